	.target	sm_100a

	.elftype	@"ET_EXEC"


//--------------------- .note.nv.tkinfo           --------------------------
	.section	.note.nv.tkinfo,"",@"SHT_NOTE"
	.sectionflags	@"SHF_NOTE_NV_TKINFO"
	.tkinfo
        /*0018*/ 	.word	0x00000002
        /*0030*/ 	.string	""
        /*0030*/ 	.string	"ptxas"
        /*0030*/ 	.string	"Cuda compilation tools, release 13.0, V13.0.88"
        /*0030*/ 	.string	"Build cuda_13.0.r13.0/compiler.36424714_0"
        /*0030*/ 	.string	"-arch sm_100a -m 64 "



//--------------------- .note.nv.cuinfo           --------------------------
	.section	.note.nv.cuinfo,"",@"SHT_NOTE"
	.sectionflags	@"SHF_NOTE_NV_CUINFO"
        /*0018*/ 	.short	0x0002
        /*001a*/ 	.short	0x0064
        /*001c*/ 	.short	0x0082
	.zero		2


//--------------------- .nv.info                  --------------------------
	.section	.nv.info,"",@"SHT_CUDA_INFO"
	.align	4


	//----- nvinfo : EIATTR_REGCOUNT
	.align		4
        /*0000*/ 	.byte	0x04, 0x2f
        /*0002*/ 	.short	(.L_19 - .L_18)
	.align		4
.L_18:
        /*0004*/ 	.word	index@(_ZN7cutlass13device_kernelINS_4gemm6kernel13GemmUniversalIN4cute5tupleIJiiiiEEENS1_10collective13CollectiveMmaINS1_46MainloopSm100TmaUmmaWarpSpecializedBlockScaledILi16ELi2ELi1ENS5_IJNS4_1CILi4EEENSA_ILi2EEENSA_ILi1EEEEEEEENS5_IJNSA_ILi256EEESG_NSA_ILi64EEEEEENS5_IJNS_12float_e2m1_tENS_13float_ue4m3_tEEEENS5_IJNS5_IJlSD_lEEENS4_6LayoutINS5_IJNS5_IJNS5_IJNSA_ILi32EEESB_EEEiEEENS5_IJNS5_IJNSA_ILi16EEESB_EEEiEEENS5_IJSD_iEEEEEENS5_IJST_NS5_IJNS5_IJNSA_ILi0EEESD_EEENSA_ILi512EEEEEENS5_IJSW_iEEEEEEEEEEESL_S13_NS4_8TiledMMAINS4_8MMA_AtomIJNS4_23SM100_MMA_MXF4_2x1SM_SSISJ_SJ_fSK_Li256ELi256ELi16ELNS4_4UMMA5MajorE0ELS18_0ELNS17_7ScaleInE0ELS19_0EEEEEENSN_INS5_IJSD_SD_SD_EEENS5_IJSW_SW_SW_EEEEENS5_IJNS4_10UnderscoreES1F_S1F_EEEEENS5_IJNS4_28SM100_TMA_2SM_LOAD_MULTICASTES1I_EEENS5_IJNS4_14ComposedLayoutINS4_7SwizzleILi1ELi4ELi3EEENS4_18smem_ptr_flag_bitsILi4EEENSN_INS5_IJNSA_ILi8EEESH_EEENS5_IJSH_SD_EEEEEEENSN_INS5_IJNS5_IJNS5_IJSP_SD_EEESS_EEESD_NS5_IJSD_SD_EEEEEENS5_IJNS5_IJNS5_IJSS_SY_EEESX_EEESW_NS5_IJSB_SY_EEEEEEEEEEEvNS4_8identityES1J_NS5_IJS1T_NSN_INS5_IJNS5_IJNS5_IJSP_SC_EEESS_EEESD_S1W_EEENS5_IJS1Z_SW_NS5_IJSB_NSA_ILi1024EEEEEEEEEEEEEEvS24_EENS_8epilogue10collective18CollectiveEpilogueINS2E_23Sm100TmaWarpSpecializedILi4ELi2ELi64ELb1ELb0EEEJNS5_IJNSA_ILi128EEESG_SH_EEENS5_IJNSN_IS2J_SD_EENSN_ISH_SD_EEEEENS_10bfloat16_tESM_S2O_SM_NS2E_6fusion15FusionCallbacksIS2I_NS2P_17LinearCombinationIS2O_fS2O_fLNS_15FloatRoundStyleE2EEES2K_S2N_JEEENS4_5SM1004TMEM4LOAD26SM100_TMEM_LOAD_32dp32b64xENS4_13SM90_TMA_LOADENS1K_INS1L_ILi3ELi4ELi3EEENS1N_ILi16EEES1S_EENS4_39AutoVectorizingCopyWithAssumedAlignmentILi128EEENS4_14SM90_TMA_STOREES32_S34_S34_EEEvvEEEEvNT_6ParamsE)
        /*0008*/ 	.word	0x000000a8


	//----- nvinfo : EIATTR_FRAME_SIZE
	.align		4
.L_19:
        /*000c*/ 	.byte	0x04, 0x11
        /*000e*/ 	.short	(.L_21 - .L_20)
	.align		4
.L_20:
        /*0010*/ 	.word	index@($__internal_2_$__cuda_sm10x_tcgen05_guardrail_trap_unallocated_columns_being_dealloced)
        /*0014*/ 	.word	0x00000000


	//----- nvinfo : EIATTR_FRAME_SIZE
	.align		4
.L_21:
        /*0018*/ 	.byte	0x04, 0x11
        /*001a*/ 	.short	(.L_23 - .L_22)
	.align		4
.L_22:
        /*001c*/ 	.word	index@($__internal_1_$__cuda_sm10x_tcgen05_guardrail_trap_phase_invalid_during_alloc)
        /*0020*/ 	.word	0x00000000


	//----- nvinfo : EIATTR_FRAME_SIZE
	.align		4
.L_23:
        /*0024*/ 	.byte	0x04, 0x11
        /*0026*/ 	.short	(.L_25 - .L_24)
	.align		4
.L_24:
        /*0028*/ 	.word	index@($__internal_0_$__cuda_sm10x_tcgen05_guardrail_trap_col_being_dealloced_not_returned_by_alloc)
        /*002c*/ 	.word	0x00000000


	//----- nvinfo : EIATTR_FRAME_SIZE
	.align		4
.L_25:
        /*0030*/ 	.byte	0x04, 0x11
        /*0032*/ 	.short	(.L_27 - .L_26)
	.align		4
.L_26:
        /*0034*/ 	.word	index@(_ZN7cutlass13device_kernelINS_4gemm6kernel13GemmUniversalIN4cute5tupleIJiiiiEEENS1_10collective13CollectiveMmaINS1_46MainloopSm100TmaUmmaWarpSpecializedBlockScaledILi16ELi2ELi1ENS5_IJNS4_1CILi4EEENSA_ILi2EEENSA_ILi1EEEEEEEENS5_IJNSA_ILi256EEESG_NSA_ILi64EEEEEENS5_IJNS_12float_e2m1_tENS_13float_ue4m3_tEEEENS5_IJNS5_IJlSD_lEEENS4_6LayoutINS5_IJNS5_IJNS5_IJNSA_ILi32EEESB_EEEiEEENS5_IJNS5_IJNSA_ILi16EEESB_EEEiEEENS5_IJSD_iEEEEEENS5_IJST_NS5_IJNS5_IJNSA_ILi0EEESD_EEENSA_ILi512EEEEEENS5_IJSW_iEEEEEEEEEEESL_S13_NS4_8TiledMMAINS4_8MMA_AtomIJNS4_23SM100_MMA_MXF4_2x1SM_SSISJ_SJ_fSK_Li256ELi256ELi16ELNS4_4UMMA5MajorE0ELS18_0ELNS17_7ScaleInE0ELS19_0EEEEEENSN_INS5_IJSD_SD_SD_EEENS5_IJSW_SW_SW_EEEEENS5_IJNS4_10UnderscoreES1F_S1F_EEEEENS5_IJNS4_28SM100_TMA_2SM_LOAD_MULTICASTES1I_EEENS5_IJNS4_14ComposedLayoutINS4_7SwizzleILi1ELi4ELi3EEENS4_18smem_ptr_flag_bitsILi4EEENSN_INS5_IJNSA_ILi8EEESH_EEENS5_IJSH_SD_EEEEEEENSN_INS5_IJNS5_IJNS5_IJSP_SD_EEESS_EEESD_NS5_IJSD_SD_EEEEEENS5_IJNS5_IJNS5_IJSS_SY_EEESX_EEESW_NS5_IJSB_SY_EEEEEEEEEEEvNS4_8identityES1J_NS5_IJS1T_NSN_INS5_IJNS5_IJNS5_IJSP_SC_EEESS_EEESD_S1W_EEENS5_IJS1Z_SW_NS5_IJSB_NSA_ILi1024EEEEEEEEEEEEEEvS24_EENS_8epilogue10collective18CollectiveEpilogueINS2E_23Sm100TmaWarpSpecializedILi4ELi2ELi64ELb1ELb0EEEJNS5_IJNSA_ILi128EEESG_SH_EEENS5_IJNSN_IS2J_SD_EENSN_ISH_SD_EEEEENS_10bfloat16_tESM_S2O_SM_NS2E_6fusion15FusionCallbacksIS2I_NS2P_17LinearCombinationIS2O_fS2O_fLNS_15FloatRoundStyleE2EEES2K_S2N_JEEENS4_5SM1004TMEM4LOAD26SM100_TMEM_LOAD_32dp32b64xENS4_13SM90_TMA_LOADENS1K_INS1L_ILi3ELi4ELi3EEENS1N_ILi16EEES1S_EENS4_39AutoVectorizingCopyWithAssumedAlignmentILi128EEENS4_14SM90_TMA_STOREES32_S34_S34_EEEvvEEEEvNT_6ParamsE)
        /*0038*/ 	.word	0x00000000


	//----- nvinfo : EIATTR_MIN_STACK_SIZE
	.align		4
.L_27:
        /*003c*/ 	.byte	0x04, 0x12
        /*003e*/ 	.short	(.L_29 - .L_28)
	.align		4
.L_28:
        /*0040*/ 	.word	index@(_ZN7cutlass13device_kernelINS_4gemm6kernel13GemmUniversalIN4cute5tupleIJiiiiEEENS1_10collective13CollectiveMmaINS1_46MainloopSm100TmaUmmaWarpSpecializedBlockScaledILi16ELi2ELi1ENS5_IJNS4_1CILi4EEENSA_ILi2EEENSA_ILi1EEEEEEEENS5_IJNSA_ILi256EEESG_NSA_ILi64EEEEEENS5_IJNS_12float_e2m1_tENS_13float_ue4m3_tEEEENS5_IJNS5_IJlSD_lEEENS4_6LayoutINS5_IJNS5_IJNS5_IJNSA_ILi32EEESB_EEEiEEENS5_IJNS5_IJNSA_ILi16EEESB_EEEiEEENS5_IJSD_iEEEEEENS5_IJST_NS5_IJNS5_IJNSA_ILi0EEESD_EEENSA_ILi512EEEEEENS5_IJSW_iEEEEEEEEEEESL_S13_NS4_8TiledMMAINS4_8MMA_AtomIJNS4_23SM100_MMA_MXF4_2x1SM_SSISJ_SJ_fSK_Li256ELi256ELi16ELNS4_4UMMA5MajorE0ELS18_0ELNS17_7ScaleInE0ELS19_0EEEEEENSN_INS5_IJSD_SD_SD_EEENS5_IJSW_SW_SW_EEEEENS5_IJNS4_10UnderscoreES1F_S1F_EEEEENS5_IJNS4_28SM100_TMA_2SM_LOAD_MULTICASTES1I_EEENS5_IJNS4_14ComposedLayoutINS4_7SwizzleILi1ELi4ELi3EEENS4_18smem_ptr_flag_bitsILi4EEENSN_INS5_IJNSA_ILi8EEESH_EEENS5_IJSH_SD_EEEEEEENSN_INS5_IJNS5_IJNS5_IJSP_SD_EEESS_EEESD_NS5_IJSD_SD_EEEEEENS5_IJNS5_IJNS5_IJSS_SY_EEESX_EEESW_NS5_IJSB_SY_EEEEEEEEEEEvNS4_8identityES1J_NS5_IJS1T_NSN_INS5_IJNS5_IJNS5_IJSP_SC_EEESS_EEESD_S1W_EEENS5_IJS1Z_SW_NS5_IJSB_NSA_ILi1024EEEEEEEEEEEEEEvS24_EENS_8epilogue10collective18CollectiveEpilogueINS2E_23Sm100TmaWarpSpecializedILi4ELi2ELi64ELb1ELb0EEEJNS5_IJNSA_ILi128EEESG_SH_EEENS5_IJNSN_IS2J_SD_EENSN_ISH_SD_EEEEENS_10bfloat16_tESM_S2O_SM_NS2E_6fusion15FusionCallbacksIS2I_NS2P_17LinearCombinationIS2O_fS2O_fLNS_15FloatRoundStyleE2EEES2K_S2N_JEEENS4_5SM1004TMEM4LOAD26SM100_TMEM_LOAD_32dp32b64xENS4_13SM90_TMA_LOADENS1K_INS1L_ILi3ELi4ELi3EEENS1N_ILi16EEES1S_EENS4_39AutoVectorizingCopyWithAssumedAlignmentILi128EEENS4_14SM90_TMA_STOREES32_S34_S34_EEEvvEEEEvNT_6ParamsE)
        /*0044*/ 	.word	0x00000000
.L_29:


//--------------------- .nv.compat                --------------------------
	.section	.nv.compat,"",@"SHT_CUDA_COMPAT_INFO"
	.align	4
        /*0000*/ 	.byte	0x02, 0x09, 0x01, 0x00, 0x02, 0x02, 0x02, 0x00, 0x02, 0x05, 0x05, 0x00, 0x03, 0x07, 0x01, 0x01
        /*0010*/ 	.byte	0x02, 0x03, 0x01, 0x00, 0x02, 0x06, 0x01, 0x00, 0x04, 0x0b, 0x08, 0x00, 0x09, 0x00, 0x00, 0x00
        /*0020*/ 	.byte	0x00, 0x00, 0x00, 0x00


//--------------------- .nv.info._ZN7cutlass13device_kernelINS_4gemm6kernel13GemmUniversalIN4cute5tupleIJiiiiEEENS1_10collective13CollectiveMmaINS1_46MainloopSm100TmaUmmaWarpSpecializedBlockScaledILi16ELi2ELi1ENS5_IJNS4_1CILi4EEENSA_ILi2EEENSA_ILi1EEEEEEEENS5_IJNSA_ILi256EEESG_NSA_ILi64EEEEEENS5_IJNS_12float_e2m1_tENS_13float_ue4m3_tEEEENS5_IJNS5_IJlSD_lEEENS4_6LayoutINS5_IJNS5_IJNS5_IJNSA_ILi32EEESB_EEEiEEENS5_IJNS5_IJNSA_ILi16EEESB_EEEiEEENS5_IJSD_iEEEEEENS5_IJST_NS5_IJNS5_IJNSA_ILi0EEESD_EEENSA_ILi512EEEEEENS5_IJSW_iEEEEEEEEEEESL_S13_NS4_8TiledMMAINS4_8MMA_AtomIJNS4_23SM100_MMA_MXF4_2x1SM_SSISJ_SJ_fSK_Li256ELi256ELi16ELNS4_4UMMA5MajorE0ELS18_0ELNS17_7ScaleInE0ELS19_0EEEEEENSN_INS5_IJSD_SD_SD_EEENS5_IJSW_SW_SW_EEEEENS5_IJNS4_10UnderscoreES1F_S1F_EEEEENS5_IJNS4_28SM100_TMA_2SM_LOAD_MULTICASTES1I_EEENS5_IJNS4_14ComposedLayoutINS4_7SwizzleILi1ELi4ELi3EEENS4_18smem_ptr_flag_bitsILi4EEENSN_INS5_IJNSA_ILi8EEESH_EEENS5_IJSH_SD_EEEEEEENSN_INS5_IJNS5_IJNS5_IJSP_SD_EEESS_EEESD_NS5_IJSD_SD_EEEEEENS5_IJNS5_IJNS5_IJSS_SY_EEESX_EEESW_NS5_IJSB_SY_EEEEEEEEEEEvNS4_8identityES1J_NS5_IJS1T_NSN_INS5_IJNS5_IJNS5_IJSP_SC_EEESS_EEESD_S1W_EEENS5_IJS1Z_SW_NS5_IJSB_NSA_ILi1024EEEEEEEEEEEEEEvS24_EENS_8epilogue10collective18CollectiveEpilogueINS2E_23Sm100TmaWarpSpecializedILi4ELi2ELi64ELb1ELb0EEEJNS5_IJNSA_ILi128EEESG_SH_EEENS5_IJNSN_IS2J_SD_EENSN_ISH_SD_EEEEENS_10bfloat16_tESM_S2O_SM_NS2E_6fusion15FusionCallbacksIS2I_NS2P_17LinearCombinationIS2O_fS2O_fLNS_15FloatRoundStyleE2EEES2K_S2N_JEEENS4_5SM1004TMEM4LOAD26SM100_TMEM_LOAD_32dp32b64xENS4_13SM90_TMA_LOADENS1K_INS1L_ILi3ELi4ELi3EEENS1N_ILi16EEES1S_EENS4_39AutoVectorizingCopyWithAssumedAlignmentILi128EEENS4_14SM90_TMA_STOREES32_S34_S34_EEEvvEEEEvNT_6ParamsE --------------------------
	.section	.nv.info._ZN7cutlass13device_kernelINS_4gemm6kernel13GemmUniversalIN4cute5tupleIJiiiiEEENS1_10collective13CollectiveMmaINS1_46MainloopSm100TmaUmmaWarpSpecializedBlockScaledILi16ELi2ELi1ENS5_IJNS4_1CILi4EEENSA_ILi2EEENSA_ILi1EEEEEEEENS5_IJNSA_ILi256EEESG_NSA_ILi64EEEEEENS5_IJNS_12float_e2m1_tENS_13float_ue4m3_tEEEENS5_IJNS5_IJlSD_lEEENS4_6LayoutINS5_IJNS5_IJNS5_IJNSA_ILi32EEESB_EEEiEEENS5_IJNS5_IJNSA_ILi16EEESB_EEEiEEENS5_IJSD_iEEEEEENS5_IJST_NS5_IJNS5_IJNSA_ILi0EEESD_EEENSA_ILi512EEEEEENS5_IJSW_iEEEEEEEEEEESL_S13_NS4_8TiledMMAINS4_8MMA_AtomIJNS4_23SM100_MMA_MXF4_2x1SM_SSISJ_SJ_fSK_Li256ELi256ELi16ELNS4_4UMMA5MajorE0ELS18_0ELNS17_7ScaleInE0ELS19_0EEEEEENSN_INS5_IJSD_SD_SD_EEENS5_IJSW_SW_SW_EEEEENS5_IJNS4_10UnderscoreES1F_S1F_EEEEENS5_IJNS4_28SM100_TMA_2SM_LOAD_MULTICASTES1I_EEENS5_IJNS4_14ComposedLayoutINS4_7SwizzleILi1ELi4ELi3EEENS4_18smem_ptr_flag_bitsILi4EEENSN_INS5_IJNSA_ILi8EEESH_EEENS5_IJSH_SD_EEEEEEENSN_INS5_IJNS5_IJNS5_IJSP_SD_EEESS_EEESD_NS5_IJSD_SD_EEEEEENS5_IJNS5_IJNS5_IJSS_SY_EEESX_EEESW_NS5_IJSB_SY_EEEEEEEEEEEvNS4_8identityES1J_NS5_IJS1T_NSN_INS5_IJNS5_IJNS5_IJSP_SC_EEESS_EEESD_S1W_EEENS5_IJS1Z_SW_NS5_IJSB_NSA_ILi1024EEEEEEEEEEEEEEvS24_EENS_8epilogue10collective18CollectiveEpilogueINS2E_23Sm100TmaWarpSpecializedILi4ELi2ELi64ELb1ELb0EEEJNS5_IJNSA_ILi128EEESG_SH_EEENS5_IJNSN_IS2J_SD_EENSN_ISH_SD_EEEEENS_10bfloat16_tESM_S2O_SM_NS2E_6fusion15FusionCallbacksIS2I_NS2P_17LinearCombinationIS2O_fS2O_fLNS_15FloatRoundStyleE2EEES2K_S2N_JEEENS4_5SM1004TMEM4LOAD26SM100_TMEM_LOAD_32dp32b64xENS4_13SM90_TMA_LOADENS1K_INS1L_ILi3ELi4ELi3EEENS1N_ILi16EEES1S_EENS4_39AutoVectorizingCopyWithAssumedAlignmentILi128EEENS4_14SM90_TMA_STOREES32_S34_S34_EEEvvEEEEvNT_6ParamsE,"",@"SHT_CUDA_INFO"
	.sectionflags	@""
	.align	4


	//----- nvinfo : EIATTR_CUDA_API_VERSION
	.align		4
        /*0000*/ 	.byte	0x04, 0x37
        /*0002*/ 	.short	(.L_31 - .L_30)
.L_30:
        /*0004*/ 	.word	0x00000082


	//----- nvinfo : EIATTR_KPARAM_INFO
	.align		4
.L_31:
        /*0008*/ 	.byte	0x04, 0x17
        /*000a*/ 	.short	(.L_33 - .L_32)
.L_32:
        /*000c*/ 	.word	0x00000000
        /*0010*/ 	.short	0x0000
        /*0012*/ 	.short	0x0000
        /*0014*/ 	.byte	0x00, 0xf0, 0x01, 0x30


	//----- nvinfo : EIATTR_AT_ENTRY_FRAGMENTS
	.align		4
.L_33:
        /*0018*/ 	.byte	0x04, 0x4f
        /*001a*/ 	.short	(.L_35 - .L_34)


	//   ....[0]....
.L_34:
        /*001c*/ 	.word	0x00000007


	//----- nvinfo : EIATTR_RESERVED_SMEM_USED
	.align		4
.L_35:
        /*0020*/ 	.byte	0x01, 0x41
	.zero		2


	//----- nvinfo : EIATTR_SPARSE_MMA_MASK
	.align		4
        /*0024*/ 	.byte	0x03, 0x50
        /*0026*/ 	.short	0x0000


	//----- nvinfo : EIATTR_TCGEN05_2CTA_USED
	.align		4
        /*0028*/ 	.byte	0x01, 0x52
	.zero		2


	//----- nvinfo : EIATTR_MAXREG_COUNT
	.align		4
        /*002c*/ 	.byte	0x03, 0x1b
        /*002e*/ 	.short	0x00ff


	//----- nvinfo : EIATTR_NUM_BARRIERS
	.align		4
        /*0030*/ 	.byte	0x02, 0x4c
        /*0032*/ 	.byte	0x07
	.zero		1


	//----- nvinfo : EIATTR_EXTERNS
	.align		4
        /*0034*/ 	.byte	0x04, 0x0f
        /*0036*/ 	.short	(.L_37 - .L_36)


	//   ....[0]....
	.align		4
.L_36:
        /*0038*/ 	.word	index@(__assertfail)


	//----- nvinfo : EIATTR_MERCURY_ISA_VERSION
	.align		4
.L_37:
        /*003c*/ 	.byte	0x03, 0x5f
        /*003e*/ 	.short	0x0101


	//----- nvinfo : EIATTR_INT_WARP_WIDE_INSTR_OFFSETS
	.align		4
        /*0040*/ 	.byte	0x04, 0x31
        /*0042*/ 	.short	(.L_39 - .L_38)


	//   ....[0]....
.L_38:
        /*0044*/ 	.word	0x00000f70


	//   ....[1]....
        /*0048*/ 	.word	0x00001030


	//   ....[2]....
        /*004c*/ 	.word	0x00005130


	//   ....[3]....
        /*0050*/ 	.word	0x00005160


	//   ....[4]....
        /*0054*/ 	.word	0x00005180


	//   ....[5]....
        /*0058*/ 	.word	0x00005d20


	//   ....[6]....
        /*005c*/ 	.word	0x00005d90


	//   ....[7]....
        /*0060*/ 	.word	0x00005ed0


	//   ....[8]....
        /*0064*/ 	.word	0x00005fd0


	//   ....[9]....
        /*0068*/ 	.word	0x00006040


	//   ....[10]....
        /*006c*/ 	.word	0x00006140


	//   ....[11]....
        /*0070*/ 	.word	0x000061d0


	//   ....[12]....
        /*0074*/ 	.word	0x00006280


	//----- nvinfo : EIATTR_COOP_GROUP_MASK_REGIDS
	.align		4
.L_39:
        /*0078*/ 	.byte	0x04, 0x29
        /*007a*/ 	.short	(.L_41 - .L_40)


	//   ....[0]....
.L_40:
        /*007c*/ 	.word	0xffffffff


	//   ....[1]....
        /*0080*/ 	.word	0xffffffff


	//   ....[2]....
        /*0084*/ 	.word	0xffffffff


	//   ....[3]....
        /*0088*/ 	.word	0xffffffff


	//   ....[4]....
        /*008c*/ 	.word	0xffffffff


	//   ....[5]....
        /*0090*/ 	.word	0xffffffff


	//   ....[6]....
        /*0094*/ 	.word	0xffffffff


	//   ....[7]....
        /*0098*/ 	.word	0xffffffff


	//   ....[8]....
        /*009c*/ 	.word	0xffffffff


	//   ....[9]....
        /*00a0*/ 	.word	0xffffffff


	//   ....[10]....
        /*00a4*/ 	.word	0xffffffff


	//   ....[11]....
        /*00a8*/ 	.word	0xffffffff


	//   ....[12]....
        /*00ac*/ 	.word	0xffffffff


	//   ....[13]....
        /*00b0*/ 	.word	0xffffffff


	//----- nvinfo : EIATTR_COOP_GROUP_INSTR_OFFSETS
	.align		4
.L_41:
        /*00b4*/ 	.byte	0x04, 0x28
        /*00b6*/ 	.short	(.L_43 - .L_42)


	//   ....[0]....
.L_42:
        /*00b8*/ 	.word	0x000000a0


	//   ....[1]....
        /*00bc*/ 	.word	0x00000560


	//   ....[2]....
        /*00c0*/ 	.word	0x000008e0


	//   ....[3]....
        /*00c4*/ 	.word	0x00000a80


	//   ....[4]....
        /*00c8*/ 	.word	0x00000b80


	//   ....[5]....
        /*00cc*/ 	.word	0x00000cf0


	//   ....[6]....
        /*00d0*/ 	.word	0x00000e30


	//   ....[7]....
        /*00d4*/ 	.word	0x00001090


	//   ....[8]....
        /*00d8*/ 	.word	0x000029a0


	//   ....[9]....
        /*00dc*/ 	.word	0x00003f50


	//   ....[10]....
        /*00e0*/ 	.word	0x00004440


	//   ....[11]....
        /*00e4*/ 	.word	0x00004470


	//   ....[12]....
        /*00e8*/ 	.word	0x00005010


	//   ....[13]....
        /*00ec*/ 	.word	0x00005240


	//----- nvinfo : EIATTR_VRC_CTA_INIT_COUNT
	.align		4
.L_43:
        /*00f0*/ 	.byte	0x02, 0x4a
        /*00f2*/ 	.byte	0x80
	.zero		1


	//----- nvinfo : EIATTR_SYSCALL_OFFSETS
	.align		4
        /*00f4*/ 	.byte	0x04, 0x46
        /*00f6*/ 	.short	(.L_45 - .L_44)


	//   ....[0]....
.L_44:
        /*00f8*/ 	.word	0x00006f60


	//   ....[1]....
        /*00fc*/ 	.word	0x00007050


	//   ....[2]....
        /*0100*/ 	.word	0x00007a00


	//   ....[3]....
        /*0104*/ 	.word	0x00008ed0


	//   ....[4]....
        /*0108*/ 	.word	0x0000a330


	//   ....[5]....
        /*010c*/ 	.word	0x0000b770


	//----- nvinfo : EIATTR_MBARRIER_INSTR_OFFSETS
	.align		4
.L_45:
        /*0110*/ 	.byte	0x04, 0x39
        /*0112*/ 	.short	(.L_47 - .L_46)


	//   ....[0]....
.L_46:
        /*0114*/ 	.word	0x000006c0
        /*0118*/ 	.word	0x000000ff
        /*011c*/ 	.word	0x00000000
        /*0120*/ 	.short	0x0100
        /*0122*/ 	.byte	0x04
	.zero		1


	//   ....[1]....
        /*0124*/ 	.word	0x000006d0
        /*0128*/ 	.word	0x000000ff
        /*012c*/ 	.word	0x00000080
        /*0130*/ 	.short	0x0100
        /*0132*/ 	.byte	0x04
	.zero		1


	//   ....[2]....
        /*0134*/ 	.word	0x000006e0
        /*0138*/ 	.word	0x000000ff
        /*013c*/ 	.word	0x00000008
        /*0140*/ 	.short	0x0100
        /*0142*/ 	.byte	0x04
	.zero		1


	//   ....[3]....
        /*0144*/ 	.word	0x000006f0
        /*0148*/ 	.word	0x000000ff
        /*014c*/ 	.word	0x00000088
        /*0150*/ 	.short	0x0100
        /*0152*/ 	.byte	0x04
	.zero		1


	//   ....[4]....
        /*0154*/ 	.word	0x00000700
        /*0158*/ 	.word	0x000000ff
        /*015c*/ 	.word	0x00000010
        /*0160*/ 	.short	0x0100
        /*0162*/ 	.byte	0x04
	.zero		1


	//   ....[5]....
        /*0164*/ 	.word	0x00000710
        /*0168*/ 	.word	0x000000ff
        /*016c*/ 	.word	0x00000090
        /*0170*/ 	.short	0x0100
        /*0172*/ 	.byte	0x04
	.zero		1


	//   ....[6]....
        /*0174*/ 	.word	0x00000720
        /*0178*/ 	.word	0x000000ff
        /*017c*/ 	.word	0x00000018
        /*0180*/ 	.short	0x0100
        /*0182*/ 	.byte	0x04
	.zero		1


	//   ....[7]....
        /*0184*/ 	.word	0x00000730
        /*0188*/ 	.word	0x000000ff
        /*018c*/ 	.word	0x00000098
        /*0190*/ 	.short	0x0100
        /*0192*/ 	.byte	0x04
	.zero		1


	//   ....[8]....
        /*0194*/ 	.word	0x00000740
        /*0198*/ 	.word	0x000000ff
        /*019c*/ 	.word	0x00000020
        /*01a0*/ 	.short	0x0100
        /*01a2*/ 	.byte	0x04
	.zero		1


	//   ....[9]....
        /*01a4*/ 	.word	0x00000750
        /*01a8*/ 	.word	0x000000ff
        /*01ac*/ 	.word	0x000000a0
        /*01b0*/ 	.short	0x0100
        /*01b2*/ 	.byte	0x04
	.zero		1


	//   ....[10]....
        /*01b4*/ 	.word	0x00000760
        /*01b8*/ 	.word	0x000000ff
        /*01bc*/ 	.word	0x00000028
        /*01c0*/ 	.short	0x0100
        /*01c2*/ 	.byte	0x04
	.zero		1


	//   ....[11]....
        /*01c4*/ 	.word	0x00000770
        /*01c8*/ 	.word	0x000000ff
        /*01cc*/ 	.word	0x000000a8
        /*01d0*/ 	.short	0x0100
        /*01d2*/ 	.byte	0x04
	.zero		1


	//   ....[12]....
        /*01d4*/ 	.word	0x00000780
        /*01d8*/ 	.word	0x000000ff
        /*01dc*/ 	.word	0x00000030
        /*01e0*/ 	.short	0x0100
        /*01e2*/ 	.byte	0x04
	.zero		1


	//   ....[13]....
        /*01e4*/ 	.word	0x00000790
        /*01e8*/ 	.word	0x000000ff
        /*01ec*/ 	.word	0x000000b0
        /*01f0*/ 	.short	0x0100
        /*01f2*/ 	.byte	0x04
	.zero		1


	//   ....[14]....
        /*01f4*/ 	.word	0x000007a0
        /*01f8*/ 	.word	0x000000ff
        /*01fc*/ 	.word	0x00000038
        /*0200*/ 	.short	0x0100
        /*0202*/ 	.byte	0x04
	.zero		1


	//   ....[15]....
        /*0204*/ 	.word	0x000007b0
        /*0208*/ 	.word	0x000000ff
        /*020c*/ 	.word	0x000000b8
        /*0210*/ 	.short	0x0100
        /*0212*/ 	.byte	0x04
	.zero		1


	//   ....[16]....
        /*0214*/ 	.word	0x000007c0
        /*0218*/ 	.word	0x000000ff
        /*021c*/ 	.word	0x00000040
        /*0220*/ 	.short	0x0100
        /*0222*/ 	.byte	0x04
	.zero		1


	//   ....[17]....
        /*0224*/ 	.word	0x000007d0
        /*0228*/ 	.word	0x000000ff
        /*022c*/ 	.word	0x000000c0
        /*0230*/ 	.short	0x0100
        /*0232*/ 	.byte	0x04
	.zero		1


	//   ....[18]....
        /*0234*/ 	.word	0x000007e0
        /*0238*/ 	.word	0x000000ff
        /*023c*/ 	.word	0x00000048
        /*0240*/ 	.short	0x0100
        /*0242*/ 	.byte	0x04
	.zero		1


	//   ....[19]....
        /*0244*/ 	.word	0x000007f0
        /*0248*/ 	.word	0x000000ff
        /*024c*/ 	.word	0x000000c8
        /*0250*/ 	.short	0x0100
        /*0252*/ 	.byte	0x04
	.zero		1


	//   ....[20]....
        /*0254*/ 	.word	0x00000800
        /*0258*/ 	.word	0x000000ff
        /*025c*/ 	.word	0x00000050
        /*0260*/ 	.short	0x0100
        /*0262*/ 	.byte	0x04
	.zero		1


	//   ....[21]....
        /*0264*/ 	.word	0x00000810
        /*0268*/ 	.word	0x000000ff
        /*026c*/ 	.word	0x000000d0
        /*0270*/ 	.short	0x0100
        /*0272*/ 	.byte	0x04
	.zero		1


	//   ....[22]....
        /*0274*/ 	.word	0x00000820
        /*0278*/ 	.word	0x000000ff
        /*027c*/ 	.word	0x00000058
        /*0280*/ 	.short	0x0100
        /*0282*/ 	.byte	0x04
	.zero		1


	//   ....[23]....
        /*0284*/ 	.word	0x00000830
        /*0288*/ 	.word	0x000000ff
        /*028c*/ 	.word	0x000000d8
        /*0290*/ 	.short	0x0100
        /*0292*/ 	.byte	0x04
	.zero		1


	//   ....[24]....
        /*0294*/ 	.word	0x00000840
        /*0298*/ 	.word	0x000000ff
        /*029c*/ 	.word	0x00000060
        /*02a0*/ 	.short	0x0100
        /*02a2*/ 	.byte	0x04
	.zero		1


	//   ....[25]....
        /*02a4*/ 	.word	0x00000850
        /*02a8*/ 	.word	0x000000ff
        /*02ac*/ 	.word	0x000000e0
        /*02b0*/ 	.short	0x0100
        /*02b2*/ 	.byte	0x04
	.zero		1


	//   ....[26]....
        /*02b4*/ 	.word	0x00000860
        /*02b8*/ 	.word	0x000000ff
        /*02bc*/ 	.word	0x00000068
        /*02c0*/ 	.short	0x0100
        /*02c2*/ 	.byte	0x04
	.zero		1


	//   ....[27]....
        /*02c4*/ 	.word	0x00000870
        /*02c8*/ 	.word	0x000000ff
        /*02cc*/ 	.word	0x000000e8
        /*02d0*/ 	.short	0x0100
        /*02d2*/ 	.byte	0x04
	.zero		1


	//   ....[28]....
        /*02d4*/ 	.word	0x00000880
        /*02d8*/ 	.word	0x000000ff
        /*02dc*/ 	.word	0x00000070
        /*02e0*/ 	.short	0x0100
        /*02e2*/ 	.byte	0x04
	.zero		1


	//   ....[29]....
        /*02e4*/ 	.word	0x00000890
        /*02e8*/ 	.word	0x000000ff
        /*02ec*/ 	.word	0x000000f0
        /*02f0*/ 	.short	0x0100
        /*02f2*/ 	.byte	0x04
	.zero		1


	//   ....[30]....
        /*02f4*/ 	.word	0x000008a0
        /*02f8*/ 	.word	0x000000ff
        /*02fc*/ 	.word	0x00000078
        /*0300*/ 	.short	0x0100
        /*0302*/ 	.byte	0x04
	.zero		1


	//   ....[31]....
        /*0304*/ 	.word	0x000008b0
        /*0308*/ 	.word	0x000000ff
        /*030c*/ 	.word	0x000000f8
        /*0310*/ 	.short	0x0100
        /*0312*/ 	.byte	0x04
	.zero		1


	//   ....[32]....
        /*0314*/ 	.word	0x000009f0
        /*0318*/ 	.word	0x000000ff
        /*031c*/ 	.word	0x00000100
        /*0320*/ 	.short	0x0100
        /*0322*/ 	.byte	0x04
	.zero		1


	//   ....[33]....
        /*0324*/ 	.word	0x00000a00
        /*0328*/ 	.word	0x000000ff
        /*032c*/ 	.word	0x00000120
        /*0330*/ 	.short	0x0100
        /*0332*/ 	.byte	0x04
	.zero		1


	//   ....[34]....
        /*0334*/ 	.word	0x00000a10
        /*0338*/ 	.word	0x000000ff
        /*033c*/ 	.word	0x00000108
        /*0340*/ 	.short	0x0100
        /*0342*/ 	.byte	0x04
	.zero		1


	//   ....[35]....
        /*0344*/ 	.word	0x00000a20
        /*0348*/ 	.word	0x000000ff
        /*034c*/ 	.word	0x00000128
        /*0350*/ 	.short	0x0100
        /*0352*/ 	.byte	0x04
	.zero		1


	//   ....[36]....
        /*0354*/ 	.word	0x00000a30
        /*0358*/ 	.word	0x000000ff
        /*035c*/ 	.word	0x00000110
        /*0360*/ 	.short	0x0100
        /*0362*/ 	.byte	0x04
	.zero		1


	//   ....[37]....
        /*0364*/ 	.word	0x00000a40
        /*0368*/ 	.word	0x000000ff
        /*036c*/ 	.word	0x00000130
        /*0370*/ 	.short	0x0100
        /*0372*/ 	.byte	0x04
	.zero		1


	//   ....[38]....
        /*0374*/ 	.word	0x00000a50
        /*0378*/ 	.word	0x000000ff
        /*037c*/ 	.word	0x00000118
        /*0380*/ 	.short	0x0100
        /*0382*/ 	.byte	0x04
	.zero		1


	//   ....[39]....
        /*0384*/ 	.word	0x00000a60
        /*0388*/ 	.word	0x000000ff
        /*038c*/ 	.word	0x00000138
        /*0390*/ 	.short	0x0100
        /*0392*/ 	.byte	0x04
	.zero		1


	//   ....[40]....
        /*0394*/ 	.word	0x00000b50
        /*0398*/ 	.word	0x000000ff
        /*039c*/ 	.word	0x00000140
        /*03a0*/ 	.short	0x0100
        /*03a2*/ 	.byte	0x06
	.zero		1


	//   ....[41]....
        /*03a4*/ 	.word	0x00000b60
        /*03a8*/ 	.word	0x000000ff
        /*03ac*/ 	.word	0x00000148
        /*03b0*/ 	.short	0x0100
        /*03b2*/ 	.byte	0x06
	.zero		1


	//   ....[42]....
        /*03b4*/ 	.word	0x00000ca0
        /*03b8*/ 	.word	0x000000ff
        /*03bc*/ 	.word	0x00000150
        /*03c0*/ 	.short	0x0100
        /*03c2*/ 	.byte	0x06
	.zero		1


	//   ....[43]....
        /*03c4*/ 	.word	0x00000cb0
        /*03c8*/ 	.word	0x000000ff
        /*03cc*/ 	.word	0x00000160
        /*03d0*/ 	.short	0x0100
        /*03d2*/ 	.byte	0x06
	.zero		1


	//   ....[44]....
        /*03d4*/ 	.word	0x00000cc0
        /*03d8*/ 	.word	0x000000ff
        /*03dc*/ 	.word	0x00000158
        /*03e0*/ 	.short	0x0100
        /*03e2*/ 	.byte	0x06
	.zero		1


	//   ....[45]....
        /*03e4*/ 	.word	0x00000cd0
        /*03e8*/ 	.word	0x000000ff
        /*03ec*/ 	.word	0x00000168
        /*03f0*/ 	.short	0x0100
        /*03f2*/ 	.byte	0x06
	.zero		1


	//   ....[46]....
        /*03f4*/ 	.word	0x00000e00
        /*03f8*/ 	.word	0x000000ff
        /*03fc*/ 	.word	0x00000170
        /*0400*/ 	.short	0x0100
        /*0402*/ 	.byte	0x04
	.zero		1


	//   ....[47]....
        /*0404*/ 	.word	0x00000e10
        /*0408*/ 	.word	0x000000ff
        /*040c*/ 	.word	0x00000178
        /*0410*/ 	.short	0x0100
        /*0412*/ 	.byte	0x04
	.zero		1


	//   ....[48]....
        /*0414*/ 	.word	0x00000f10
        /*0418*/ 	.word	0x000000ff
        /*041c*/ 	.word	0x00000180
        /*0420*/ 	.short	0x0100
        /*0422*/ 	.byte	0x04
	.zero		1


	//   ....[49]....
        /*0424*/ 	.word	0x00000f20
        /*0428*/ 	.word	0x000000ff
        /*042c*/ 	.word	0x00000190
        /*0430*/ 	.short	0x0100
        /*0432*/ 	.byte	0x04
	.zero		1


	//   ....[50]....
        /*0434*/ 	.word	0x00000f30
        /*0438*/ 	.word	0x000000ff
        /*043c*/ 	.word	0x00000188
        /*0440*/ 	.short	0x0100
        /*0442*/ 	.byte	0x04
	.zero		1


	//   ....[51]....
        /*0444*/ 	.word	0x00000f40
        /*0448*/ 	.word	0x000000ff
        /*044c*/ 	.word	0x00000198
        /*0450*/ 	.short	0x0100
        /*0452*/ 	.byte	0x04
	.zero		1


	//   ....[52]....
        /*0454*/ 	.word	0x00001050
        /*0458*/ 	.word	0x000000ff
        /*045c*/ 	.word	0x000001a0
        /*0460*/ 	.short	0x0100
        /*0462*/ 	.byte	0x06
	.zero		1


	//   ....[53]....
        /*0464*/ 	.word	0x00001ed0
        /*0468*/ 	.word	0x00000000
        /*046c*/ 	.word	0x00000190
        /*0470*/ 	.short	0x010a
        /*0472*/ 	.byte	0xff
	.zero		1


	//   ....[54]....
        /*0474*/ 	.word	0x00001f00
        /*0478*/ 	.word	0x00000000
        /*047c*/ 	.word	0x00000180
        /*0480*/ 	.short	0x0101
        /*0482*/ 	.byte	0xff
	.zero		1


	//   ....[55]....
        /*0484*/ 	.word	0x00001fb0
        /*0488*/ 	.word	0x000000ff
        /*048c*/ 	.word	0x00000080
        /*0490*/ 	.short	0x010a
        /*0492*/ 	.byte	0x04
	.zero		1


	//   ....[56]....
        /*0494*/ 	.word	0x000020b0
        /*0498*/ 	.word	0x000000ff
        /*049c*/ 	.word	0x00000080
        /*04a0*/ 	.short	0x010a
        /*04a2*/ 	.byte	0x05
	.zero		1


	//   ....[57]....
        /*04a4*/ 	.word	0x00002220
        /*04a8*/ 	.word	0x000000ff
        /*04ac*/ 	.word	0x00000080
        /*04b0*/ 	.short	0x010a
        /*04b2*/ 	.byte	0x06
	.zero		1


	//   ....[58]....
        /*04b4*/ 	.word	0x000024f0
        /*04b8*/ 	.word	0x000000ff
        /*04bc*/ 	.word	0x00000148
        /*04c0*/ 	.short	0x0101
        /*04c2*/ 	.byte	0x07
	.zero		1


	//   ....[59]....
        /*04c4*/ 	.word	0x00002510
        /*04c8*/ 	.word	0x000000ff
        /*04cc*/ 	.word	0x00000080
        /*04d0*/ 	.short	0x010a
        /*04d2*/ 	.byte	0x04
	.zero		1


	//   ....[60]....
        /*04d4*/ 	.word	0x00002590
        /*04d8*/ 	.word	0x000000ff
        /*04dc*/ 	.word	0x00000080
        /*04e0*/ 	.short	0x010a
        /*04e2*/ 	.byte	0x06
	.zero		1


	//   ....[61]....
        /*04e4*/ 	.word	0x000026d0
        /*04e8*/ 	.word	0x000000ff
        /*04ec*/ 	.word	0x00000080
        /*04f0*/ 	.short	0x010a
        /*04f2*/ 	.byte	0x04
	.zero		1


	//   ....[62]....
        /*04f4*/ 	.word	0x000029d0
        /*04f8*/ 	.word	0x00000003
        /*04fc*/ 	.word	0x00000150
        /*0500*/ 	.short	0x010a
        /*0502*/ 	.byte	0xff
	.zero		1


	//   ....[63]....
        /*0504*/ 	.word	0x00002b20
        /*0508*/ 	.word	0x00000000
        /*050c*/ 	.word	0x00000000
        /*0510*/ 	.short	0x0101
        /*0512*/ 	.byte	0xff
	.zero		1


	//   ....[64]....
        /*0514*/ 	.word	0x000030e0
        /*0518*/ 	.word	0x000000ff
        /*051c*/ 	.word	0x00000000
        /*0520*/ 	.short	0x010a
        /*0522*/ 	.byte	0x04
	.zero		1


	//   ....[65]....
        /*0524*/ 	.word	0x00003170
        /*0528*/ 	.word	0x000000ff
        /*052c*/ 	.word	0x00000000
        /*0530*/ 	.short	0x010a
        /*0532*/ 	.byte	0x05
	.zero		1


	//   ....[66]....
        /*0534*/ 	.word	0x00003200
        /*0538*/ 	.word	0x000000ff
        /*053c*/ 	.word	0x00000000
        /*0540*/ 	.short	0x010a
        /*0542*/ 	.byte	0x05
	.zero		1


	//   ....[67]....
        /*0544*/ 	.word	0x00003290
        /*0548*/ 	.word	0x000000ff
        /*054c*/ 	.word	0x00000000
        /*0550*/ 	.short	0x010a
        /*0552*/ 	.byte	0x05
	.zero		1


	//   ....[68]....
        /*0554*/ 	.word	0x00003320
        /*0558*/ 	.word	0x000000ff
        /*055c*/ 	.word	0x00000000
        /*0560*/ 	.short	0x010a
        /*0562*/ 	.byte	0x05
	.zero		1


	//   ....[69]....
        /*0564*/ 	.word	0x000033b0
        /*0568*/ 	.word	0x000000ff
        /*056c*/ 	.word	0x00000000
        /*0570*/ 	.short	0x010a
        /*0572*/ 	.byte	0x05
	.zero		1


	//   ....[70]....
        /*0574*/ 	.word	0x00003440
        /*0578*/ 	.word	0x000000ff
        /*057c*/ 	.word	0x00000000
        /*0580*/ 	.short	0x010a
        /*0582*/ 	.byte	0x05
	.zero		1


	//   ....[71]....
        /*0584*/ 	.word	0x000034d0
        /*0588*/ 	.word	0x000000ff
        /*058c*/ 	.word	0x00000000
        /*0590*/ 	.short	0x010a
        /*0592*/ 	.byte	0x05
	.zero		1


	//   ....[72]....
        /*0594*/ 	.word	0x00003560
        /*0598*/ 	.word	0x000000ff
        /*059c*/ 	.word	0x00000000
        /*05a0*/ 	.short	0x010a
        /*05a2*/ 	.byte	0x05
	.zero		1


	//   ....[73]....
        /*05a4*/ 	.word	0x000035f0
        /*05a8*/ 	.word	0x000000ff
        /*05ac*/ 	.word	0x00000000
        /*05b0*/ 	.short	0x010a
        /*05b2*/ 	.byte	0x05
	.zero		1


	//   ....[74]....
        /*05b4*/ 	.word	0x00003680
        /*05b8*/ 	.word	0x000000ff
        /*05bc*/ 	.word	0x00000000
        /*05c0*/ 	.short	0x010a
        /*05c2*/ 	.byte	0x05
	.zero		1


	//   ....[75]....
        /*05c4*/ 	.word	0x00003710
        /*05c8*/ 	.word	0x000000ff
        /*05cc*/ 	.word	0x00000000
        /*05d0*/ 	.short	0x010a
        /*05d2*/ 	.byte	0x05
	.zero		1


	//   ....[76]....
        /*05d4*/ 	.word	0x000037a0
        /*05d8*/ 	.word	0x000000ff
        /*05dc*/ 	.word	0x00000000
        /*05e0*/ 	.short	0x010a
        /*05e2*/ 	.byte	0x05
	.zero		1


	//   ....[77]....
        /*05e4*/ 	.word	0x00003830
        /*05e8*/ 	.word	0x000000ff
        /*05ec*/ 	.word	0x00000000
        /*05f0*/ 	.short	0x010a
        /*05f2*/ 	.byte	0x05
	.zero		1


	//   ....[78]....
        /*05f4*/ 	.word	0x000038c0
        /*05f8*/ 	.word	0x000000ff
        /*05fc*/ 	.word	0x00000000
        /*0600*/ 	.short	0x010a
        /*0602*/ 	.byte	0x05
	.zero		1


	//   ....[79]....
        /*0604*/ 	.word	0x00003960
        /*0608*/ 	.word	0x00000000
        /*060c*/ 	.word	0x00000000
        /*0610*/ 	.short	0x010a
        /*0612*/ 	.byte	0xff
	.zero		1


	//   ....[80]....
        /*0614*/ 	.word	0x00003aa0
        /*0618*/ 	.word	0x00000002
        /*061c*/ 	.word	0x00000180
        /*0620*/ 	.short	0x010a
        /*0622*/ 	.byte	0xff
	.zero		1


	//   ....[81]....
        /*0624*/ 	.word	0x00003b10
        /*0628*/ 	.word	0x00000002
        /*062c*/ 	.word	0x00000000
        /*0630*/ 	.short	0x0101
        /*0632*/ 	.byte	0xff
	.zero		1


	//   ....[82]....
        /*0634*/ 	.word	0x00003b30
        /*0638*/ 	.word	0x000000ff
        /*063c*/ 	.word	0x00000160
        /*0640*/ 	.short	0x010a
        /*0642*/ 	.byte	0x04
	.zero		1


	//   ....[83]....
        /*0644*/ 	.word	0x00003c50
        /*0648*/ 	.word	0x00000002
        /*064c*/ 	.word	0x00000150
        /*0650*/ 	.short	0x010a
        /*0652*/ 	.byte	0xff
	.zero		1


	//   ....[84]....
        /*0654*/ 	.word	0x00003d50
        /*0658*/ 	.word	0x00000002
        /*065c*/ 	.word	0x00000000
        /*0660*/ 	.short	0x0101
        /*0662*/ 	.byte	0xff
	.zero		1


	//   ....[85]....
        /*0664*/ 	.word	0x00003de0
        /*0668*/ 	.word	0x000000ff
        /*066c*/ 	.word	0x00000160
        /*0670*/ 	.short	0x0106
        /*0672*/ 	.byte	0x04
	.zero		1


	//   ....[86]....
        /*0674*/ 	.word	0x00003e00
        /*0678*/ 	.word	0x000000ff
        /*067c*/ 	.word	0x00000160
        /*0680*/ 	.short	0x010a
        /*0682*/ 	.byte	0x04
	.zero		1


	//   ....[87]....
        /*0684*/ 	.word	0x00003e90
        /*0688*/ 	.word	0x000000ff
        /*068c*/ 	.word	0x00000160
        /*0690*/ 	.short	0x0106
        /*0692*/ 	.byte	0x07
	.zero		1


	//   ....[88]....
        /*0694*/ 	.word	0x00003ed0
        /*0698*/ 	.word	0x00000000
        /*069c*/ 	.word	0x00000160
        /*06a0*/ 	.short	0x010a
        /*06a2*/ 	.byte	0xff
	.zero		1


	//   ....[89]....
        /*06a4*/ 	.word	0x00004140
        /*06a8*/ 	.word	0x000000ff
        /*06ac*/ 	.word	0x00000008
        /*06b0*/ 	.short	0x010a
        /*06b2*/ 	.byte	0x05
	.zero		1


	//   ....[90]....
        /*06b4*/ 	.word	0x00004160
        /*06b8*/ 	.word	0x000000ff
        /*06bc*/ 	.word	0x00000008
        /*06c0*/ 	.short	0x010a
        /*06c2*/ 	.byte	0x05
	.zero		1


	//   ....[91]....
        /*06c4*/ 	.word	0x000042f0
        /*06c8*/ 	.word	0x000000ff
        /*06cc*/ 	.word	0x00000008
        /*06d0*/ 	.short	0x010a
        /*06d2*/ 	.byte	0x05
	.zero		1


	//   ....[92]....
        /*06d4*/ 	.word	0x00004310
        /*06d8*/ 	.word	0x000000ff
        /*06dc*/ 	.word	0x00000008
        /*06e0*/ 	.short	0x010a
        /*06e2*/ 	.byte	0x05
	.zero		1


	//   ....[93]....
        /*06e4*/ 	.word	0x000043d0
        /*06e8*/ 	.word	0x000000ff
        /*06ec*/ 	.word	0x00000000
        /*06f0*/ 	.short	0x0101
        /*06f2*/ 	.byte	0x04
	.zero		1


	//   ....[94]....
        /*06f4*/ 	.word	0x000047a0
        /*06f8*/ 	.word	0x00000000
        /*06fc*/ 	.word	0x00000150
        /*0700*/ 	.short	0x010a
        /*0702*/ 	.byte	0xff
	.zero		1


	//   ....[95]....
        /*0704*/ 	.word	0x00004860
        /*0708*/ 	.word	0x00000000
        /*070c*/ 	.word	0x00000000
        /*0710*/ 	.short	0x0101
        /*0712*/ 	.byte	0xff
	.zero		1


	//   ....[96]....
        /*0714*/ 	.word	0x00004940
        /*0718*/ 	.word	0x000000ff
        /*071c*/ 	.word	0x00000000
        /*0720*/ 	.short	0x010a
        /*0722*/ 	.byte	0x05
	.zero		1


	//   ....[97]....
        /*0724*/ 	.word	0x00004960
        /*0728*/ 	.word	0x000000ff
        /*072c*/ 	.word	0x00000000
        /*0730*/ 	.short	0x010a
        /*0732*/ 	.byte	0x05
	.zero		1


	//   ....[98]....
        /*0734*/ 	.word	0x00004a90
        /*0738*/ 	.word	0x000000ff
        /*073c*/ 	.word	0x00000000
        /*0740*/ 	.short	0x010a
        /*0742*/ 	.byte	0x07
	.zero		1


	//   ....[99]....
        /*0744*/ 	.word	0x00004ae0
        /*0748*/ 	.word	0x000000ff
        /*074c*/ 	.word	0x00000178
        /*0750*/ 	.short	0x010a
        /*0752*/ 	.byte	0x16
	.zero		1


	//   ....[100]....
        /*0754*/ 	.word	0x00004c60
        /*0758*/ 	.word	0x000000ff
        /*075c*/ 	.word	0x00000000
        /*0760*/ 	.short	0x010a
        /*0762*/ 	.byte	0x06
	.zero		1


	//   ....[101]....
        /*0764*/ 	.word	0x00004d80
        /*0768*/ 	.word	0x000000ff
        /*076c*/ 	.word	0x00000000
        /*0770*/ 	.short	0x010a
        /*0772*/ 	.byte	0x04
	.zero		1


	//   ....[102]....
        /*0774*/ 	.word	0x00004ff0
        /*0778*/ 	.word	0x000000ff
        /*077c*/ 	.word	0x000001a0
        /*0780*/ 	.short	0x010a
        /*0782*/ 	.byte	0x16
	.zero		1


	//   ....[103]....
        /*0784*/ 	.word	0x00005510
        /*0788*/ 	.word	0x0000000c
        /*078c*/ 	.word	0x00000150
        /*0790*/ 	.short	0x010a
        /*0792*/ 	.byte	0xff
	.zero		1


	//   ....[104]....
        /*0794*/ 	.word	0x00005680
        /*0798*/ 	.word	0x00000000
        /*079c*/ 	.word	0x00000000
        /*07a0*/ 	.short	0x0101
        /*07a2*/ 	.byte	0xff
	.zero		1


	//   ....[105]....
        /*07a4*/ 	.word	0x00005b10
        /*07a8*/ 	.word	0x000000ff
        /*07ac*/ 	.word	0x00000148
        /*07b0*/ 	.short	0x010a
        /*07b2*/ 	.byte	0x15
	.zero		1


	//   ....[106]....
        /*07b4*/ 	.word	0x00005c90
        /*07b8*/ 	.word	0x000000ff
        /*07bc*/ 	.word	0x00000120
        /*07c0*/ 	.short	0x010a
        /*07c2*/ 	.byte	0x15
	.zero		1


	//   ....[107]....
        /*07c4*/ 	.word	0x00005e80
        /*07c8*/ 	.word	0x000000ff
        /*07cc*/ 	.word	0x00000100
        /*07d0*/ 	.short	0x010b
        /*07d2*/ 	.byte	0x15
	.zero		1


	//   ....[108]....
        /*07d4*/ 	.word	0x00005e90
        /*07d8*/ 	.word	0x000000ff
        /*07dc*/ 	.word	0x00000000
        /*07e0*/ 	.short	0x0101
        /*07e2*/ 	.byte	0x2f
	.zero		1


	//   ....[109]....
        /*07e4*/ 	.word	0x00005ea0
        /*07e8*/ 	.word	0x000000ff
        /*07ec*/ 	.word	0x00000128
        /*07f0*/ 	.short	0x010a
        /*07f2*/ 	.byte	0x15
	.zero		1


	//   ....[110]....
        /*07f4*/ 	.word	0x00005ff0
        /*07f8*/ 	.word	0x000000ff
        /*07fc*/ 	.word	0x00000108
        /*0800*/ 	.short	0x010b
        /*0802*/ 	.byte	0x15
	.zero		1


	//   ....[111]....
        /*0804*/ 	.word	0x00006000
        /*0808*/ 	.word	0x000000ff
        /*080c*/ 	.word	0x00000000
        /*0810*/ 	.short	0x0101
        /*0812*/ 	.byte	0x2e
	.zero		1


	//   ....[112]....
        /*0814*/ 	.word	0x00006010
        /*0818*/ 	.word	0x000000ff
        /*081c*/ 	.word	0x00000130
        /*0820*/ 	.short	0x010a
        /*0822*/ 	.byte	0x15
	.zero		1


	//   ....[113]....
        /*0824*/ 	.word	0x00006160
        /*0828*/ 	.word	0x000000ff
        /*082c*/ 	.word	0x00000110
        /*0830*/ 	.short	0x010b
        /*0832*/ 	.byte	0x15
	.zero		1


	//   ....[114]....
        /*0834*/ 	.word	0x00006170
        /*0838*/ 	.word	0x000000ff
        /*083c*/ 	.word	0x00000000
        /*0840*/ 	.short	0x0101
        /*0842*/ 	.byte	0x27
	.zero		1


	//   ....[115]....
        /*0844*/ 	.word	0x00006180
        /*0848*/ 	.word	0x000000ff
        /*084c*/ 	.word	0x00000138
        /*0850*/ 	.short	0x010a
        /*0852*/ 	.byte	0x15
	.zero		1


	//   ....[116]....
        /*0854*/ 	.word	0x000063c0
        /*0858*/ 	.word	0x000000ff
        /*085c*/ 	.word	0x00000118
        /*0860*/ 	.short	0x010b
        /*0862*/ 	.byte	0x15
	.zero		1


	//   ....[117]....
        /*0864*/ 	.word	0x000063d0
        /*0868*/ 	.word	0x000000ff
        /*086c*/ 	.word	0x00000000
        /*0870*/ 	.short	0x0101
        /*0872*/ 	.byte	0x26
	.zero		1


	//   ....[118]....
        /*0874*/ 	.word	0x00006400
        /*0878*/ 	.word	0x000000ff
        /*087c*/ 	.word	0x00000120
        /*0880*/ 	.short	0x010a
        /*0882*/ 	.byte	0x15
	.zero		1


	//   ....[119]....
        /*0884*/ 	.word	0x00006420
        /*0888*/ 	.word	0x000000ff
        /*088c*/ 	.word	0x00000128
        /*0890*/ 	.short	0x010a
        /*0892*/ 	.byte	0x15
	.zero		1


	//   ....[120]....
        /*0894*/ 	.word	0x00006440
        /*0898*/ 	.word	0x000000ff
        /*089c*/ 	.word	0x00000130
        /*08a0*/ 	.short	0x010a
        /*08a2*/ 	.byte	0x15
	.zero		1


	//   ....[121]....
        /*08a4*/ 	.word	0x00006480
        /*08a8*/ 	.word	0x00000000
        /*08ac*/ 	.word	0x00000138
        /*08b0*/ 	.short	0x010a
        /*08b2*/ 	.byte	0xff
	.zero		1


	//   ....[122]....
        /*08b4*/ 	.word	0x000067f0
        /*08b8*/ 	.word	0x00000008
        /*08bc*/ 	.word	0x00000150
        /*08c0*/ 	.short	0x010a
        /*08c2*/ 	.byte	0xff
	.zero		1


	//   ....[123]....
        /*08c4*/ 	.word	0x00006970
        /*08c8*/ 	.word	0x00000000
        /*08cc*/ 	.word	0x00000000
        /*08d0*/ 	.short	0x0101
        /*08d2*/ 	.byte	0xff
	.zero		1


	//   ....[124]....
        /*08d4*/ 	.word	0x000074e0
        /*08d8*/ 	.word	0x000000ff
        /*08dc*/ 	.word	0x00000100
        /*08e0*/ 	.short	0x010a
        /*08e2*/ 	.byte	0x2e
	.zero		1


	//   ....[125]....
        /*08e4*/ 	.word	0x00007540
        /*08e8*/ 	.word	0x000000ff
        /*08ec*/ 	.word	0x00000170
        /*08f0*/ 	.short	0x010a
        /*08f2*/ 	.byte	0x2e
	.zero		1


	//   ....[126]....
        /*08f4*/ 	.word	0x000077a0
        /*08f8*/ 	.word	0x000000ff
        /*08fc*/ 	.word	0x00000100
        /*0900*/ 	.short	0x010a
        /*0902*/ 	.byte	0x2e
	.zero		1


	//   ....[127]....
        /*0904*/ 	.word	0x000078e0
        /*0908*/ 	.word	0x000000ff
        /*090c*/ 	.word	0x00000170
        /*0910*/ 	.short	0x010a
        /*0912*/ 	.byte	0x2e
	.zero		1


	//   ....[128]....
        /*0914*/ 	.word	0x00007aa0
        /*0918*/ 	.word	0x000000ff
        /*091c*/ 	.word	0x00000000
        /*0920*/ 	.short	0x0101
        /*0922*/ 	.byte	0x05
	.zero		1


	//   ....[129]....
        /*0924*/ 	.word	0x00008b40
        /*0928*/ 	.word	0x00000000
        /*092c*/ 	.word	0x00000000
        /*0930*/ 	.short	0x0101
        /*0932*/ 	.byte	0xff
	.zero		1


	//   ....[130]....
        /*0934*/ 	.word	0x00008b50
        /*0938*/ 	.word	0x00000003
        /*093c*/ 	.word	0x00000100
        /*0940*/ 	.short	0x010a
        /*0942*/ 	.byte	0xff
	.zero		1


	//   ....[131]....
        /*0944*/ 	.word	0x00008c60
        /*0948*/ 	.word	0x00000003
        /*094c*/ 	.word	0x00000100
        /*0950*/ 	.short	0x010a
        /*0952*/ 	.byte	0xff
	.zero		1


	//   ....[132]....
        /*0954*/ 	.word	0x00009fb0
        /*0958*/ 	.word	0x00000000
        /*095c*/ 	.word	0x00000000
        /*0960*/ 	.short	0x0101
        /*0962*/ 	.byte	0xff
	.zero		1


	//   ....[133]....
        /*0964*/ 	.word	0x00009ff0
        /*0968*/ 	.word	0x00000007
        /*096c*/ 	.word	0x00000100
        /*0970*/ 	.short	0x010a
        /*0972*/ 	.byte	0xff
	.zero		1


	//   ....[134]....
        /*0974*/ 	.word	0x0000a0c0
        /*0978*/ 	.word	0x00000007
        /*097c*/ 	.word	0x00000100
        /*0980*/ 	.short	0x010a
        /*0982*/ 	.byte	0xff
	.zero		1


	//   ....[135]....
        /*0984*/ 	.word	0x0000b410
        /*0988*/ 	.word	0x00000000
        /*098c*/ 	.word	0x00000000
        /*0990*/ 	.short	0x0101
        /*0992*/ 	.byte	0xff
	.zero		1


	//   ....[136]....
        /*0994*/ 	.word	0x0000b430
        /*0998*/ 	.word	0x00000004
        /*099c*/ 	.word	0x00000100
        /*09a0*/ 	.short	0x010a
        /*09a2*/ 	.byte	0xff
	.zero		1


	//   ....[137]....
        /*09a4*/ 	.word	0x0000b500
        /*09a8*/ 	.word	0x00000004
        /*09ac*/ 	.word	0x00000100
        /*09b0*/ 	.short	0x010a
        /*09b2*/ 	.byte	0xff
	.zero		1


	//   ....[138]....
        /*09b4*/ 	.word	0x0000c840
        /*09b8*/ 	.word	0x00000000
        /*09bc*/ 	.word	0x00000000
        /*09c0*/ 	.short	0x0101
        /*09c2*/ 	.byte	0xff
	.zero		1


	//   ....[139]....
        /*09c4*/ 	.word	0x0000c9b0
        /*09c8*/ 	.word	0x000000ff
        /*09cc*/ 	.word	0x00000000
        /*09d0*/ 	.short	0x0101
        /*09d2*/ 	.byte	0x08
	.zero		1


	//   ....[140]....
        /*09d4*/ 	.word	0x0000c9d0
        /*09d8*/ 	.word	0x000000ff
        /*09dc*/ 	.word	0x000001a0
        /*09e0*/ 	.short	0x0101
        /*09e2*/ 	.byte	0x2e
	.zero		1


	//   ....[141]....
        /*09e4*/ 	.word	0x0000cb40
        /*09e8*/ 	.word	0x000000ff
        /*09ec*/ 	.word	0x00000000
        /*09f0*/ 	.short	0x0101
        /*09f2*/ 	.byte	0x06
	.zero		1


	//   ....[142]....
        /*09f4*/ 	.word	0x0000cb60
        /*09f8*/ 	.word	0x00000000
        /*09fc*/ 	.word	0x00000190
        /*0a00*/ 	.short	0x010a
        /*0a02*/ 	.byte	0xff
	.zero		1


	//   ....[143]....
        /*0a04*/ 	.word	0x0000cbc0
        /*0a08*/ 	.word	0x00000000
        /*0a0c*/ 	.word	0x00000080
        /*0a10*/ 	.short	0x010a
        /*0a12*/ 	.byte	0xff
	.zero		1


	//   ....[144]....
        /*0a14*/ 	.word	0x0000cc20
        /*0a18*/ 	.word	0x00000000
        /*0a1c*/ 	.word	0x00000080
        /*0a20*/ 	.short	0x010a
        /*0a22*/ 	.byte	0xff
	.zero		1


	//   ....[145]....
        /*0a24*/ 	.word	0x0000cc70
        /*0a28*/ 	.word	0x00000003
        /*0a2c*/ 	.word	0x00000150
        /*0a30*/ 	.short	0x010a
        /*0a32*/ 	.byte	0xff
	.zero		1


	//   ....[146]....
        /*0a34*/ 	.word	0x0000ccd0
        /*0a38*/ 	.word	0x00000000
        /*0a3c*/ 	.word	0x00000000
        /*0a40*/ 	.short	0x010a
        /*0a42*/ 	.byte	0xff
	.zero		1


	//   ....[147]....
        /*0a44*/ 	.word	0x0000cd30
        /*0a48*/ 	.word	0x00000000
        /*0a4c*/ 	.word	0x00000000
        /*0a50*/ 	.short	0x010a
        /*0a52*/ 	.byte	0xff
	.zero		1


	//   ....[148]....
        /*0a54*/ 	.word	0x0000cd90
        /*0a58*/ 	.word	0x00000000
        /*0a5c*/ 	.word	0x00000000
        /*0a60*/ 	.short	0x010a
        /*0a62*/ 	.byte	0xff
	.zero		1


	//   ....[149]....
        /*0a64*/ 	.word	0x0000cdf0
        /*0a68*/ 	.word	0x00000000
        /*0a6c*/ 	.word	0x00000000
        /*0a70*/ 	.short	0x010a
        /*0a72*/ 	.byte	0xff
	.zero		1


	//   ....[150]....
        /*0a74*/ 	.word	0x0000ce50
        /*0a78*/ 	.word	0x00000000
        /*0a7c*/ 	.word	0x00000000
        /*0a80*/ 	.short	0x010a
        /*0a82*/ 	.byte	0xff
	.zero		1


	//   ....[151]....
        /*0a84*/ 	.word	0x0000ceb0
        /*0a88*/ 	.word	0x00000000
        /*0a8c*/ 	.word	0x00000000
        /*0a90*/ 	.short	0x010a
        /*0a92*/ 	.byte	0xff
	.zero		1


	//   ....[152]....
        /*0a94*/ 	.word	0x0000cf10
        /*0a98*/ 	.word	0x00000000
        /*0a9c*/ 	.word	0x00000000
        /*0aa0*/ 	.short	0x010a
        /*0aa2*/ 	.byte	0xff
	.zero		1


	//   ....[153]....
        /*0aa4*/ 	.word	0x0000cf70
        /*0aa8*/ 	.word	0x00000000
        /*0aac*/ 	.word	0x00000000
        /*0ab0*/ 	.short	0x010a
        /*0ab2*/ 	.byte	0xff
	.zero		1


	//   ....[154]....
        /*0ab4*/ 	.word	0x0000cfd0
        /*0ab8*/ 	.word	0x00000000
        /*0abc*/ 	.word	0x00000000
        /*0ac0*/ 	.short	0x010a
        /*0ac2*/ 	.byte	0xff
	.zero		1


	//   ....[155]....
        /*0ac4*/ 	.word	0x0000d030
        /*0ac8*/ 	.word	0x00000000
        /*0acc*/ 	.word	0x00000000
        /*0ad0*/ 	.short	0x010a
        /*0ad2*/ 	.byte	0xff
	.zero		1


	//   ....[156]....
        /*0ad4*/ 	.word	0x0000d090
        /*0ad8*/ 	.word	0x00000000
        /*0adc*/ 	.word	0x00000000
        /*0ae0*/ 	.short	0x010a
        /*0ae2*/ 	.byte	0xff
	.zero		1


	//   ....[157]....
        /*0ae4*/ 	.word	0x0000d0f0
        /*0ae8*/ 	.word	0x00000000
        /*0aec*/ 	.word	0x00000000
        /*0af0*/ 	.short	0x010a
        /*0af2*/ 	.byte	0xff
	.zero		1


	//   ....[158]....
        /*0af4*/ 	.word	0x0000d150
        /*0af8*/ 	.word	0x00000000
        /*0afc*/ 	.word	0x00000000
        /*0b00*/ 	.short	0x010a
        /*0b02*/ 	.byte	0xff
	.zero		1


	//   ....[159]....
        /*0b04*/ 	.word	0x0000d1b0
        /*0b08*/ 	.word	0x00000000
        /*0b0c*/ 	.word	0x00000000
        /*0b10*/ 	.short	0x010a
        /*0b12*/ 	.byte	0xff
	.zero		1


	//   ....[160]....
        /*0b14*/ 	.word	0x0000d210
        /*0b18*/ 	.word	0x00000000
        /*0b1c*/ 	.word	0x00000000
        /*0b20*/ 	.short	0x010a
        /*0b22*/ 	.byte	0xff
	.zero		1


	//   ....[161]....
        /*0b24*/ 	.word	0x0000d260
        /*0b28*/ 	.word	0x00000002
        /*0b2c*/ 	.word	0x00000180
        /*0b30*/ 	.short	0x010a
        /*0b32*/ 	.byte	0xff
	.zero		1


	//   ....[162]....
        /*0b34*/ 	.word	0x0000d2c0
        /*0b38*/ 	.word	0x00000002
        /*0b3c*/ 	.word	0x00000160
        /*0b40*/ 	.short	0x010a
        /*0b42*/ 	.byte	0xff
	.zero		1


	//   ....[163]....
        /*0b44*/ 	.word	0x0000d310
        /*0b48*/ 	.word	0x00000002
        /*0b4c*/ 	.word	0x00000150
        /*0b50*/ 	.short	0x010a
        /*0b52*/ 	.byte	0xff
	.zero		1


	//   ....[164]....
        /*0b54*/ 	.word	0x0000d370
        /*0b58*/ 	.word	0x00000000
        /*0b5c*/ 	.word	0x00000160
        /*0b60*/ 	.short	0x010a
        /*0b62*/ 	.byte	0xff
	.zero		1


	//   ....[165]....
        /*0b64*/ 	.word	0x0000d3d0
        /*0b68*/ 	.word	0x00000005
        /*0b6c*/ 	.word	0x00000008
        /*0b70*/ 	.short	0x010a
        /*0b72*/ 	.byte	0xff
	.zero		1


	//   ....[166]....
        /*0b74*/ 	.word	0x0000d4b0
        /*0b78*/ 	.word	0x00000000
        /*0b7c*/ 	.word	0x00000008
        /*0b80*/ 	.short	0x010a
        /*0b82*/ 	.byte	0xff
	.zero		1


	//   ....[167]....
        /*0b84*/ 	.word	0x0000d500
        /*0b88*/ 	.word	0x00000000
        /*0b8c*/ 	.word	0x00000150
        /*0b90*/ 	.short	0x010a
        /*0b92*/ 	.byte	0xff
	.zero		1


	//   ....[168]....
        /*0b94*/ 	.word	0x0000d560
        /*0b98*/ 	.word	0x00000000
        /*0b9c*/ 	.word	0x00000000
        /*0ba0*/ 	.short	0x010a
        /*0ba2*/ 	.byte	0xff
	.zero		1


	//   ....[169]....
        /*0ba4*/ 	.word	0x0000d5c0
        /*0ba8*/ 	.word	0x00000000
        /*0bac*/ 	.word	0x00000178
        /*0bb0*/ 	.short	0x010a
        /*0bb2*/ 	.byte	0xff
	.zero		1


	//   ....[170]....
        /*0bb4*/ 	.word	0x0000d620
        /*0bb8*/ 	.word	0x00000000
        /*0bbc*/ 	.word	0x00000000
        /*0bc0*/ 	.short	0x010a
        /*0bc2*/ 	.byte	0xff
	.zero		1


	//   ....[171]....
        /*0bc4*/ 	.word	0x0000d680
        /*0bc8*/ 	.word	0x00000000
        /*0bcc*/ 	.word	0x000001a0
        /*0bd0*/ 	.short	0x010a
        /*0bd2*/ 	.byte	0xff
	.zero		1


	//   ....[172]....
        /*0bd4*/ 	.word	0x0000d6d0
        /*0bd8*/ 	.word	0x0000000c
        /*0bdc*/ 	.word	0x00000150
        /*0be0*/ 	.short	0x010a
        /*0be2*/ 	.byte	0xff
	.zero		1


	//   ....[173]....
        /*0be4*/ 	.word	0x0000d730
        /*0be8*/ 	.word	0x00000000
        /*0bec*/ 	.word	0x00000148
        /*0bf0*/ 	.short	0x010a
        /*0bf2*/ 	.byte	0xff
	.zero		1


	//   ....[174]....
        /*0bf4*/ 	.word	0x0000d790
        /*0bf8*/ 	.word	0x00000000
        /*0bfc*/ 	.word	0x00000120
        /*0c00*/ 	.short	0x010a
        /*0c02*/ 	.byte	0xff
	.zero		1


	//   ....[175]....
        /*0c04*/ 	.word	0x0000d7f0
        /*0c08*/ 	.word	0x00000000
        /*0c0c*/ 	.word	0x00000128
        /*0c10*/ 	.short	0x010a
        /*0c12*/ 	.byte	0xff
	.zero		1


	//   ....[176]....
        /*0c14*/ 	.word	0x0000d850
        /*0c18*/ 	.word	0x00000000
        /*0c1c*/ 	.word	0x00000130
        /*0c20*/ 	.short	0x010a
        /*0c22*/ 	.byte	0xff
	.zero		1


	//   ....[177]....
        /*0c24*/ 	.word	0x0000d8b0
        /*0c28*/ 	.word	0x00000000
        /*0c2c*/ 	.word	0x00000138
        /*0c30*/ 	.short	0x010a
        /*0c32*/ 	.byte	0xff
	.zero		1


	//   ....[178]....
        /*0c34*/ 	.word	0x0000d910
        /*0c38*/ 	.word	0x00000000
        /*0c3c*/ 	.word	0x00000120
        /*0c40*/ 	.short	0x010a
        /*0c42*/ 	.byte	0xff
	.zero		1


	//   ....[179]....
        /*0c44*/ 	.word	0x0000d970
        /*0c48*/ 	.word	0x00000000
        /*0c4c*/ 	.word	0x00000128
        /*0c50*/ 	.short	0x010a
        /*0c52*/ 	.byte	0xff
	.zero		1


	//   ....[180]....
        /*0c54*/ 	.word	0x0000d9d0
        /*0c58*/ 	.word	0x00000000
        /*0c5c*/ 	.word	0x00000130
        /*0c60*/ 	.short	0x010a
        /*0c62*/ 	.byte	0xff
	.zero		1


	//   ....[181]....
        /*0c64*/ 	.word	0x0000da20
        /*0c68*/ 	.word	0x00000008
        /*0c6c*/ 	.word	0x00000150
        /*0c70*/ 	.short	0x010a
        /*0c72*/ 	.byte	0xff
	.zero		1


	//   ....[182]....
        /*0c74*/ 	.word	0x0000da80
        /*0c78*/ 	.word	0x00000000
        /*0c7c*/ 	.word	0x00000100
        /*0c80*/ 	.short	0x010a
        /*0c82*/ 	.byte	0xff
	.zero		1


	//   ....[183]....
        /*0c84*/ 	.word	0x0000dae0
        /*0c88*/ 	.word	0x00000000
        /*0c8c*/ 	.word	0x00000170
        /*0c90*/ 	.short	0x010a
        /*0c92*/ 	.byte	0xff
	.zero		1


	//   ....[184]....
        /*0c94*/ 	.word	0x0000db30
        /*0c98*/ 	.word	0x00000003
        /*0c9c*/ 	.word	0x00000100
        /*0ca0*/ 	.short	0x010a
        /*0ca2*/ 	.byte	0xff
	.zero		1


	//   ....[185]....
        /*0ca4*/ 	.word	0x0000db80
        /*0ca8*/ 	.word	0x00000007
        /*0cac*/ 	.word	0x00000100
        /*0cb0*/ 	.short	0x010a
        /*0cb2*/ 	.byte	0xff
	.zero		1


	//   ....[186]....
        /*0cb4*/ 	.word	0x0000dbd0
        /*0cb8*/ 	.word	0x00000004
        /*0cbc*/ 	.word	0x00000100
        /*0cc0*/ 	.short	0x010a
        /*0cc2*/ 	.byte	0xff
	.zero		1


	//----- nvinfo : EIATTR_NUM_MBARRIERS
	.align		4
.L_47:
        /*0cc4*/ 	.byte	0x03, 0x38
        /*0cc6*/ 	.short	0x0035


	//----- nvinfo : EIATTR_EXIT_INSTR_OFFSETS
	.align		4
        /*0cc8*/ 	.byte	0x04, 0x1c
        /*0cca*/ 	.short	(.L_49 - .L_48)


	//   ....[0]....
.L_48:
        /*0ccc*/ 	.word	0x00003990


	//   ....[1]....
        /*0cd0*/ 	.word	0x00003ea0


	//   ....[2]....
        /*0cd4*/ 	.word	0x00003f00


	//   ....[3]....
        /*0cd8*/ 	.word	0x00005250


	//   ....[4]....
        /*0cdc*/ 	.word	0x000064b0


	//   ....[5]....
        /*0ce0*/ 	.word	0x000064f0


	//   ....[6]....
        /*0ce4*/ 	.word	0x0000ca30


	//   ....[7]....
        /*0ce8*/ 	.word	0x0000caa0


	//   ....[8]....
        /*0cec*/ 	.word	0x0000cad0


	//   ....[9]....
        /*0cf0*/ 	.word	0x0000cb50


	//----- nvinfo : EIATTR_MAX_THREADS
	.align		4
.L_49:
        /*0cf4*/ 	.byte	0x04, 0x05
        /*0cf6*/ 	.short	(.L_51 - .L_50)
.L_50:
        /*0cf8*/ 	.word	0x00000100
        /*0cfc*/ 	.word	0x00000001
        /*0d00*/ 	.word	0x00000001


	//----- nvinfo : EIATTR_CRS_STACK_SIZE
	.align		4
.L_51:
        /*0d04*/ 	.byte	0x04, 0x1e
        /*0d06*/ 	.short	(.L_53 - .L_52)
.L_52:
        /*0d08*/ 	.word	0x00000000


	//----- nvinfo : EIATTR_CBANK_PARAM_SIZE
	.align		4
.L_53:
        /*0d0c*/ 	.byte	0x03, 0x19
        /*0d0e*/ 	.short	0x0c00


	//----- nvinfo : EIATTR_PARAM_CBANK
	.align		4
        /*0d10*/ 	.byte	0x04, 0x0a
        /*0d12*/ 	.short	(.L_55 - .L_54)
	.align		4
.L_54:
        /*0d14*/ 	.word	index@(.nv.constant0._ZN7cutlass13device_kernelINS_4gemm6kernel13GemmUniversalIN4cute5tupleIJiiiiEEENS1_10collective13CollectiveMmaINS1_46MainloopSm100TmaUmmaWarpSpecializedBlockScaledILi16ELi2ELi1ENS5_IJNS4_1CILi4EEENSA_ILi2EEENSA_ILi1EEEEEEEENS5_IJNSA_ILi256EEESG_NSA_ILi64EEEEEENS5_IJNS_12float_e2m1_tENS_13float_ue4m3_tEEEENS5_IJNS5_IJlSD_lEEENS4_6LayoutINS5_IJNS5_IJNS5_IJNSA_ILi32EEESB_EEEiEEENS5_IJNS5_IJNSA_ILi16EEESB_EEEiEEENS5_IJSD_iEEEEEENS5_IJST_NS5_IJNS5_IJNSA_ILi0EEESD_EEENSA_ILi512EEEEEENS5_IJSW_iEEEEEEEEEEESL_S13_NS4_8TiledMMAINS4_8MMA_AtomIJNS4_23SM100_MMA_MXF4_2x1SM_SSISJ_SJ_fSK_Li256ELi256ELi16ELNS4_4UMMA5MajorE0ELS18_0ELNS17_7ScaleInE0ELS19_0EEEEEENSN_INS5_IJSD_SD_SD_EEENS5_IJSW_SW_SW_EEEEENS5_IJNS4_10UnderscoreES1F_S1F_EEEEENS5_IJNS4_28SM100_TMA_2SM_LOAD_MULTICASTES1I_EEENS5_IJNS4_14ComposedLayoutINS4_7SwizzleILi1ELi4ELi3EEENS4_18smem_ptr_flag_bitsILi4EEENSN_INS5_IJNSA_ILi8EEESH_EEENS5_IJSH_SD_EEEEEEENSN_INS5_IJNS5_IJNS5_IJSP_SD_EEESS_EEESD_NS5_IJSD_SD_EEEEEENS5_IJNS5_IJNS5_IJSS_SY_EEESX_EEESW_NS5_IJSB_SY_EEEEEEEEEEEvNS4_8identityES1J_NS5_IJS1T_NSN_INS5_IJNS5_IJNS5_IJSP_SC_EEESS_EEESD_S1W_EEENS5_IJS1Z_SW_NS5_IJSB_NSA_ILi1024EEEEEEEEEEEEEEvS24_EENS_8epilogue10collective18CollectiveEpilogueINS2E_23Sm100TmaWarpSpecializedILi4ELi2ELi64ELb1ELb0EEEJNS5_IJNSA_ILi128EEESG_SH_EEENS5_IJNSN_IS2J_SD_EENSN_ISH_SD_EEEEENS_10bfloat16_tESM_S2O_SM_NS2E_6fusion15FusionCallbacksIS2I_NS2P_17LinearCombinationIS2O_fS2O_fLNS_15FloatRoundStyleE2EEES2K_S2N_JEEENS4_5SM1004TMEM4LOAD26SM100_TMEM_LOAD_32dp32b64xENS4_13SM90_TMA_LOADENS1K_INS1L_ILi3ELi4ELi3EEENS1N_ILi16EEES1S_EENS4_39AutoVectorizingCopyWithAssumedAlignmentILi128EEENS4_14SM90_TMA_STOREES32_S34_S34_EEEvvEEEEvNT_6ParamsE)
        /*0d18*/ 	.short	0x0380
        /*0d1a*/ 	.short	0x0c00


	//----- nvinfo : EIATTR_SW_WAR
	.align		4
.L_55:
        /*0d1c*/ 	.byte	0x04, 0x36
        /*0d1e*/ 	.short	(.L_57 - .L_56)
.L_56:
        /*0d20*/ 	.word	0x00000008
.L_57:


//--------------------- .nv.callgraph             --------------------------
	.section	.nv.callgraph,"",@"SHT_CUDA_CALLGRAPH"
	.align	4
	.sectionentsize	8
	.align		4
        /*0000*/ 	.word	0x00000000
	.align		4
        /*0004*/ 	.word	0xffffffff
	.align		4
        /*0008*/ 	.word	index@(_ZN7cutlass13device_kernelINS_4gemm6kernel13GemmUniversalIN4cute5tupleIJiiiiEEENS1_10collective13CollectiveMmaINS1_46MainloopSm100TmaUmmaWarpSpecializedBlockScaledILi16ELi2ELi1ENS5_IJNS4_1CILi4EEENSA_ILi2EEENSA_ILi1EEEEEEEENS5_IJNSA_ILi256EEESG_NSA_ILi64EEEEEENS5_IJNS_12float_e2m1_tENS_13float_ue4m3_tEEEENS5_IJNS5_IJlSD_lEEENS4_6LayoutINS5_IJNS5_IJNS5_IJNSA_ILi32EEESB_EEEiEEENS5_IJNS5_IJNSA_ILi16EEESB_EEEiEEENS5_IJSD_iEEEEEENS5_IJST_NS5_IJNS5_IJNSA_ILi0EEESD_EEENSA_ILi512EEEEEENS5_IJSW_iEEEEEEEEEEESL_S13_NS4_8TiledMMAINS4_8MMA_AtomIJNS4_23SM100_MMA_MXF4_2x1SM_SSISJ_SJ_fSK_Li256ELi256ELi16ELNS4_4UMMA5MajorE0ELS18_0ELNS17_7ScaleInE0ELS19_0EEEEEENSN_INS5_IJSD_SD_SD_EEENS5_IJSW_SW_SW_EEEEENS5_IJNS4_10UnderscoreES1F_S1F_EEEEENS5_IJNS4_28SM100_TMA_2SM_LOAD_MULTICASTES1I_EEENS5_IJNS4_14ComposedLayoutINS4_7SwizzleILi1ELi4ELi3EEENS4_18smem_ptr_flag_bitsILi4EEENSN_INS5_IJNSA_ILi8EEESH_EEENS5_IJSH_SD_EEEEEEENSN_INS5_IJNS5_IJNS5_IJSP_SD_EEESS_EEESD_NS5_IJSD_SD_EEEEEENS5_IJNS5_IJNS5_IJSS_SY_EEESX_EEESW_NS5_IJSB_SY_EEEEEEEEEEEvNS4_8identityES1J_NS5_IJS1T_NSN_INS5_IJNS5_IJNS5_IJSP_SC_EEESS_EEESD_S1W_EEENS5_IJS1Z_SW_NS5_IJSB_NSA_ILi1024EEEEEEEEEEEEEEvS24_EENS_8epilogue10collective18CollectiveEpilogueINS2E_23Sm100TmaWarpSpecializedILi4ELi2ELi64ELb1ELb0EEEJNS5_IJNSA_ILi128EEESG_SH_EEENS5_IJNSN_IS2J_SD_EENSN_ISH_SD_EEEEENS_10bfloat16_tESM_S2O_SM_NS2E_6fusion15FusionCallbacksIS2I_NS2P_17LinearCombinationIS2O_fS2O_fLNS_15FloatRoundStyleE2EEES2K_S2N_JEEENS4_5SM1004TMEM4LOAD26SM100_TMEM_LOAD_32dp32b64xENS4_13SM90_TMA_LOADENS1K_INS1L_ILi3ELi4ELi3EEENS1N_ILi16EEES1S_EENS4_39AutoVectorizingCopyWithAssumedAlignmentILi128EEENS4_14SM90_TMA_STOREES32_S34_S34_EEEvvEEEEvNT_6ParamsE)
	.align		4
        /*000c*/ 	.word	index@(__assertfail)
	.align		4
        /*0010*/ 	.word	0x00000000
	.align		4
        /*0014*/ 	.word	0xfffffffe
	.align		4
        /*0018*/ 	.word	0x00000000
	.align		4
        /*001c*/ 	.word	0xfffffffd
	.align		4
        /*0020*/ 	.word	0x00000000
	.align		4
        /*0024*/ 	.word	0xfffffffc


//--------------------- .nv.constant4             --------------------------
	.section	.nv.constant4,"a",@progbits
	.align	8
	.align		8
.nv.constant4:
        /*0000*/ 	.dword	__assertfail
	.align		8
        /*0008*/ 	.dword	__unnamed_1
	.align		8
        /*0010*/ 	.dword	__unnamed_2
	.align		8
        /*0018*/ 	.dword	_ZN40_INTERNAL_48f519d9_4_k_cu_216130df_349494cuda3std3__45__cpo5beginE
	.align		8
        /*0020*/ 	.dword	_ZN40_INTERNAL_48f519d9_4_k_cu_216130df_349494cuda3std3__45__cpo3endE
	.align		8
        /*0028*/ 	.dword	_ZN40_INTERNAL_48f519d9_4_k_cu_216130df_349494cuda3std3__45__cpo6cbeginE
	.align		8
        /*0030*/ 	.dword	_ZN40_INTERNAL_48f519d9_4_k_cu_216130df_349494cuda3std3__45__cpo4cendE
	.align		8
        /*0038*/ 	.dword	_ZN40_INTERNAL_48f519d9_4_k_cu_216130df_349494cuda3std3__442_GLOBAL__N__48f519d9_4_k_cu_216130df_349496ignoreE
	.align		8
        /*0040*/ 	.dword	_ZN40_INTERNAL_48f519d9_4_k_cu_216130df_349494cuda3std3__419piecewise_constructE
	.align		8
        /*0048*/ 	.dword	_ZN40_INTERNAL_48f519d9_4_k_cu_216130df_349494cuda3std3__48in_placeE
	.align		8
        /*0050*/ 	.dword	_ZN40_INTERNAL_48f519d9_4_k_cu_216130df_349494cuda3std6ranges3__45__cpo4swapE
	.align		8
        /*0058*/ 	.dword	_ZN40_INTERNAL_48f519d9_4_k_cu_216130df_349494cuda3std6ranges3__45__cpo9iter_moveE
	.align		8
        /*0060*/ 	.dword	_ZN40_INTERNAL_48f519d9_4_k_cu_216130df_349494cute7productE
	.align		8
        /*0068*/ 	.dword	_ZN40_INTERNAL_48f519d9_4_k_cu_216130df_349494cute1_E
	.align		8
        /*0070*/ 	.dword	$str$25
	.align		8
        /*0078*/ 	.dword	$str$26
	.align		8
        /*0080*/ 	.dword	$str$29
	.align		8
        /*0088*/ 	.dword	$str$30


//--------------------- .text._ZN7cutlass13device_kernelINS_4gemm6kernel13GemmUniversalIN4cute5tupleIJiiiiEEENS1_10collective13CollectiveMmaINS1_46MainloopSm100TmaUmmaWarpSpecializedBlockScaledILi16ELi2ELi1ENS5_IJNS4_1CILi4EEENSA_ILi2EEENSA_ILi1EEEEEEEENS5_IJNSA_ILi256EEESG_NSA_ILi64EEEEEENS5_IJNS_12float_e2m1_tENS_13float_ue4m3_tEEEENS5_IJNS5_IJlSD_lEEENS4_6LayoutINS5_IJNS5_IJNS5_IJNSA_ILi32EEESB_EEEiEEENS5_IJNS5_IJNSA_ILi16EEESB_EEEiEEENS5_IJSD_iEEEEEENS5_IJST_NS5_IJNS5_IJNSA_ILi0EEESD_EEENSA_ILi512EEEEEENS5_IJSW_iEEEEEEEEEEESL_S13_NS4_8TiledMMAINS4_8MMA_AtomIJNS4_23SM100_MMA_MXF4_2x1SM_SSISJ_SJ_fSK_Li256ELi256ELi16ELNS4_4UMMA5MajorE0ELS18_0ELNS17_7ScaleInE0ELS19_0EEEEEENSN_INS5_IJSD_SD_SD_EEENS5_IJSW_SW_SW_EEEEENS5_IJNS4_10UnderscoreES1F_S1F_EEEEENS5_IJNS4_28SM100_TMA_2SM_LOAD_MULTICASTES1I_EEENS5_IJNS4_14ComposedLayoutINS4_7SwizzleILi1ELi4ELi3EEENS4_18smem_ptr_flag_bitsILi4EEENSN_INS5_IJNSA_ILi8EEESH_EEENS5_IJSH_SD_EEEEEEENSN_INS5_IJNS5_IJNS5_IJSP_SD_EEESS_EEESD_NS5_IJSD_SD_EEEEEENS5_IJNS5_IJNS5_IJSS_SY_EEESX_EEESW_NS5_IJSB_SY_EEEEEEEEEEEvNS4_8identityES1J_NS5_IJS1T_NSN_INS5_IJNS5_IJNS5_IJSP_SC_EEESS_EEESD_S1W_EEENS5_IJS1Z_SW_NS5_IJSB_NSA_ILi1024EEEEEEEEEEEEEEvS24_EENS_8epilogue10collective18CollectiveEpilogueINS2E_23Sm100TmaWarpSpecializedILi4ELi2ELi64ELb1ELb0EEEJNS5_IJNSA_ILi128EEESG_SH_EEENS5_IJNSN_IS2J_SD_EENSN_ISH_SD_EEEEENS_10bfloat16_tESM_S2O_SM_NS2E_6fusion15FusionCallbacksIS2I_NS2P_17LinearCombinationIS2O_fS2O_fLNS_15FloatRoundStyleE2EEES2K_S2N_JEEENS4_5SM1004TMEM4LOAD26SM100_TMEM_LOAD_32dp32b64xENS4_13SM90_TMA_LOADENS1K_INS1L_ILi3ELi4ELi3EEENS1N_ILi16EEES1S_EENS4_39AutoVectorizingCopyWithAssumedAlignmentILi128EEENS4_14SM90_TMA_STOREES32_S34_S34_EEEvvEEEEvNT_6ParamsE --------------------------
	.section	.text._ZN7cutlass13device_kernelINS_4gemm6kernel13GemmUniversalIN4cute5tupleIJiiiiEEENS1_10collective13CollectiveMmaINS1_46MainloopSm100TmaUmmaWarpSpecializedBlockScaledILi16ELi2ELi1ENS5_IJNS4_1CILi4EEENSA_ILi2EEENSA_ILi1EEEEEEEENS5_IJNSA_ILi256EEESG_NSA_ILi64EEEEEENS5_IJNS_12float_e2m1_tENS_13float_ue4m3_tEEEENS5_IJNS5_IJlSD_lEEENS4_6LayoutINS5_IJNS5_IJNS5_IJNSA_ILi32EEESB_EEEiEEENS5_IJNS5_IJNSA_ILi16EEESB_EEEiEEENS5_IJSD_iEEEEEENS5_IJST_NS5_IJNS5_IJNSA_ILi0EEESD_EEENSA_ILi512EEEEEENS5_IJSW_iEEEEEEEEEEESL_S13_NS4_8TiledMMAINS4_8MMA_AtomIJNS4_23SM100_MMA_MXF4_2x1SM_SSISJ_SJ_fSK_Li256ELi256ELi16ELNS4_4UMMA5MajorE0ELS18_0ELNS17_7ScaleInE0ELS19_0EEEEEENSN_INS5_IJSD_SD_SD_EEENS5_IJSW_SW_SW_EEEEENS5_IJNS4_10UnderscoreES1F_S1F_EEEEENS5_IJNS4_28SM100_TMA_2SM_LOAD_MULTICASTES1I_EEENS5_IJNS4_14ComposedLayoutINS4_7SwizzleILi1ELi4ELi3EEENS4_18smem_ptr_flag_bitsILi4EEENSN_INS5_IJNSA_ILi8EEESH_EEENS5_IJSH_SD_EEEEEEENSN_INS5_IJNS5_IJNS5_IJSP_SD_EEESS_EEESD_NS5_IJSD_SD_EEEEEENS5_IJNS5_IJNS5_IJSS_SY_EEESX_EEESW_NS5_IJSB_SY_EEEEEEEEEEEvNS4_8identityES1J_NS5_IJS1T_NSN_INS5_IJNS5_IJNS5_IJSP_SC_EEESS_EEESD_S1W_EEENS5_IJS1Z_SW_NS5_IJSB_NSA_ILi1024EEEEEEEEEEEEEEvS24_EENS_8epilogue10collective18CollectiveEpilogueINS2E_23Sm100TmaWarpSpecializedILi4ELi2ELi64ELb1ELb0EEEJNS5_IJNSA_ILi128EEESG_SH_EEENS5_IJNSN_IS2J_SD_EENSN_ISH_SD_EEEEENS_10bfloat16_tESM_S2O_SM_NS2E_6fusion15FusionCallbacksIS2I_NS2P_17LinearCombinationIS2O_fS2O_fLNS_15FloatRoundStyleE2EEES2K_S2N_JEEENS4_5SM1004TMEM4LOAD26SM100_TMEM_LOAD_32dp32b64xENS4_13SM90_TMA_LOADENS1K_INS1L_ILi3ELi4ELi3EEENS1N_ILi16EEES1S_EENS4_39AutoVectorizingCopyWithAssumedAlignmentILi128EEENS4_14SM90_TMA_STOREES32_S34_S34_EEEvvEEEEvNT_6ParamsE,"ax",@progbits
	.align	128
.text._ZN7cutlass13device_kernelINS_4gemm6kernel13GemmUniversalIN4cute5tupleIJiiiiEEENS1_10collective13CollectiveMmaINS1_46MainloopSm100TmaUmmaWarpSpecializedBlockScaledILi16ELi2ELi1ENS5_IJNS4_1CILi4EEENSA_ILi2EEENSA_ILi1EEEEEEEENS5_IJNSA_ILi256EEESG_NSA_ILi64EEEEEENS5_IJNS_12float_e2m1_tENS_13float_ue4m3_tEEEENS5_IJNS5_IJlSD_lEEENS4_6LayoutINS5_IJNS5_IJNS5_IJNSA_ILi32EEESB_EEEiEEENS5_IJNS5_IJNSA_ILi16EEESB_EEEiEEENS5_IJSD_iEEEEEENS5_IJST_NS5_IJNS5_IJNSA_ILi0EEESD_EEENSA_ILi512EEEEEENS5_IJSW_iEEEEEEEEEEESL_S13_NS4_8TiledMMAINS4_8MMA_AtomIJNS4_23SM100_MMA_MXF4_2x1SM_SSISJ_SJ_fSK_Li256ELi256ELi16ELNS4_4UMMA5MajorE0ELS18_0ELNS17_7ScaleInE0ELS19_0EEEEEENSN_INS5_IJSD_SD_SD_EEENS5_IJSW_SW_SW_EEEEENS5_IJNS4_10UnderscoreES1F_S1F_EEEEENS5_IJNS4_28SM100_TMA_2SM_LOAD_MULTICASTES1I_EEENS5_IJNS4_14ComposedLayoutINS4_7SwizzleILi1ELi4ELi3EEENS4_18smem_ptr_flag_bitsILi4EEENSN_INS5_IJNSA_ILi8EEESH_EEENS5_IJSH_SD_EEEEEEENSN_INS5_IJNS5_IJNS5_IJSP_SD_EEESS_EEESD_NS5_IJSD_SD_EEEEEENS5_IJNS5_IJNS5_IJSS_SY_EEESX_EEESW_NS5_IJSB_SY_EEEEEEEEEEEvNS4_8identityES1J_NS5_IJS1T_NSN_INS5_IJNS5_IJNS5_IJSP_SC_EEESS_EEESD_S1W_EEENS5_IJS1Z_SW_NS5_IJSB_NSA_ILi1024EEEEEEEEEEEEEEvS24_EENS_8epilogue10collective18CollectiveEpilogueINS2E_23Sm100TmaWarpSpecializedILi4ELi2ELi64ELb1ELb0EEEJNS5_IJNSA_ILi128EEESG_SH_EEENS5_IJNSN_IS2J_SD_EENSN_ISH_SD_EEEEENS_10bfloat16_tESM_S2O_SM_NS2E_6fusion15FusionCallbacksIS2I_NS2P_17LinearCombinationIS2O_fS2O_fLNS_15FloatRoundStyleE2EEES2K_S2N_JEEENS4_5SM1004TMEM4LOAD26SM100_TMEM_LOAD_32dp32b64xENS4_13SM90_TMA_LOADENS1K_INS1L_ILi3ELi4ELi3EEENS1N_ILi16EEES1S_EENS4_39AutoVectorizingCopyWithAssumedAlignmentILi128EEENS4_14SM90_TMA_STOREES32_S34_S34_EEEvvEEEEvNT_6ParamsE:
        .type           _ZN7cutlass13device_kernelINS_4gemm6kernel13GemmUniversalIN4cute5tupleIJiiiiEEENS1_10collective13CollectiveMmaINS1_46MainloopSm100TmaUmmaWarpSpecializedBlockScaledILi16ELi2ELi1ENS5_IJNS4_1CILi4EEENSA_ILi2EEENSA_ILi1EEEEEEEENS5_IJNSA_ILi256EEESG_NSA_ILi64EEEEEENS5_IJNS_12float_e2m1_tENS_13float_ue4m3_tEEEENS5_IJNS5_IJlSD_lEEENS4_6LayoutINS5_IJNS5_IJNS5_IJNSA_ILi32EEESB_EEEiEEENS5_IJNS5_IJNSA_ILi16EEESB_EEEiEEENS5_IJSD_iEEEEEENS5_IJST_NS5_IJNS5_IJNSA_ILi0EEESD_EEENSA_ILi512EEEEEENS5_IJSW_iEEEEEEEEEEESL_S13_NS4_8TiledMMAINS4_8MMA_AtomIJNS4_23SM100_MMA_MXF4_2x1SM_SSISJ_SJ_fSK_Li256ELi256ELi16ELNS4_4UMMA5MajorE0ELS18_0ELNS17_7ScaleInE0ELS19_0EEEEEENSN_INS5_IJSD_SD_SD_EEENS5_IJSW_SW_SW_EEEEENS5_IJNS4_10UnderscoreES1F_S1F_EEEEENS5_IJNS4_28SM100_TMA_2SM_LOAD_MULTICASTES1I_EEENS5_IJNS4_14ComposedLayoutINS4_7SwizzleILi1ELi4ELi3EEENS4_18smem_ptr_flag_bitsILi4EEENSN_INS5_IJNSA_ILi8EEESH_EEENS5_IJSH_SD_EEEEEEENSN_INS5_IJNS5_IJNS5_IJSP_SD_EEESS_EEESD_NS5_IJSD_SD_EEEEEENS5_IJNS5_IJNS5_IJSS_SY_EEESX_EEESW_NS5_IJSB_SY_EEEEEEEEEEEvNS4_8identityES1J_NS5_IJS1T_NSN_INS5_IJNS5_IJNS5_IJSP_SC_EEESS_EEESD_S1W_EEENS5_IJS1Z_SW_NS5_IJSB_NSA_ILi1024EEEEEEEEEEEEEEvS24_EENS_8epilogue10collective18CollectiveEpilogueINS2E_23Sm100TmaWarpSpecializedILi4ELi2ELi64ELb1ELb0EEEJNS5_IJNSA_ILi128EEESG_SH_EEENS5_IJNSN_IS2J_SD_EENSN_ISH_SD_EEEEENS_10bfloat16_tESM_S2O_SM_NS2E_6fusion15FusionCallbacksIS2I_NS2P_17LinearCombinationIS2O_fS2O_fLNS_15FloatRoundStyleE2EEES2K_S2N_JEEENS4_5SM1004TMEM4LOAD26SM100_TMEM_LOAD_32dp32b64xENS4_13SM90_TMA_LOADENS1K_INS1L_ILi3ELi4ELi3EEENS1N_ILi16EEES1S_EENS4_39AutoVectorizingCopyWithAssumedAlignmentILi128EEENS4_14SM90_TMA_STOREES32_S34_S34_EEEvvEEEEvNT_6ParamsE,@function
        .size           _ZN7cutlass13device_kernelINS_4gemm6kernel13GemmUniversalIN4cute5tupleIJiiiiEEENS1_10collective13CollectiveMmaINS1_46MainloopSm100TmaUmmaWarpSpecializedBlockScaledILi16ELi2ELi1ENS5_IJNS4_1CILi4EEENSA_ILi2EEENSA_ILi1EEEEEEEENS5_IJNSA_ILi256EEESG_NSA_ILi64EEEEEENS5_IJNS_12float_e2m1_tENS_13float_ue4m3_tEEEENS5_IJNS5_IJlSD_lEEENS4_6LayoutINS5_IJNS5_IJNS5_IJNSA_ILi32EEESB_EEEiEEENS5_IJNS5_IJNSA_ILi16EEESB_EEEiEEENS5_IJSD_iEEEEEENS5_IJST_NS5_IJNS5_IJNSA_ILi0EEESD_EEENSA_ILi512EEEEEENS5_IJSW_iEEEEEEEEEEESL_S13_NS4_8TiledMMAINS4_8MMA_AtomIJNS4_23SM100_MMA_MXF4_2x1SM_SSISJ_SJ_fSK_Li256ELi256ELi16ELNS4_4UMMA5MajorE0ELS18_0ELNS17_7ScaleInE0ELS19_0EEEEEENSN_INS5_IJSD_SD_SD_EEENS5_IJSW_SW_SW_EEEEENS5_IJNS4_10UnderscoreES1F_S1F_EEEEENS5_IJNS4_28SM100_TMA_2SM_LOAD_MULTICASTES1I_EEENS5_IJNS4_14ComposedLayoutINS4_7SwizzleILi1ELi4ELi3EEENS4_18smem_ptr_flag_bitsILi4EEENSN_INS5_IJNSA_ILi8EEESH_EEENS5_IJSH_SD_EEEEEEENSN_INS5_IJNS5_IJNS5_IJSP_SD_EEESS_EEESD_NS5_IJSD_SD_EEEEEENS5_IJNS5_IJNS5_IJSS_SY_EEESX_EEESW_NS5_IJSB_SY_EEEEEEEEEEEvNS4_8identityES1J_NS5_IJS1T_NSN_INS5_IJNS5_IJNS5_IJSP_SC_EEESS_EEESD_S1W_EEENS5_IJS1Z_SW_NS5_IJSB_NSA_ILi1024EEEEEEEEEEEEEEvS24_EENS_8epilogue10collective18CollectiveEpilogueINS2E_23Sm100TmaWarpSpecializedILi4ELi2ELi64ELb1ELb0EEEJNS5_IJNSA_ILi128EEESG_SH_EEENS5_IJNSN_IS2J_SD_EENSN_ISH_SD_EEEEENS_10bfloat16_tESM_S2O_SM_NS2E_6fusion15FusionCallbacksIS2I_NS2P_17LinearCombinationIS2O_fS2O_fLNS_15FloatRoundStyleE2EEES2K_S2N_JEEENS4_5SM1004TMEM4LOAD26SM100_TMEM_LOAD_32dp32b64xENS4_13SM90_TMA_LOADENS1K_INS1L_ILi3ELi4ELi3EEENS1N_ILi16EEES1S_EENS4_39AutoVectorizingCopyWithAssumedAlignmentILi128EEENS4_14SM90_TMA_STOREES32_S34_S34_EEEvvEEEEvNT_6ParamsE,(.L_x_231 - _ZN7cutlass13device_kernelINS_4gemm6kernel13GemmUniversalIN4cute5tupleIJiiiiEEENS1_10collective13CollectiveMmaINS1_46MainloopSm100TmaUmmaWarpSpecializedBlockScaledILi16ELi2ELi1ENS5_IJNS4_1CILi4EEENSA_ILi2EEENSA_ILi1EEEEEEEENS5_IJNSA_ILi256EEESG_NSA_ILi64EEEEEENS5_IJNS_12float_e2m1_tENS_13float_ue4m3_tEEEENS5_IJNS5_IJlSD_lEEENS4_6LayoutINS5_IJNS5_IJNS5_IJNSA_ILi32EEESB_EEEiEEENS5_IJNS5_IJNSA_ILi16EEESB_EEEiEEENS5_IJSD_iEEEEEENS5_IJST_NS5_IJNS5_IJNSA_ILi0EEESD_EEENSA_ILi512EEEEEENS5_IJSW_iEEEEEEEEEEESL_S13_NS4_8TiledMMAINS4_8MMA_AtomIJNS4_23SM100_MMA_MXF4_2x1SM_SSISJ_SJ_fSK_Li256ELi256ELi16ELNS4_4UMMA5MajorE0ELS18_0ELNS17_7ScaleInE0ELS19_0EEEEEENSN_INS5_IJSD_SD_SD_EEENS5_IJSW_SW_SW_EEEEENS5_IJNS4_10UnderscoreES1F_S1F_EEEEENS5_IJNS4_28SM100_TMA_2SM_LOAD_MULTICASTES1I_EEENS5_IJNS4_14ComposedLayoutINS4_7SwizzleILi1ELi4ELi3EEENS4_18smem_ptr_flag_bitsILi4EEENSN_INS5_IJNSA_ILi8EEESH_EEENS5_IJSH_SD_EEEEEEENSN_INS5_IJNS5_IJNS5_IJSP_SD_EEESS_EEESD_NS5_IJSD_SD_EEEEEENS5_IJNS5_IJNS5_IJSS_SY_EEESX_EEESW_NS5_IJSB_SY_EEEEEEEEEEEvNS4_8identityES1J_NS5_IJS1T_NSN_INS5_IJNS5_IJNS5_IJSP_SC_EEESS_EEESD_S1W_EEENS5_IJS1Z_SW_NS5_IJSB_NSA_ILi1024EEEEEEEEEEEEEEvS24_EENS_8epilogue10collective18CollectiveEpilogueINS2E_23Sm100TmaWarpSpecializedILi4ELi2ELi64ELb1ELb0EEEJNS5_IJNSA_ILi128EEESG_SH_EEENS5_IJNSN_IS2J_SD_EENSN_ISH_SD_EEEEENS_10bfloat16_tESM_S2O_SM_NS2E_6fusion15FusionCallbacksIS2I_NS2P_17LinearCombinationIS2O_fS2O_fLNS_15FloatRoundStyleE2EEES2K_S2N_JEEENS4_5SM1004TMEM4LOAD26SM100_TMEM_LOAD_32dp32b64xENS4_13SM90_TMA_LOADENS1K_INS1L_ILi3ELi4ELi3EEENS1N_ILi16EEES1S_EENS4_39AutoVectorizingCopyWithAssumedAlignmentILi128EEENS4_14SM90_TMA_STOREES32_S34_S34_EEEvvEEEEvNT_6ParamsE)
        .other          _ZN7cutlass13device_kernelINS_4gemm6kernel13GemmUniversalIN4cute5tupleIJiiiiEEENS1_10collective13CollectiveMmaINS1_46MainloopSm100TmaUmmaWarpSpecializedBlockScaledILi16ELi2ELi1ENS5_IJNS4_1CILi4EEENSA_ILi2EEENSA_ILi1EEEEEEEENS5_IJNSA_ILi256EEESG_NSA_ILi64EEEEEENS5_IJNS_12float_e2m1_tENS_13float_ue4m3_tEEEENS5_IJNS5_IJlSD_lEEENS4_6LayoutINS5_IJNS5_IJNS5_IJNSA_ILi32EEESB_EEEiEEENS5_IJNS5_IJNSA_ILi16EEESB_EEEiEEENS5_IJSD_iEEEEEENS5_IJST_NS5_IJNS5_IJNSA_ILi0EEESD_EEENSA_ILi512EEEEEENS5_IJSW_iEEEEEEEEEEESL_S13_NS4_8TiledMMAINS4_8MMA_AtomIJNS4_23SM100_MMA_MXF4_2x1SM_SSISJ_SJ_fSK_Li256ELi256ELi16ELNS4_4UMMA5MajorE0ELS18_0ELNS17_7ScaleInE0ELS19_0EEEEEENSN_INS5_IJSD_SD_SD_EEENS5_IJSW_SW_SW_EEEEENS5_IJNS4_10UnderscoreES1F_S1F_EEEEENS5_IJNS4_28SM100_TMA_2SM_LOAD_MULTICASTES1I_EEENS5_IJNS4_14ComposedLayoutINS4_7SwizzleILi1ELi4ELi3EEENS4_18smem_ptr_flag_bitsILi4EEENSN_INS5_IJNSA_ILi8EEESH_EEENS5_IJSH_SD_EEEEEEENSN_INS5_IJNS5_IJNS5_IJSP_SD_EEESS_EEESD_NS5_IJSD_SD_EEEEEENS5_IJNS5_IJNS5_IJSS_SY_EEESX_EEESW_NS5_IJSB_SY_EEEEEEEEEEEvNS4_8identityES1J_NS5_IJS1T_NSN_INS5_IJNS5_IJNS5_IJSP_SC_EEESS_EEESD_S1W_EEENS5_IJS1Z_SW_NS5_IJSB_NSA_ILi1024EEEEEEEEEEEEEEvS24_EENS_8epilogue10collective18CollectiveEpilogueINS2E_23Sm100TmaWarpSpecializedILi4ELi2ELi64ELb1ELb0EEEJNS5_IJNSA_ILi128EEESG_SH_EEENS5_IJNSN_IS2J_SD_EENSN_ISH_SD_EEEEENS_10bfloat16_tESM_S2O_SM_NS2E_6fusion15FusionCallbacksIS2I_NS2P_17LinearCombinationIS2O_fS2O_fLNS_15FloatRoundStyleE2EEES2K_S2N_JEEENS4_5SM1004TMEM4LOAD26SM100_TMEM_LOAD_32dp32b64xENS4_13SM90_TMA_LOADENS1K_INS1L_ILi3ELi4ELi3EEENS1N_ILi16EEES1S_EENS4_39AutoVectorizingCopyWithAssumedAlignmentILi128EEENS4_14SM90_TMA_STOREES32_S34_S34_EEEvvEEEEvNT_6ParamsE,@"STO_CUDA_ENTRY STV_DEFAULT"
_ZN7cutlass13device_kernelINS_4gemm6kernel13GemmUniversalIN4cute5tupleIJiiiiEEENS1_10collective13CollectiveMmaINS1_46MainloopSm100TmaUmmaWarpSpecializedBlockScaledILi16ELi2ELi1ENS5_IJNS4_1CILi4EEENSA_ILi2EEENSA_ILi1EEEEEEEENS5_IJNSA_ILi256EEESG_NSA_ILi64EEEEEENS5_IJNS_12float_e2m1_tENS_13float_ue4m3_tEEEENS5_IJNS5_IJlSD_lEEENS4_6LayoutINS5_IJNS5_IJNS5_IJNSA_ILi32EEESB_EEEiEEENS5_IJNS5_IJNSA_ILi16EEESB_EEEiEEENS5_IJSD_iEEEEEENS5_IJST_NS5_IJNS5_IJNSA_ILi0EEESD_EEENSA_ILi512EEEEEENS5_IJSW_iEEEEEEEEEEESL_S13_NS4_8TiledMMAINS4_8MMA_AtomIJNS4_23SM100_MMA_MXF4_2x1SM_SSISJ_SJ_fSK_Li256ELi256ELi16ELNS4_4UMMA5MajorE0ELS18_0ELNS17_7ScaleInE0ELS19_0EEEEEENSN_INS5_IJSD_SD_SD_EEENS5_IJSW_SW_SW_EEEEENS5_IJNS4_10UnderscoreES1F_S1F_EEEEENS5_IJNS4_28SM100_TMA_2SM_LOAD_MULTICASTES1I_EEENS5_IJNS4_14ComposedLayoutINS4_7SwizzleILi1ELi4ELi3EEENS4_18smem_ptr_flag_bitsILi4EEENSN_INS5_IJNSA_ILi8EEESH_EEENS5_IJSH_SD_EEEEEEENSN_INS5_IJNS5_IJNS5_IJSP_SD_EEESS_EEESD_NS5_IJSD_SD_EEEEEENS5_IJNS5_IJNS5_IJSS_SY_EEESX_EEESW_NS5_IJSB_SY_EEEEEEEEEEEvNS4_8identityES1J_NS5_IJS1T_NSN_INS5_IJNS5_IJNS5_IJSP_SC_EEESS_EEESD_S1W_EEENS5_IJS1Z_SW_NS5_IJSB_NSA_ILi1024EEEEEEEEEEEEEEvS24_EENS_8epilogue10collective18CollectiveEpilogueINS2E_23Sm100TmaWarpSpecializedILi4ELi2ELi64ELb1ELb0EEEJNS5_IJNSA_ILi128EEESG_SH_EEENS5_IJNSN_IS2J_SD_EENSN_ISH_SD_EEEEENS_10bfloat16_tESM_S2O_SM_NS2E_6fusion15FusionCallbacksIS2I_NS2P_17LinearCombinationIS2O_fS2O_fLNS_15FloatRoundStyleE2EEES2K_S2N_JEEENS4_5SM1004TMEM4LOAD26SM100_TMEM_LOAD_32dp32b64xENS4_13SM90_TMA_LOADENS1K_INS1L_ILi3ELi4ELi3EEENS1N_ILi16EEES1S_EENS4_39AutoVectorizingCopyWithAssumedAlignmentILi128EEENS4_14SM90_TMA_STOREES32_S34_S34_EEEvvEEEEvNT_6ParamsE:
[----:B------:R-:W1:Y:S01]  /*0000*/  LDC R1, c[0x0][0x37c] ;  /* 0x0000df00ff017b82 */ /* 0x000e620000000800 */
[----:B------:R-:W2:Y:S01]  /*0010*/  S2R R154, SR_TID.X ;  /* 0x00000000009a7919 */ /* 0x000ea20000002100 */
[----:B------:R-:W3:Y:S06]  /*0020*/  LDCU.64 UR12, c[0x0][0xc90] ;  /* 0x00019200ff0c77ac */ /* 0x000eec0008000a00 */
[----:B------:R-:W4:Y:S01]  /*0030*/  S2UR UR4, SR_CgaCtaId ;  /* 0x00000000000479c3 */ /* 0x000f220000008800 */
[----:B------:R-:W-:Y:S02]  /*0040*/  PRMT R142, RZ, 0x7610, R142 ;  /* 0x00007610ff8e7816 */ /* 0x000fe4000000008e */
[----:B------:R-:W-:-:S02]  /*0050*/  ELECT P0, URZ, PT ;  /* 0x0000000000ff782f */ /* 0x000fc40003800000 */
[----:B---3--:R-:W-:-:S04]  /*0060*/  ISETP.NE.U32.AND P1, PT, RZ, UR12, PT ;  /* 0x0000000cff007c0c */ /* 0x008fc8000bf25070 */
[----:B------:R-:W-:Y:S01]  /*0070*/  ISETP.NE.AND.EX P2, PT, RZ, UR13, PT, P1 ;  /* 0x0000000dff007c0c */ /* 0x000fe2000bf45310 */
[----:B----4-:R-:W-:Y:S01]  /*0080*/  ULOP3.LUT UR32, UR4, 0x1, URZ, 0xc0, !UPT ;  /* 0x0000000104207892 */ /* 0x010fe2000f8ec0ff */
[----:B--2---:R-:W-:-:S05]  /*0090*/  SHF.R.U32.HI R143, RZ, 0x5, R154 ;  /* 0x00000005ff8f7819 */ /* 0x004fca000001169a */
[----:B------:R-:W2:Y:S02]  /*00a0*/  SHFL.IDX PT, R0, R143, RZ, 0x1f ;  /* 0x00001fff8f007589 */ /* 0x000ea400000e0000 */
[----:B--2---:R-:W-:-:S04]  /*00b0*/  R2UR UR17, R0 ;  /* 0x00000000001172ca */ /* 0x004fc800000e0000 */
[----:B-1----:R-:W-:Y:S11]  /*00c0*/  @P2 BRA `(.L_x_0) ;  /* 0x0000000000302947 */ /* 0x002ff60003800000 */
[----:B------:R-:W1:Y:S02]  /*00d0*/  LDCU.64 UR4, c[0x0][0xc88] ;  /* 0x00019100ff0477ac */ /* 0x000e640008000a00 */
[----:B-1----:R-:W-:-:S04]  /*00e0*/  UISETP.NE.U32.AND UP0, UPT, UR4, URZ, UPT ;  /* 0x000000ff0400728c */ /* 0x002fc8000bf05070 */
[----:B------:R-:W-:-:S09]  /*00f0*/  UISETP.NE.AND.EX UP0, UPT, UR5, URZ, UPT, UP0 ;  /* 0x000000ff0500728c */ /* 0x000fd2000bf05300 */
[----:B------:R-:W-:Y:S05]  /*0100*/  BRA.U !UP0, `(.L_x_1) ;  /* 0x0000000108147547 */ /* 0x000fea000b800000 */
[----:B------:R-:W1:Y:S01]  /*0110*/  LDC.64 R2, c[0x0][0xc88] ;  /* 0x00032200ff027b82 */ /* 0x000e620000000a00 */
[----:B------:R-:W1:Y:S02]  /*0120*/  LDCU.64 UR4, c[0x0][0x358] ;  /* 0x00006b00ff0477ac */ /* 0x000e640008000a00 */
[----:B-1----:R1:W5:Y:S01]  /*0130*/  LDG.E R71, desc[UR4][R2.64] ;  /* 0x0000000402477981 */ /* 0x002362000c1e1900 */
[----:B------:R-:W-:Y:S01]  /*0140*/  HFMA2 R142, -RZ, RZ, 0, 5.9604644775390625e-08 ;  /* 0x00000001ff8e7431 */ /* 0x000fe200000001ff */
[----:B------:R-:W-:Y:S05]  /*0150*/  BRA `(.L_x_0) ;  /* 0x00000000000c7947 */ /* 0x000fea0003800000 */
.L_x_1:
[----:B------:R-:W1:Y:S01]  /*0160*/  LDCU UR4, c[0x0][0xc80] ;  /* 0x00019000ff0477ac */ /* 0x000e620008000800 */
[----:B------:R-:W-:Y:S01]  /*0170*/  HFMA2 R142, -RZ, RZ, 0, 5.9604644775390625e-08 ;  /* 0x00000001ff8e7431 */ /* 0x000fe200000001ff */
[----:B-1----:R-:W-:-:S07]  /*0180*/  MOV R71, UR4 ;  /* 0x0000000400477c02 */ /* 0x002fce0008000f00 */
.L_x_0:
[----:B------:R-:W2:Y:S02]  /*0190*/  LDCU.64 UR4, c[0x0][0xcb0] ;  /* 0x00019600ff0477ac */ /* 0x000ea40008000a00 */
[----:B--2---:R-:W-:-:S04]  /*01a0*/  UISETP.NE.U32.AND UP0, UPT, UR4, URZ, UPT ;  /* 0x000000ff0400728c */ /* 0x004fc8000bf05070 */
[----:B------:R-:W-:-:S09]  /*01b0*/  UISETP.NE.AND.EX UP0, UPT, UR5, URZ, UPT, UP0 ;  /* 0x000000ff0500728c */ /* 0x000fd2000bf05300 */
[----:B------:R-:W-:Y:S05]  /*01c0*/  BRA.U UP0, `(.L_x_2) ;  /* 0x0000000100287547 */ /* 0x000fea000b800000 */
[----:B------:R-:W2:Y:S02]  /*01d0*/  LDCU.64 UR4, c[0x0][0xca8] ;  /* 0x00019500ff0477ac */ /* 0x000ea40008000a00 */
[----:B--2---:R-:W-:-:S04]  /*01e0*/  UISETP.NE.U32.AND UP0, UPT, UR4, URZ, UPT ;  /* 0x000000ff0400728c */ /* 0x004fc8000bf05070 */
[----:B------:R-:W-:-:S09]  /*01f0*/  UISETP.NE.AND.EX UP0, UPT, UR5, URZ, UPT, UP0 ;  /* 0x000000ff0500728c */ /* 0x000fd2000bf05300 */
[----:B------:R-:W-:Y:S05]  /*0200*/  BRA.U !UP0, `(.L_x_3) ;  /* 0x0000000108107547 */ /* 0x000fea000b800000 */
[----:B------:R-:W2:Y:S01]  /*0210*/  LDC.64 R68, c[0x0][0xca8] ;  /* 0x00032a00ff447b82 */ /* 0x000ea20000000a00 */
[----:B------:R-:W2:Y:S02]  /*0220*/  LDCU.64 UR4, c[0x0][0x358] ;  /* 0x00006b00ff0477ac */ /* 0x000ea40008000a00 */
[----:B--2---:R2:W5:Y:S01]  /*0230*/  LDG.E R68, desc[UR4][R68.64] ;  /* 0x0000000444447981 */ /* 0x004562000c1e1900 */
[----:B------:R-:W-:Y:S05]  /*0240*/  BRA `(.L_x_2) ;  /* 0x0000000000087947 */ /* 0x000fea0003800000 */
.L_x_3:
[----:B------:R-:W2:Y:S02]  /*0250*/  LDCU UR4, c[0x0][0xca0] ;  /* 0x00019400ff0477ac */ /* 0x000ea40008000800 */
[----:B--2---:R-:W-:Y:S02]  /*0260*/  MOV R68, UR4 ;  /* 0x0000000400447c02 */ /* 0x004fe40008000f00 */
.L_x_2:
[----:B------:R-:W-:Y:S01]  /*0270*/  IMAD.U32 R0, RZ, RZ, UR17 ;  /* 0x00000011ff007e24 */ /* 0x000fe2000f8e00ff */
[----:B------:R-:W-:Y:S04]  /*0280*/  BSSY.RECONVERGENT B0, `(.L_x_4) ;  /* 0x0000012000007945 */ /* 0x000fe80003800200 */
[C---:B------:R-:W-:Y:S02]  /*0290*/  ISETP.NE.OR P3, PT, R0.reuse, 0x1, !P0 ;  /* 0x000000010000780c */ /* 0x040fe40004765670 */
[----:B------:R-:W-:-:S11]  /*02a0*/  ISETP.NE.OR P2, PT, R0, 0x3, !P0 ;  /* 0x000000030000780c */ /* 0x000fd60004745670 */
[----:B------:R-:W-:Y:S05]  /*02b0*/  @P3 BRA `(.L_x_5) ;  /* 0x0000000000383947 */ /* 0x000fea0003800000 */
[----:B------:R-:W3:Y:S02]  /*02c0*/  LDCU.64 UR4, c[0x0][0x348] ;  /* 0x00006900ff0477ac */ /* 0x000ee40008000a00 */
[----:B---3--:R-:W-:Y:S02]  /*02d0*/  UIADD3 UR10, UP3, UPT, UR4, 0x80, URZ ;  /* 0x00000080040a7890 */ /* 0x008fe4000ff7e0ff */
[----:B------:R-:W-:Y:S02]  /*02e0*/  UIADD3 UR8, UP2, UPT, UR4, 0x180, URZ ;  /* 0x0000018004087890 */ /* 0x000fe4000ff5e0ff */
[----:B------:R-:W-:Y:S02]  /*02f0*/  UIADD3 UR6, UP1, UPT, UR4, 0x280, URZ ;  /* 0x0000028004067890 */ /* 0x000fe4000ff3e0ff */
[----:B------:R-:W-:Y:S02]  /*0300*/  UIADD3 UR4, UP0, UPT, UR4, 0x380, URZ ;  /* 0x0000038004047890 */ /* 0x000fe4000ff1e0ff */
[----:B------:R-:W-:-:S02]  /*0310*/  UIADD3.X UR11, UPT, UPT, URZ, UR5, URZ, UP3, !UPT ;  /* 0x00000005ff0b7290 */ /* 0x000fc40009ffe4ff */
[----:B------:R-:W-:Y:S02]  /*0320*/  UIADD3.X UR9, UPT, UPT, URZ, UR5, URZ, UP2, !UPT ;  /* 0x00000005ff097290 */ /* 0x000fe400097fe4ff */
[----:B------:R-:W-:Y:S02]  /*0330*/  UIADD3.X UR7, UPT, UPT, URZ, UR5, URZ, UP1, !UPT ;  /* 0x00000005ff077290 */ /* 0x000fe40008ffe4ff */
[----:B------:R-:W-:-:S03]  /*0340*/  UIADD3.X UR5, UPT, UPT, URZ, UR5, URZ, UP0, !UPT ;  /* 0x00000005ff057290 */ /* 0x000fc600087fe4ff */
[----:B------:R3:W-:Y:S02]  /*0350*/  UTMACCTL.PF [UR10] ;  /* 0x000000000a0079b9 */ /* 0x0007e40008040000 */
[----:B------:R3:W-:Y:S02]  /*0360*/  UTMACCTL.PF [UR8] ;  /* 0x00000000080079b9 */ /* 0x0007e40008040000 */
[----:B------:R3:W-:Y:S02]  /*0370*/  UTMACCTL.PF [UR6] ;  /* 0x00000000060079b9 */ /* 0x0007e40008040000 */
[----:B------:R3:W-:Y:S02]  /*0380*/  UTMACCTL.PF [UR4] ;  /* 0x00000000040079b9 */ /* 0x0007e40008040000 */
[----:B---3--:R-:W-:Y:S01]  /*0390*/  NOP ;  /* 0x0000000000007918 */ /* 0x008fe20000000000 */
.L_x_5:
[----:B------:R-:W-:Y:S05]  /*03a0*/  BSYNC.RECONVERGENT B0 ;  /* 0x0000000000007941 */ /* 0x000fea0003800200 */
.L_x_4:
[----:B------:R-:W-:Y:S04]  /*03b0*/  BSSY.RECONVERGENT B0, `(.L_x_6) ;  /* 0x000000a000007945 */ /* 0x000fe80003800200 */
[----:B------:R-:W-:Y:S05]  /*03c0*/  @P2 BRA `(.L_x_7) ;  /* 0x0000000000202947 */ /* 0x000fea0003800000 */
[----:B------:R-:W3:Y:S02]  /*03d0*/  LDCU.64 UR4, c[0x0][0x348] ;  /* 0x00006900ff0477ac */ /* 0x000ee40008000a00 */
[----:B---3--:R-:W-:Y:S02]  /*03e0*/  UIADD3 UR6, UP1, UPT, UR4, 0x980, URZ ;  /* 0x0000098004067890 */ /* 0x008fe4000ff3e0ff */
[----:B------:R-:W-:Y:S02]  /*03f0*/  UIADD3 UR4, UP0, UPT, UR4, 0xa80, URZ ;  /* 0x00000a8004047890 */ /* 0x000fe4000ff1e0ff */
[----:B------:R-:W-:Y:S02]  /*0400*/  UIADD3.X UR7, UPT, UPT, URZ, UR5, URZ, UP1, !UPT ;  /* 0x00000005ff077290 */ /* 0x000fe40008ffe4ff */
[----:B------:R-:W-:-:S07]  /*0410*/  UIADD3.X UR5, UPT, UPT, URZ, UR5, URZ, UP0, !UPT ;  /* 0x00000005ff057290 */ /* 0x000fce00087fe4ff */
[----:B------:R3:W-:Y:S02]  /*0420*/  UTMACCTL.PF [UR6] ;  /* 0x00000000060079b9 */ /* 0x0007e40008040000 */
[----:B------:R3:W-:Y:S02]  /*0430*/  UTMACCTL.PF [UR4] ;  /* 0x00000000040079b9 */ /* 0x0007e40008040000 */
[----:B---3--:R-:W-:Y:S01]  /*0440*/  NOP ;  /* 0x0000000000007918 */ /* 0x008fe20000000000 */
.L_x_7:
[----:B------:R-:W-:Y:S05]  /*0450*/  BSYNC.RECONVERGENT B0 ;  /* 0x0000000000007941 */ /* 0x000fea0003800200 */
.L_x_6:
[----:B------:R-:W3:Y:S01]  /*0460*/  LDCU.64 UR4, c[0x0][0xc88] ;  /* 0x00019100ff0477ac */ /* 0x000ee20008000a00 */
[----:B------:R-:W-:Y:S01]  /*0470*/  ISETP.NE.AND.EX P1, PT, RZ, UR13, PT, P1 ;  /* 0x0000000dff007c0c */ /* 0x000fe2000bf25310 */
[----:B------:R-:W-:Y:S01]  /*0480*/  UPLOP3.LUT UP5, UPT, UPT, UPT, UPT, 0x80, 0x8 ;  /* 0x000000000008789c */ /* 0x000fe20003faf070 */
[----:B---3--:R-:W-:-:S04]  /*0490*/  ISETP.NE.U32.AND P2, PT, RZ, UR4, PT ;  /* 0x00000004ff007c0c */ /* 0x008fc8000bf45070 */
[----:B------:R-:W-:-:S13]  /*04a0*/  ISETP.NE.AND.EX P2, PT, RZ, UR5, PT, P2 ;  /* 0x00000005ff007c0c */ /* 0x000fda000bf45320 */
[----:B------:R-:W-:Y:S05]  /*04b0*/  @P2 BRA P1, `(.L_x_8) ;  /* 0x0000000000282947 */ /* 0x000fea0000800000 */
[----:B------:R-:W-:Y:S01]  /*04c0*/  UISETP.NE.U32.AND UP0, UPT, UR12, URZ, UPT ;  /* 0x000000ff0c00728c */ /* 0x000fe2000bf05070 */
[----:B-----5:R-:W-:Y:S01]  /*04d0*/  FSETP.NEU.AND P1, PT, R71, RZ, PT ;  /* 0x000000ff4700720b */ /* 0x020fe20003f2d000 */
[----:B------:R-:W-:Y:S02]  /*04e0*/  UISETP.NE.U32.AND UP2, UPT, UR4, URZ, UPT ;  /* 0x000000ff0400728c */ /* 0x000fe4000bf45070 */
[----:B------:R-:W-:Y:S02]  /*04f0*/  UISETP.NE.AND.EX UP1, UPT, UR13, URZ, UPT, UP0 ;  /* 0x000000ff0d00728c */ /* 0x000fe4000bf25300 */
[----:B------:R-:W-:-:S04]  /*0500*/  UISETP.NE.AND.EX UP0, UPT, UR5, URZ, UPT, UP2 ;  /* 0x000000ff0500728c */ /* 0x000fc8000bf05320 */
[----:B------:R-:W-:-:S04]  /*0510*/  USEL UR4, URZ, 0xffffffff, UP0 ;  /* 0xffffffffff047887 */ /* 0x000fc80008000000 */
[----:B------:R-:W-:Y:S01]  /*0520*/  VOTEU.ANY UP0, P1 ;  /* 0x0000000000ff7886 */ /* 0x000fe20000800100 */
[----:B------:R-:W-:-:S04]  /*0530*/  @!UP1 USEL UR4, URZ, 0xffffffff, UP0 ;  /* 0xffffffffff049887 */ /* 0x000fc80008000000 */
[----:B------:R-:W-:-:S04]  /*0540*/  ULOP3.LUT UR4, UR4, 0x1, URZ, 0xc0, !UPT ;  /* 0x0000000104047892 */ /* 0x000fc8000f8ec0ff */
[----:B------:R-:W-:-:S11]  /*0550*/  UISETP.NE.U32.AND UP5, UPT, UR4, 0x1, UPT ;  /* 0x000000010400788c */ /* 0x000fd6000bfa5070 */
.L_x_8:
[----:B------:R-:W3:Y:S01]  /*0560*/  SHFL.IDX PT, R0, R143, RZ, 0x1f ;  /* 0x00001fff8f007589 */ /* 0x000ee200000e0000 */
[----:B------:R-:W-:-:S04]  /*0570*/  UISETP.NE.AND UP0, UPT, UR17, 0x2, UPT ;  /* 0x000000021100788c */ /* 0x000fc8000bf05270 */
[----:B------:R-:W-:Y:S02]  /*0580*/  UISETP.EQ.AND UP1, UPT, UR32, URZ, !UP0 ;  /* 0x000000ff2000728c */ /* 0x000fe4000c722270 */
[----:B------:R-:W-:-:S04]  /*0590*/  USEL UR52, URZ, 0x1, UP0 ;  /* 0x00000001ff347887 */ /* 0x000fc80008000000 */
[----:B------:R-:W-:Y:S02]  /*05a0*/  PLOP3.LUT P4, PT, P0, PT, UP1, 0x80, 0x8 ;  /* 0x000000000008781c */ /* 0x000fe4000078f018 */
[----:B---3--:R-:W-:-:S13]  /*05b0*/  ISETP.NE.AND P1, PT, R0, RZ, PT ;  /* 0x000000ff0000720c */ /* 0x008fda0003f25270 */
[----:B------:R-:W-:Y:S05]  /*05c0*/  @P1 BRA `(.L_x_9) ;  /* 0x0000000000c41947 */ /* 0x000fea0003800000 */
[----:B------:R-:W-:Y:S01]  /*05d0*/  ELECT P1, URZ, PT ;  /* 0x0000000000ff782f */ /* 0x000fe20003820000 */
[----:B------:R-:W-:-:S12]  /*05e0*/  BSSY.RECONVERGENT B0, `(.L_x_9) ;  /* 0x000002f000007945 */ /* 0x000fd80003800200 */
[----:B------:R-:W-:Y:S05]  /*05f0*/  @!P1 BRA `(.L_x_10) ;  /* 0x0000000000b49947 */ /* 0x000fea0003800000 */
[----:B------:R-:W3:Y:S01]  /*0600*/  S2UR UR5, SR_CgaCtaId ;  /* 0x00000000000579c3 */ /* 0x000ee20000008800 */
[----:B------:R-:W-:Y:S01]  /*0610*/  UMOV UR4, 0x400 ;  /* 0x0000040000047882 */ /* 0x000fe20000000000 */
[----:B------:R-:W-:Y:S01]  /*0620*/  UMOV UR8, 0x1 ;  /* 0x0000000100087882 */ /* 0x000fe20000000000 */
[----:B------:R-:W-:Y:S01]  /*0630*/  UMOV UR6, 0x3 ;  /* 0x0000000300067882 */ /* 0x000fe20000000000 */
[----:B------:R-:W-:-:S04]  /*0640*/  UIADD3 UR8, UPT, UPT, -UR8, 0x100000, URZ ;  /* 0x0010000008087890 */ /* 0x000fc8000fffe1ff */
[----:B------:R-:W-:Y:S02]  /*0650*/  USHF.L.U32 UR9, UR8, 0xb, URZ ;  /* 0x0000000b08097899 */ /* 0x000fe400080006ff */
[----:B------:R-:W-:Y:S02]  /*0660*/  USHF.L.U32 UR8, UR8, 0x1, URZ ;  /* 0x0000000108087899 */ /* 0x000fe400080006ff */
[----:B------:R-:W-:-:S04]  /*0670*/  UIADD3 UR6, UPT, UPT, -UR6, 0x100000, URZ ;  /* 0x0010000006067890 */ /* 0x000fc8000fffe1ff */
[----:B------:R-:W-:Y:S02]  /*0680*/  USHF.L.U32 UR7, UR6, 0xb, URZ ;  /* 0x0000000b06077899 */ /* 0x000fe400080006ff */
[----:B------:R-:W-:Y:S02]  /*0690*/  USHF.L.U32 UR6, UR6, 0x1, URZ ;  /* 0x0000000106067899 */ /* 0x000fe400080006ff */
[----:B---3--:R-:W-:Y:S01]  /*06a0*/  ULEA UR4, UR5, UR4, 0x18 ;  /* 0x0000000405047291 */ /* 0x008fe2000f8ec0ff */
[----:B------:R-:W3:Y:S11]  /*06b0*/  FENCE.VIEW.ASYNC.S ;  /* 0x00000000000073c6 */ /* 0x000ef60000000000 */
[----:B---3--:R3:W4:Y:S01]  /*06c0*/  SYNCS.EXCH.64 URZ, [UR4], UR8 ;  /* 0x0000000804ff75b2 */ /* 0x0087220008000100 */
[----:B------:R3:W1:Y:S01]  /*06d0*/  SYNCS.EXCH.64 URZ, [UR4+0x80], UR6 ;  /* 0x0000800604ff75b2 */ /* 0x0006620008000100 */
        /* <DEDUP_REMOVED lines=29> */
[----:B------:R3:W1:Y:S02]  /*08b0*/  SYNCS.EXCH.64 URZ, [UR4+0xf8], UR6 ;  /* 0x0000f80604ff75b2 */ /* 0x0006640008000100 */
[----:B---34-:R-:W-:Y:S01]  /*08c0*/  NOP ;  /* 0x0000000000007918 */ /* 0x018fe20000000000 */
.L_x_10:
[----:B------:R-:W-:Y:S05]  /*08d0*/  BSYNC.RECONVERGENT B0 ;  /* 0x0000000000007941 */ /* 0x000fea0003800200 */
.L_x_9:
[----:B------:R-:W3:Y:S01]  /*08e0*/  SHFL.IDX PT, R0, R143, RZ, 0x1f ;  /* 0x00001fff8f007589 */ /* 0x000ee200000e0000 */
[----:B------:R-:W-:Y:S01]  /*08f0*/  NOP ;  /* 0x0000000000007918 */ /* 0x000fe20000000000 */
[----:B---3--:R-:W-:-:S13]  /*0900*/  ISETP.NE.AND P1, PT, R0, 0x1, PT ;  /* 0x000000010000780c */ /* 0x008fda0003f25270 */
[----:B------:R-:W-:Y:S05]  /*0910*/  @P1 BRA `(.L_x_11) ;  /* 0x0000000000581947 */ /* 0x000fea0003800000 */
        /* <DEDUP_REMOVED lines=9> */
[----:B------:R-:W-:Y:S01]  /*09b0*/  USHF.L.U32 UR6, UR6, 0x1, URZ ;  /* 0x0000000106067899 */ /* 0x000fe200080006ff */
[----:B------:R-:W-:Y:S01]  /*09c0*/  ELECT P1, URZ, PT ;  /* 0x0000000000ff782f */ /* 0x000fe20003820000 */
[----:B---3--:R-:W-:Y:S01]  /*09d0*/  ULEA UR4, UR5, UR4, 0x18 ;  /* 0x0000000405047291 */ /* 0x008fe2000f8ec0ff */
[----:B------:R-:W3:Y:S11]  /*09e0*/  FENCE.VIEW.ASYNC.S ;  /* 0x00000000000073c6 */ /* 0x000ef60000000000 */
[----:B---3--:R3:W4:Y:S01]  /*09f0*/  SYNCS.EXCH.64 URZ, [UR4+0x100], UR8 ;  /* 0x0001000804ff75b2 */ /* 0x0087220008000100 */
[----:B------:R3:W1:Y:S01]  /*0a00*/  SYNCS.EXCH.64 URZ, [UR4+0x120], UR6 ;  /* 0x0001200604ff75b2 */ /* 0x0006620008000100 */
[----:B------:R3:W1:Y:S01]  /*0a10*/  SYNCS.EXCH.64 URZ, [UR4+0x108], UR8 ;  /* 0x0001080804ff75b2 */ /* 0x0006620008000100 */
[----:B------:R3:W1:Y:S01]  /*0a20*/  SYNCS.EXCH.64 URZ, [UR4+0x128], UR6 ;  /* 0x0001280604ff75b2 */ /* 0x0006620008000100 */
[----:B------:R3:W1:Y:S01]  /*0a30*/  SYNCS.EXCH.64 URZ, [UR4+0x110], UR8 ;  /* 0x0001100804ff75b2 */ /* 0x0006620008000100 */
[----:B------:R3:W1:Y:S01]  /*0a40*/  SYNCS.EXCH.64 URZ, [UR4+0x130], UR6 ;  /* 0x0001300604ff75b2 */ /* 0x0006620008000100 */
[----:B------:R3:W1:Y:S01]  /*0a50*/  SYNCS.EXCH.64 URZ, [UR4+0x118], UR8 ;  /* 0x0001180804ff75b2 */ /* 0x0006620008000100 */
[----:B------:R3:W1:Y:S01]  /*0a60*/  SYNCS.EXCH.64 URZ, [UR4+0x138], UR6 ;  /* 0x0001380604ff75b2 */ /* 0x0006620008000100 */
[----:B------:R-:W-:Y:S01]  /*0a70*/  NOP ;  /* 0x0000000000007918 */ /* 0x000fe20000000000 */
.L_x_11:
[----:B------:R-:W2:Y:S01]  /*0a80*/  SHFL.IDX PT, R0, R143, RZ, 0x1f ;  /* 0x00001fff8f007589 */ /* 0x000ea200000e0000 */
[----:B------:R-:W-:Y:S01]  /*0a90*/  NOP ;  /* 0x0000000000007918 */ /* 0x000fe20000000000 */
[----:B--2---:R-:W-:-:S13]  /*0aa0*/  ISETP.NE.AND P1, PT, R0, 0x3, PT ;  /* 0x000000030000780c */ /* 0x004fda0003f25270 */
[----:B------:R-:W-:Y:S05]  /*0ab0*/  @P1 BRA `(.L_x_12) ;  /* 0x0000000000301947 */ /* 0x000fea0003800000 */
[----:B---3--:R-:W2:Y:S01]  /*0ac0*/  S2UR UR6, SR_CgaCtaId ;  /* 0x00000000000679c3 */ /* 0x008ea20000008800 */
[----:B------:R-:W-:Y:S01]  /*0ad0*/  UMOV UR4, 0x400 ;  /* 0x0000040000047882 */ /* 0x000fe20000000000 */
[----:B------:R-:W-:Y:S01]  /*0ae0*/  UMOV UR5, 0x20 ;  /* 0x0000002000057882 */ /* 0x000fe20000000000 */
[----:B------:R-:W-:Y:S01]  /*0af0*/  ELECT P1, URZ, PT ;  /* 0x0000000000ff782f */ /* 0x000fe20003820000 */
[----:B--2---:R-:W-:Y:S02]  /*0b00*/  ULEA UR6, UR6, UR4, 0x18 ;  /* 0x0000000406067291 */ /* 0x004fe4000f8ec0ff */
[----:B------:R-:W-:-:S04]  /*0b10*/  UIADD3 UR4, UPT, UPT, -UR5, 0x100000, URZ ;  /* 0x0010000005047890 */ /* 0x000fc8000fffe1ff */
[----:B------:R-:W-:Y:S02]  /*0b20*/  USHF.L.U32 UR5, UR4, 0xb, URZ ;  /* 0x0000000b04057899 */ /* 0x000fe400080006ff */
[----:B------:R-:W-:Y:S01]  /*0b30*/  USHF.L.U32 UR4, UR4, 0x1, URZ ;  /* 0x0000000104047899 */ /* 0x000fe200080006ff */
[----:B------:R-:W2:Y:S11]  /*0b40*/  FENCE.VIEW.ASYNC.S ;  /* 0x00000000000073c6 */ /* 0x000eb60000000000 */
[----:B--2---:R2:W3:Y:S01]  /*0b50*/  SYNCS.EXCH.64 URZ, [UR6+0x140], UR4 ;  /* 0x0001400406ff75b2 */ /* 0x0044e20008000100 */
[----:B------:R2:W1:Y:S01]  /*0b60*/  SYNCS.EXCH.64 URZ, [UR6+0x148], UR4 ;  /* 0x0001480406ff75b2 */ /* 0x0004620008000100 */
[----:B------:R-:W-:Y:S01]  /*0b70*/  NOP ;  /* 0x0000000000007918 */ /* 0x000fe20000000000 */
.L_x_12:
[----:B------:R-:W4:Y:S01]  /*0b80*/  SHFL.IDX PT, R0, R143, RZ, 0x1f ;  /* 0x00001fff8f007589 */ /* 0x000f2200000e0000 */
[----:B------:R-:W-:Y:S01]  /*0b90*/  NOP ;  /* 0x0000000000007918 */ /* 0x000fe20000000000 */
[----:B----4-:R-:W-:-:S13]  /*0ba0*/  ISETP.NE.AND P1, PT, R0, 0x4, PT ;  /* 0x000000040000780c */ /* 0x010fda0003f25270 */
[----:B------:R-:W-:Y:S05]  /*0bb0*/  @P1 BRA `(.L_x_13) ;  /* 0x00000000004c1947 */ /* 0x000fea0003800000 */
[----:B--2---:R-:W2:Y:S01]  /*0bc0*/  S2UR UR5, SR_CgaCtaId ;  /* 0x00000000000579c3 */ /* 0x004ea20000008800 */
[----:B---3--:R-:W-:Y:S01]  /*0bd0*/  UMOV UR4, 0x720 ;  /* 0x0000072000047882 */ /* 0x008fe20000000000 */
[----:B------:R-:W-:Y:S01]  /*0be0*/  UMOV UR6, 0x400 ;  /* 0x0000040000067882 */ /* 0x000fe20000000000 */
[----:B------:R-:W-:Y:S01]  /*0bf0*/  USEL UR4, UR4, 0x620, UP5 ;  /* 0x0000062004047887 */ /* 0x000fe2000a800000 */
[----:B------:R-:W-:Y:S01]  /*0c00*/  UMOV UR8, 0x1 ;  /* 0x0000000100087882 */ /* 0x000fe20000000000 */
[----:B------:R-:W-:Y:S01]  /*0c10*/  ELECT P1, URZ, PT ;  /* 0x0000000000ff782f */ /* 0x000fe20003820000 */
[----:B------:R-:W-:-:S04]  /*0c20*/  UIADD3 UR8, UPT, UPT, -UR8, 0x100000, URZ ;  /* 0x0010000008087890 */ /* 0x000fc8000fffe1ff */
[----:B------:R-:W-:Y:S02]  /*0c30*/  USHF.L.U32 UR9, UR8, 0xb, URZ ;  /* 0x0000000b08097899 */ /* 0x000fe400080006ff */
[----:B------:R-:W-:Y:S02]  /*0c40*/  USHF.L.U32 UR8, UR8, 0x1, URZ ;  /* 0x0000000108087899 */ /* 0x000fe400080006ff */
[----:B--2---:R-:W-:Y:S02]  /*0c50*/  ULEA UR6, UR5, UR6, 0x18 ;  /* 0x0000000605067291 */ /* 0x004fe4000f8ec0ff */
[----:B------:R-:W-:-:S04]  /*0c60*/  UIADD3 UR4, UPT, UPT, -UR4, 0x100000, URZ ;  /* 0x0010000004047890 */ /* 0x000fc8000fffe1ff */
[----:B------:R-:W-:Y:S02]  /*0c70*/  USHF.L.U32 UR5, UR4, 0xb, URZ ;  /* 0x0000000b04057899 */ /* 0x000fe400080006ff */
[----:B------:R-:W-:Y:S01]  /*0c80*/  USHF.L.U32 UR4, UR4, 0x1, URZ ;  /* 0x0000000104047899 */ /* 0x000fe200080006ff */
[----:B------:R-:W2:Y:S03]  /*0c90*/  FENCE.VIEW.ASYNC.S ;  /* 0x00000000000073c6 */ /* 0x000ea60000000000 */
[----:B--2---:R4:W2:Y:S08]  /*0ca0*/  SYNCS.EXCH.64 URZ, [UR6+0x150], UR8 ;  /* 0x0001500806ff75b2 */ /* 0x0048b00008000100 */
[----:B------:R4:W3:Y:S01]  /*0cb0*/  SYNCS.EXCH.64 URZ, [UR6+0x160], UR4 ;  /* 0x0001600406ff75b2 */ /* 0x0008e20008000100 */
[----:B------:R4:W1:Y:S01]  /*0cc0*/  SYNCS.EXCH.64 URZ, [UR6+0x158], UR8 ;  /* 0x0001580806ff75b2 */ /* 0x0008620008000100 */
[----:B------:R4:W1:Y:S02]  /*0cd0*/  SYNCS.EXCH.64 URZ, [UR6+0x168], UR4 ;  /* 0x0001680406ff75b2 */ /* 0x0008640008000100 */
[----:B----4-:R-:W-:Y:S01]  /*0ce0*/  NOP ;  /* 0x0000000000007918 */ /* 0x010fe20000000000 */
.L_x_13:
[----:B------:R-:W4:Y:S01]  /*0cf0*/  SHFL.IDX PT, R0, R143, RZ, 0x1f ;  /* 0x00001fff8f007589 */ /* 0x000f2200000e0000 */
[----:B------:R-:W-:Y:S01]  /*0d00*/  NOP ;  /* 0x0000000000007918 */ /* 0x000fe20000000000 */
[----:B----4-:R-:W-:-:S13]  /*0d10*/  ISETP.NE.AND P1, PT, R0, 0x5, PT ;  /* 0x000000050000780c */ /* 0x010fda0003f25270 */
[----:B------:R-:W-:Y:S05]  /*0d20*/  @P1 BRA `(.L_x_14) ;  /* 0x0000000000401947 */ /* 0x000fea0003800000 */
[----:B--2---:R-:W2:Y:S01]  /*0d30*/  S2UR UR5, SR_CgaCtaId ;  /* 0x00000000000579c3 */ /* 0x004ea20000008800 */
[----:B---3--:R-:W-:Y:S01]  /*0d40*/  UMOV UR4, 0x400 ;  /* 0x0000040000047882 */ /* 0x008fe20000000000 */
        /* <DEDUP_REMOVED lines=9> */
[----:B--2---:R-:W-:Y:S01]  /*0de0*/  ULEA UR4, UR5, UR4, 0x18 ;  /* 0x0000000405047291 */ /* 0x004fe2000f8ec0ff */
[----:B------:R-:W2:Y:S11]  /*0df0*/  FENCE.VIEW.ASYNC.S ;  /* 0x00000000000073c6 */ /* 0x000eb60000000000 */
[----:B--2---:R4:W2:Y:S01]  /*0e00*/  SYNCS.EXCH.64 URZ, [UR4+0x170], UR6 ;  /* 0x0001700604ff75b2 */ /* 0x0048a20008000100 */
[----:B------:R4:W3:Y:S02]  /*0e10*/  SYNCS.EXCH.64 URZ, [UR4+0x178], UR8 ;  /* 0x0001780804ff75b2 */ /* 0x0008e40008000100 */
[----:B----4-:R-:W-:Y:S01]  /*0e20*/  NOP ;  /* 0x0000000000007918 */ /* 0x010fe20000000000 */
.L_x_14:
[----:B------:R-:W4:Y:S01]  /*0e30*/  SHFL.IDX PT, R0, R143, RZ, 0x1f ;  /* 0x00001fff8f007589 */ /* 0x000f2200000e0000 */
[----:B------:R-:W-:Y:S01]  /*0e40*/  ISETP.NE.OR P0, PT, RZ, UR17, !P0 ;  /* 0x00000011ff007c0c */ /* 0x000fe2000c705670 */
[----:B------:R-:W-:Y:S01]  /*0e50*/  NOP ;  /* 0x0000000000007918 */ /* 0x000fe20000000000 */
[----:B----4-:R-:W-:-:S13]  /*0e60*/  ISETP.NE.AND P1, PT, R0, 0x3, PT ;  /* 0x000000030000780c */ /* 0x010fda0003f25270 */
[----:B------:R-:W-:Y:S05]  /*0e70*/  @P1 BRA `(.L_x_15) ;  /* 0x0000000000381947 */ /* 0x000fea0003800000 */
[----:B--2---:R-:W2:Y:S01]  /*0e80*/  S2UR UR5, SR_CgaCtaId ;  /* 0x00000000000579c3 */ /* 0x004ea20000008800 */
[----:B---3--:R-:W-:Y:S01]  /*0e90*/  UMOV UR4, 0x400 ;  /* 0x0000040000047882 */ /* 0x008fe20000000000 */
[----:B------:R-:W-:Y:S01]  /*0ea0*/  UMOV UR6, 0x20 ;  /* 0x0000002000067882 */ /* 0x000fe20000000000 */
[----:B------:R-:W-:Y:S01]  /*0eb0*/  ELECT P1, URZ, PT ;  /* 0x0000000000ff782f */ /* 0x000fe20003820000 */
[----:B------:R-:W-:-:S04]  /*0ec0*/  UIADD3 UR6, UPT, UPT, -UR6, 0x100000, URZ ;  /* 0x0010000006067890 */ /* 0x000fc8000fffe1ff */
[----:B------:R-:W-:Y:S02]  /*0ed0*/  USHF.L.U32 UR7, UR6, 0xb, URZ ;  /* 0x0000000b06077899 */ /* 0x000fe400080006ff */
[----:B------:R-:W-:Y:S02]  /*0ee0*/  USHF.L.U32 UR6, UR6, 0x1, URZ ;  /* 0x0000000106067899 */ /* 0x000fe400080006ff */
[----:B--2---:R-:W-:Y:S01]  /*0ef0*/  ULEA UR4, UR5, UR4, 0x18 ;  /* 0x0000000405047291 */ /* 0x004fe2000f8ec0ff */
[----:B------:R-:W2:Y:S11]  /*0f00*/  FENCE.VIEW.ASYNC.S ;  /* 0x00000000000073c6 */ /* 0x000eb60000000000 */
[----:B--2---:R4:W2:Y:S01]  /*0f10*/  SYNCS.EXCH.64 URZ, [UR4+0x180], UR6 ;  /* 0x0001800604ff75b2 */ /* 0x0048a20008000100 */
[----:B------:R4:W3:Y:S01]  /*0f20*/  SYNCS.EXCH.64 URZ, [UR4+0x190], UR6 ;  /* 0x0001900604ff75b2 */ /* 0x0008e20008000100 */
[----:B------:R4:W1:Y:S01]  /*0f30*/  SYNCS.EXCH.64 URZ, [UR4+0x188], UR6 ;  /* 0x0001880604ff75b2 */ /* 0x0008620008000100 */
[----:B------:R4:W1:Y:S02]  /*0f40*/  SYNCS.EXCH.64 URZ, [UR4+0x198], UR6 ;  /* 0x0001980604ff75b2 */ /* 0x0008640008000100 */
[----:B----4-:R-:W-:Y:S01]  /*0f50*/  NOP ;  /* 0x0000000000007918 */ /* 0x010fe20000000000 */
.L_x_15:
[----:B---3--:R-:W3:Y:S01]  /*0f60*/  S2UR UR7, SR_CgaCtaId ;  /* 0x00000000000779c3 */ /* 0x008ee20000008800 */
[----:B------:R-:W-:Y:S01]  /*0f70*/  VOTEU.ALL UP0, P0 ;  /* 0x0000000000ff7886 */ /* 0x000fe20000000000 */
[----:B--2---:R-:W-:Y:S01]  /*0f80*/  UMOV UR4, 0x100 ;  /* 0x0000010000047882 */ /* 0x004fe20000000000 */
[----:B------:R-:W2:Y:S01]  /*0f90*/  LDCU UR33, c[0x0][0x36c] ;  /* 0x00006d80ff2177ac */ /* 0x000ea20008000800 */
[----:B------:R-:W-:Y:S01]  /*0fa0*/  NOP ;  /* 0x0000000000007918 */ /* 0x000fe20000000000 */
[----:B------:R-:W-:Y:S01]  /*0fb0*/  LOP3.LUT R0, R154, 0x1f, RZ, 0xc0, !PT ;  /* 0x0000001f9a007812 */ /* 0x000fe200078ec0ff */
[----:B------:R-:W-:Y:S01]  /*0fc0*/  @!UP0 UMOV UR6, 0x400 ;  /* 0x0000040000068882 */ /* 0x000fe20000000000 */
[----:B------:R-:W-:-:S04]  /*0fd0*/  @!UP0 UIADD3 UR4, UPT, UPT, -UR4, 0x100000, URZ ;  /* 0x0010000004048890 */ /* 0x000fc8000fffe1ff */
[----:B------:R-:W-:Y:S02]  /*0fe0*/  @!UP0 USHF.L.U32 UR5, UR4, 0xb, URZ ;  /* 0x0000000b04058899 */ /* 0x000fe400080006ff */
[----:B------:R-:W-:Y:S02]  /*0ff0*/  @!UP0 USHF.L.U32 UR4, UR4, 0x1, URZ ;  /* 0x0000000104048899 */ /* 0x000fe400080006ff */
[----:B------:R-:W-:Y:S02]  /*1000*/  UISETP.NE.AND UP6, UPT, UR17, URZ, UPT ;  /* 0x000000ff1100728c */ /* 0x000fe4000bfc5270 */
[----:B--2---:R-:W-:Y:S02]  /*1010*/  UISETP.EQ.U32.AND UP1, UPT, UR33, 0x1, UPT ;  /* 0x000000012100788c */ /* 0x004fe4000bf22070 */
[----:B---3--:R-:W-:Y:S01]  /*1020*/  @!UP0 ULEA UR6, UR7, UR6, 0x18 ;  /* 0x0000000607068291 */ /* 0x008fe2000f8ec0ff */
[----:B------:R-:W-:Y:S01]  /*1030*/  VOTEU.ALL UP0, P0 ;  /* 0x0000000000ff7886 */ /* 0x000fe20000000000 */
[----:B------:R-:W2:Y:S10]  /*1040*/  FENCE.VIEW.ASYNC.S ;  /* 0x00000000000073c6 */ /* 0x000eb40000000000 */
[----:B--2---:R2:W3:Y:S01]  /*1050*/  @!UP0 SYNCS.EXCH.64 URZ, [UR6+0x1a0], UR4 ;  /* 0x0001a00406ff85b2 */ /* 0x0044e20008000100 */
[----:B------:R-:W-:Y:S05]  /*1060*/  BRA.U !UP1, `(.L_x_16) ;  /* 0x0000000109087547 */ /* 0x000fea000b800000 */
[----:B-1-3--:R-:W-:Y:S01]  /*1070*/  UCGABAR_ARV ;  /* 0x00000000000079c7 */ /* 0x00afe20008000000 */
[----:B------:R-:W-:Y:S05]  /*1080*/  BRA `(.L_x_17) ;  /* 0x0000000000047947 */ /* 0x000fea0003800000 */
.L_x_16:
[----:B-1-3--:R-:W-:Y:S01]  /*1090*/  NOP ;  /* 0x0000000000007918 */ /* 0x00afe20000000000 */
.L_x_17:
[----:B------:R-:W1:Y:S01]  /*10a0*/  S2UR UR70, SR_CTAID.X ;  /* 0x00000000004679c3 */ /* 0x000e620000002500 */
[----:B------:R-:W-:-:S05]  /*10b0*/  CS2R.32 R145, SR_CgaSize ;  /* 0x0000000000917805 */ /* 0x000fca0000008a00 */
[----:B------:R-:W-:-:S05]  /*10c0*/  IMAD R145, R145, -0xa0, RZ ;  /* 0xffffff6091917824 */ /* 0x000fca00078e02ff */
[----:B--2---:R-:W-:-:S14]  /*10d0*/  R2UR UR4, R145 ;  /* 0x00000000910472ca */ /* 0x004fdc00000e0000 */
[----:B------:R-:W2:Y:S01]  /*10e0*/  LDCU UR4, c[0x0][UR4+0x2b0] ;  /* 0x00005600040477ac */ /* 0x000ea20008000800 */
[----:B------:R-:W-:-:S05]  /*10f0*/  CS2R.32 R145, SR_CgaSize ;  /* 0x0000000000917805 */ /* 0x000fca0000008a00 */
[----:B------:R-:W-:-:S05]  /*1100*/  IMAD R145, R145, -0xa0, RZ ;  /* 0xffffff6091917824 */ /* 0x000fca00078e02ff */
[----:B------:R-:W-:-:S14]  /*1110*/  R2UR UR5, R145 ;  /* 0x00000000910572ca */ /* 0x000fdc00000e0000 */
[----:B------:R-:W3:Y:S01]  /*1120*/  LDCU UR5, c[0x0][UR5+0x2b4] ;  /* 0x00005680050577ac */ /* 0x000ee20008000800 */
[----:B------:R-:W4:Y:S01]  /*1130*/  S2UR UR16, SR_CTAID.Y ;  /* 0x00000000001079c3 */ /* 0x000f220000002600 */
[----:B------:R-:W-:-:S05]  /*1140*/  CS2R.32 R145, SR_CgaSize ;  /* 0x0000000000917805 */ /* 0x000fca0000008a00 */
[----:B------:R-:W-:-:S05]  /*1150*/  IMAD R145, R145, -0xa0, RZ ;  /* 0xffffff6091917824 */ /* 0x000fca00078e02ff */
[----:B------:R-:W-:-:S14]  /*1160*/  R2UR UR9, R145 ;  /* 0x00000000910972ca */ /* 0x000fdc00000e0000 */
[----:B------:R-:W3:Y:S01]  /*1170*/  LDCU UR9, c[0x0][UR9+0x2a0] ;  /* 0x00005400090977ac */ /* 0x000ee20008000800 */
[----:B------:R-:W-:-:S05]  /*1180*/  CS2R.32 R145, SR_CgaSize ;  /* 0x0000000000917805 */ /* 0x000fca0000008a00 */
[----:B------:R-:W-:-:S05]  /*1190*/  IMAD R145, R145, -0xa0, RZ ;  /* 0xffffff6091917824 */ /* 0x000fca00078e02ff */
[----:B------:R-:W-:-:S14]  /*11a0*/  R2UR UR10, R145 ;  /* 0x00000000910a72ca */ /* 0x000fdc00000e0000 */
[----:B------:R-:W3:Y:S01]  /*11b0*/  LDCU UR10, c[0x0][UR10+0x2a4] ;  /* 0x000054800a0a77ac */ /* 0x000ee20008000800 */
[----:B------:R-:W3:Y:S01]  /*11c0*/  S2UR UR20, SR_CgaCtaId ;  /* 0x00000000001479c3 */ /* 0x000ee20000008800 */
[----:B------:R-:W-:Y:S01]  /*11d0*/  UMOV UR14, 0x11 ;  /* 0x00000011000e7882 */ /* 0x000fe20000000000 */
[----:B------:R-:W-:Y:S01]  /*11e0*/  UMOV UR21, 0x5 ;  /* 0x0000000500157882 */ /* 0x000fe20000000000 */
[----:B------:R-:W-:Y:S01]  /*11f0*/  UMOV UR15, 0xf ;  /* 0x0000000f000f7882 */ /* 0x000fe20000000000 */
[----:B------:R-:W3:Y:S01]  /*1200*/  LDCU UR19, c[0x0][0xf24] ;  /* 0x0001e480ff1377ac */ /* 0x000ee20008000800 */
[----:B-1----:R-:W-:Y:S01]  /*1210*/  I2FP.F32.U32 R3, UR70 ;  /* 0x0000004600037c45 */ /* 0x002fe20008201000 */
[----:B------:R-:W1:Y:S04]  /*1220*/  LDCU UR45, c[0x0][0xf24] ;  /* 0x0001e480ff2d77ac */ /* 0x000e680008000800 */
[----:B--2---:R-:W-:Y:S01]  /*1230*/  FMUL R3, R3, UR4 ;  /* 0x0000000403037c20 */ /* 0x004fe20008400000 */
[----:B------:R-:W2:Y:S01]  /*1240*/  LDCU UR31, c[0x0][0xf30] ;  /* 0x0001e600ff1f77ac */ /* 0x000ea20008000800 */
[----:B----4-:R-:W-:-:S04]  /*1250*/  I2FP.F32.U32 R2, UR16 ;  /* 0x0000001000027c45 */ /* 0x010fc80008201000 */
[----:B------:R-:W4:Y:S01]  /*1260*/  F2I.U32.TRUNC.NTZ R3, R3 ;  /* 0x0000000300037305 */ /* 0x000f22000020f000 */
[----:B---3--:R-:W-:Y:S01]  /*1270*/  FMUL R2, R2, UR5 ;  /* 0x0000000502027c20 */ /* 0x008fe20008400000 */
[----:B------:R-:W-:Y:S02]  /*1280*/  ULOP3.LUT UR7, UR20, 0x4, URZ, 0xc0, !UPT ;  /* 0x0000000414077892 */ /* 0x000fe4000f8ec0ff */
[----:B------:R-:W-:-:S04]  /*1290*/  ULOP3.LUT UR8, UR20, 0x3, URZ, 0xc0, !UPT ;  /* 0x0000000314087892 */ /* 0x000fc8000f8ec0ff */
[----:B------:R-:W3:Y:S01]  /*12a0*/  F2I.U32.TRUNC.NTZ R2, R2 ;  /* 0x0000000200027305 */ /* 0x000ee2000020f000 */
[----:B------:R-:W-:Y:S02]  /*12b0*/  ULOP3.LUT UR4, UR7, 0x1, UR20, 0xf8, !UPT ;  /* 0x0000000107047892 */ /* 0x000fe4000f8ef814 */
[----:B------:R-:W-:Y:S02]  /*12c0*/  UISETP.GT.U32.AND UP2, UPT, UR8, 0xffff, UPT ;  /* 0x0000ffff0800788c */ /* 0x000fe4000bf44070 */
[----:B------:R-:W-:Y:S01]  /*12d0*/  UISETP.GT.U32.AND UP1, UPT, UR4, 0xffff, UPT ;  /* 0x0000ffff0400788c */ /* 0x000fe2000bf24070 */
[----:B----4-:R-:W-:Y:S01]  /*12e0*/  R2UR UR5, R3 ;  /* 0x00000000030572ca */ /* 0x010fe200000e0000 */
[----:B------:R-:W-:Y:S01]  /*12f0*/  UISETP.GT.U32.AND UP0, UPT, UR7, 0xffff, UPT ;  /* 0x0000ffff0700788c */ /* 0x000fe2000bf04070 */
[----:B------:R-:W-:Y:S01]  /*1300*/  PRMT R3, RZ, 0x7610, R3 ;  /* 0x00007610ff037816 */ /* 0x000fe20000000003 */
[----:B------:R-:W-:Y:S02]  /*1310*/  USEL UR47, UR4, 0xffff, !UP1 ;  /* 0x0000ffff042f7887 */ /* 0x000fe4000c800000 */
[----:B------:R-:W-:-:S02]  /*1320*/  USHF.R.U32.HI UR12, URZ, 0x1, UR20 ;  /* 0x00000001ff0c7899 */ /* 0x000fc40008011614 */
[----:B------:R-:W-:Y:S01]  /*1330*/  USHF.R.U32.HI UR11, URZ, 0x2, UR20 ;  /* 0x00000002ff0b7899 */ /* 0x000fe20008011614 */
[----:B---3--:R-:W-:Y:S01]  /*1340*/  R2UR UR6, R2 ;  /* 0x00000000020672ca */ /* 0x008fe200000e0000 */
[----:B------:R-:W-:Y:S01]  /*1350*/  USHF.L.U32 UR50, UR20, 0x9, URZ ;  /* 0x0000000914327899 */ /* 0x000fe200080006ff */
[----:B------:R-:W-:Y:S01]  /*1360*/  PRMT R2, RZ, 0x7610, R2 ;  /* 0x00007610ff027816 */ /* 0x000fe20000000002 */
[----:B------:R-:W-:Y:S02]  /*1370*/  USHF.L.U32 UR49, UR20, 0xa, URZ ;  /* 0x0000000a14317899 */ /* 0x000fe400080006ff */
[----:B------:R-:W-:Y:S02]  /*1380*/  UIADD3 UR5, UPT, UPT, -UR5, URZ, URZ ;  /* 0x000000ff05057290 */ /* 0x000fe4000fffe1ff */
[----:B------:R-:W-:Y:S02]  /*1390*/  USHF.L.U32 UR54, UR20, 0x6, URZ ;  /* 0x0000000614367899 */ /* 0x000fe400080006ff */
[----:B------:R-:W-:-:S02]  /*13a0*/  UIMAD UR5, UR9, UR5, UR70 ;  /* 0x00000005090572a4 */ /* 0x000fc4000f8e0246 */
[----:B------:R-:W-:Y:S02]  /*13b0*/  USHF.L.U32 UR18, UR20, 0x5, URZ ;  /* 0x0000000514127899 */ /* 0x000fe400080006ff */
[----:B------:R-:W-:Y:S02]  /*13c0*/  UIADD3 UR4, UPT, UPT, -UR6, URZ, URZ ;  /* 0x000000ff06047290 */ /* 0x000fe4000fffe1ff */
[----:B------:R-:W-:Y:S01]  /*13d0*/  IMAD.U32 R145, RZ, RZ, UR5 ;  /* 0x00000005ff917e24 */ /* 0x000fe2000f8e00ff */
[----:B------:R-:W-:Y:S02]  /*13e0*/  USHF.L.U32 UR51, UR20, 0x8, URZ ;  /* 0x0000000814337899 */ /* 0x000fe400080006ff */
[----:B------:R-:W-:Y:S02]  /*13f0*/  UIMAD UR4, UR10, UR4, UR16 ;  /* 0x000000040a0472a4 */ /* 0x000fe4000f8e0210 */
[----:B------:R-:W-:Y:S02]  /*1400*/  USHF.L.U32 UR13, UR20, 0x7, URZ ;  /* 0x00000007140d7899 */ /* 0x000fe400080006ff */
[----:B------:R-:W-:-:S02]  /*1410*/  USEL UR48, UR8, 0xffff, !UP2 ;  /* 0x0000ffff08307887 */ /* 0x000fc4000d000000 */
[----:B------:R-:W-:Y:S01]  /*1420*/  IMAD.U32 R144, RZ, RZ, UR4 ;  /* 0x00000004ff907e24 */ /* 0x000fe2000f8e00ff */
[----:B------:R-:W-:Y:S01]  /*1430*/  UMOV UR20, UR70 ;  /* 0x0000004600147c82 */ /* 0x000fe20008000000 */
[----:B------:R-:W-:Y:S01]  /*1440*/  USEL UR46, UR7, 0xffff, !UP0 ;  /* 0x0000ffff072e7887 */ /* 0x000fe2000c000000 */
[----:B-12---:R-:W-:Y:S11]  /*1450*/  BRA.U UP6, `(.L_x_18) ;  /* 0x00000001066c7547 */ /* 0x006ff6000b800000 */
[----:B------:R-:W-:Y:S02]  /*1460*/  R2UR UR22, R144 ;  /* 0x00000000901672ca */ /* 0x000fe400000e0000 */
[----:B------:R-:W-:-:S11]  /*1470*/  R2UR UR5, R145 ;  /* 0x00000000910572ca */ /* 0x000fd600000e0000 */
[----:B------:R-:W-:Y:S02]  /*1480*/  UISETP.NE.AND UP0, UPT, UR22, URZ, UPT ;  /* 0x000000ff1600728c */ /* 0x000fe4000bf05270 */
[----:B------:R-:W-:Y:S02]  /*1490*/  UISETP.NE.AND UP2, UPT, UR22, 0x1, UPT ;  /* 0x000000011600788c */ /* 0x000fe4000bf45270 */
[----:B------:R-:W-:Y:S02]  /*14a0*/  ULOP3.LUT UR4, UR5, 0x2, URZ, 0x3c, !UPT ;  /* 0x0000000205047892 */ /* 0x000fe4000f8e3cff */
[----:B------:R-:W-:Y:S02]  /*14b0*/  UISETP.GT.U32.AND UP4, UPT, UR5, 0x1, UP0 ;  /* 0x000000010500788c */ /* 0x000fe40008784070 */
[----:B------:R-:W-:Y:S02]  /*14c0*/  UISETP.GT.U32.AND UP3, UPT, UR5, 0x1, UP2 ;  /* 0x000000010500788c */ /* 0x000fe40009764070 */
[----:B------:R-:W-:-:S02]  /*14d0*/  UISETP.GT.U32.AND UP1, UPT, UR4, 0x1, UP0 ;  /* 0x000000010400788c */ /* 0x000fc40008724070 */
[----:B------:R-:W-:Y:S02]  /*14e0*/  ULOP3.LUT UR10, UR5, 0xfffffffe, URZ, 0xc0, !UPT ;  /* 0xfffffffe050a7892 */ /* 0x000fe4000f8ec0ff */
[----:B------:R-:W-:Y:S02]  /*14f0*/  UISETP.GT.U32.AND UP0, UPT, UR4, 0x1, UP2 ;  /* 0x000000010400788c */ /* 0x000fe40009704070 */
[----:B------:R-:W-:Y:S02]  /*1500*/  USEL UR6, URZ, 0x1, UP4 ;  /* 0x00000001ff067887 */ /* 0x000fe4000a000000 */
[----:B------:R-:W-:Y:S02]  /*1510*/  USEL UR5, URZ, 0x10, UP3 ;  /* 0x00000010ff057887 */ /* 0x000fe40009800000 */
[----:B------:R-:W-:Y:S02]  /*1520*/  USEL UR4, URZ, 0x2, UP4 ;  /* 0x00000002ff047887 */ /* 0x000fe4000a000000 */
[----:B------:R-:W-:-:S02]  /*1530*/  USEL UR9, URZ, 0x20, UP3 ;  /* 0x00000020ff097887 */ /* 0x000fc40009800000 */
[----:B------:R-:W-:Y:S02]  /*1540*/  USEL UR8, URZ, 0x4, UP1 ;  /* 0x00000004ff087887 */ /* 0x000fe40008800000 */
[----:B------:R-:W-:Y:S02]  /*1550*/  UIADD3 UR4, UPT, UPT, UR4, UR5, UR6 ;  /* 0x0000000504047290 */ /* 0x000fe4000fffe006 */
[----:B------:R-:W-:Y:S02]  /*1560*/  USEL UR6, URZ, 0x8, UP1 ;  /* 0x00000008ff067887 */ /* 0x000fe40008800000 */
[----:B------:R-:W-:Y:S02]  /*1570*/  USEL UR7, URZ, 0x40, UP0 ;  /* 0x00000040ff077887 */ /* 0x000fe40008000000 */
[----:B------:R-:W-:Y:S02]  /*1580*/  UIADD3 UR5, UPT, UPT, UR8, UR9, UR4 ;  /* 0x0000000908057290 */ /* 0x000fe4000fffe004 */
[----:B------:R-:W-:-:S02]  /*1590*/  ULEA UR4, UR22, UR10, 0x2 ;  /* 0x0000000a16047291 */ /* 0x000fc4000f8e10ff */
[----:B------:R-:W-:Y:S02]  /*15a0*/  USEL UR8, URZ, 0x80, UP0 ;  /* 0x00000080ff087887 */ /* 0x000fe40008000000 */
[----:B------:R-:W-:-:S03]  /*15b0*/  UIADD3 UR5, UPT, UPT, UR6, UR7, UR5 ;  /* 0x0000000706057290 */ /* 0x000fc6000fffe005 */
[----:B------:R-:W-:Y:S01]  /*15c0*/  UMOV UR6, 0x3 ;  /* 0x0000000300067882 */ /* 0x000fe20000000000 */
[----:B------:R-:W-:Y:S02]  /*15d0*/  UIADD3 UR5, UPT, UPT, UR5, UR8, URZ ;  /* 0x0000000805057290 */ /* 0x000fe4000fffe0ff */
[----:B------:R-:W-:-:S04]  /*15e0*/  USHF.L.U32 UR4, UR6, UR4, URZ ;  /* 0x0000000406047299 */ /* 0x000fc800080006ff */
[----:B------:R-:W-:Y:S02]  /*15f0*/  IMAD.U32 R3, RZ, RZ, UR5 ;  /* 0x00000005ff037e24 */ /* 0x000fe4000f8e00ff */
[----:B------:R-:W-:-:S07]  /*1600*/  IMAD.U32 R2, RZ, RZ, UR4 ;  /* 0x00000004ff027e24 */ /* 0x000fce000f8e00ff */
.L_x_18:
[----:B------:R-:W1:Y:S01]  /*1610*/  S2UR UR44, SR_CTAID.Z ;  /* 0x00000000002c79c3 */ /* 0x000e620000002700 */
[----:B------:R-:W-:Y:S02]  /*1620*/  UISETP.GE.AND UP0, UPT, UR19, 0x1, UPT ;  /* 0x000000011300788c */ /* 0x000fe4000bf06270 */
[----:B------:R-:W-:Y:S02]  /*1630*/  ULOP3.LUT UR48, UR48, 0xffff, URZ, 0xc0, !UPT ;  /* 0x0000ffff30307892 */ /* 0x000fe4000f8ec0ff */
[----:B------:R-:W-:Y:S02]  /*1640*/  ULOP3.LUT UR46, UR46, 0xffff, URZ, 0xc0, !UPT ;  /* 0x0000ffff2e2e7892 */ /* 0x000fe4000f8ec0ff */
[----:B------:R-:W-:Y:S02]  /*1650*/  ULOP3.LUT UR47, UR47, 0xffff, URZ, 0xc0, !UPT ;  /* 0x0000ffff2f2f7892 */ /* 0x000fe4000f8ec0ff */
[----:B------:R-:W-:Y:S02]  /*1660*/  UISETP.NE.AND UP3, UPT, UR17, 0x2, UPT ;  /* 0x000000021100788c */ /* 0x000fe4000bf65270 */
[----:B------:R-:W-:-:S02]  /*1670*/  ULOP3.LUT UR30, UR70, 0x1, URZ, 0xc0, !UPT ;  /* 0x00000001461e7892 */ /* 0x000fc4000f8ec0ff */
[----:B------:R-:W-:Y:S02]  /*1680*/  ULOP3.LUT UR67, UR12, 0x1, URZ, 0xc0, !UPT ;  /* 0x000000010c437892 */ /* 0x000fe4000f8ec0ff */
[----:B------:R-:W-:Y:S02]  /*1690*/  ULOP3.LUT UR65, UR11, 0x1, URZ, 0xc0, !UPT ;  /* 0x000000010b417892 */ /* 0x000fe4000f8ec0ff */
[----:B------:R-:W-:Y:S02]  /*16a0*/  ULOP3.LUT UR50, UR50, 0x800, URZ, 0xc0, !UPT ;  /* 0x0000080032327892 */ /* 0x000fe4000f8ec0ff */
[----:B------:R-:W-:Y:S02]  /*16b0*/  ULOP3.LUT UR49, UR49, 0x800, URZ, 0xc0, !UPT ;  /* 0x0000080031317892 */ /* 0x000fe4000f8ec0ff */
[----:B------:R-:W-:Y:S02]  /*16c0*/  ULOP3.LUT UR54, UR54, 0x100, URZ, 0xc0, !UPT ;  /* 0x0000010036367892 */ /* 0x000fe4000f8ec0ff */
[----:B------:R-:W-:-:S02]  /*16d0*/  ULOP3.LUT UR51, UR51, 0x300, URZ, 0xc0, !UPT ;  /* 0x0000030033337892 */ /* 0x000fc4000f8ec0ff */
[----:B------:R-:W-:Y:S02]  /*16e0*/  ULOP3.LUT UR18, UR18, 0x80, URZ, 0xc0, !UPT ;  /* 0x0000008012127892 */ /* 0x000fe4000f8ec0ff */
[----:B------:R-:W-:Y:S02]  /*16f0*/  ULOP3.LUT UR10, UR13, 0x80, URZ, 0xc0, !UPT ;  /* 0x000000800d0a7892 */ /* 0x000fe4000f8ec0ff */
[----:B------:R-:W-:Y:S02]  /*1700*/  USHF.L.U32 UR48, UR14, UR48, URZ ;  /* 0x000000300e307299 */ /* 0x000fe400080006ff */
[----:B------:R-:W-:Y:S02]  /*1710*/  USHF.L.U32 UR46, UR15, UR46, URZ ;  /* 0x0000002e0f2e7299 */ /* 0x000fe400080006ff */
[----:B------:R-:W-:Y:S01]  /*1720*/  USHF.L.U32 UR47, UR21, UR47, URZ ;  /* 0x0000002f152f7299 */ /* 0x000fe200080006ff */
[----:B-1----:R-:W-:Y:S11]  /*1730*/  BRA.U !UP0, `(.L_x_19) ;  /* 0x0000000108d47547 */ /* 0x002ff6000b800000 */
[----:B------:R-:W1:Y:S01]  /*1740*/  LDCU.128 UR12, c[0x0][0xf10] ;  /* 0x0001e200ff0c77ac */ /* 0x000e620008000c00 */
[----:B------:R-:W2:Y:S01]  /*1750*/  LDCU UR6, c[0x0][0x370] ;  /* 0x00006e00ff0677ac */ /* 0x000ea20008000800 */
[----:B------:R-:W3:Y:S01]  /*1760*/  LDCU UR5, c[0x0][0x374] ;  /* 0x00006e80ff0577ac */ /* 0x000ee20008000800 */
[----:B------:R-:W4:Y:S01]  /*1770*/  LDCU UR21, c[0x0][0xf0c] ;  /* 0x0001e180ff1577ac */ /* 0x000f220008000800 */
[----:B------:R-:W4:Y:S01]  /*1780*/  LDCU UR7, c[0x0][0xf20] ;  /* 0x0001e400ff0777ac */ /* 0x000f220008000800 */
[----:B------:R-:W4:Y:S01]  /*1790*/  LDCU.64 UR8, c[0x0][0xf28] ;  /* 0x0001e500ff0877ac */ /* 0x000f220008000a00 */
[----:B-1----:R-:W-:Y:S02]  /*17a0*/  UISETP.NE.AND UP0, UPT, UR14, 0x1, UPT ;  /* 0x000000010e00788c */ /* 0x002fe4000bf05270 */
[----:B---3--:R-:W-:Y:S02]  /*17b0*/  UIMAD.WIDE.U32 UR22, UR5, UR15, URZ ;  /* 0x0000000f051672a5 */ /* 0x008fe4000f8e00ff */
[----:B--2---:R-:W-:-:S02]  /*17c0*/  UIMAD.WIDE.U32 UR26, UR6, UR12, URZ ;  /* 0x0000000c061a72a5 */ /* 0x004fc4000f8e00ff */
[----:B----4-:R-:W-:Y:S02]  /*17d0*/  UISETP.NE.AND UP1, UPT, UR21, 0x1, UPT ;  /* 0x000000011500788c */ /* 0x010fe4000bf25270 */
[----:B------:R-:W-:Y:S01]  /*17e0*/  UISETP.NE.AND UP2, UPT, UR19, 0x1, UPT ;  /* 0x000000011300788c */ /* 0x000fe2000bf45270 */
[----:B------:R-:W-:Y:S02]  /*17f0*/  UMOV UR22, UR23 ;  /* 0x0000001700167c82 */ /* 0x000fe40008000000 */
[----:B------:R-:W-:Y:S01]  /*1800*/  UMOV UR26, UR27 ;  /* 0x0000001b001a7c82 */ /* 0x000fe20008000000 */
[----:B------:R-:W-:Y:S02]  /*1810*/  @UP0 USHF.R.U32.HI UR5, URZ, UR7, UR22 ;  /* 0x00000007ff050299 */ /* 0x000fe40008011616 */
[----:B------:R-:W-:Y:S02]  /*1820*/  UIMAD.WIDE.U32 UR28, UR16, UR15, URZ ;  /* 0x0000000f101c72a5 */ /* 0x000fe4000f8e00ff */
[----:B------:R-:W-:-:S02]  /*1830*/  UIMAD.WIDE.U32 UR22, UR5, UR8, URZ ;  /* 0x00000008051672a5 */ /* 0x000fc4000f8e00ff */
[----:B------:R-:W-:Y:S02]  /*1840*/  @UP1 USHF.R.U32.HI UR6, URZ, UR13, UR26 ;  /* 0x0000000dff061299 */ /* 0x000fe4000801161a */
[----:B------:R-:W-:Y:S02]  /*1850*/  UIMAD.WIDE.U32 UR24, UR20, UR12, URZ ;  /* 0x0000000c141872a5 */ /* 0x000fe4000f8e00ff */
[----:B------:R-:W-:Y:S01]  /*1860*/  UIMAD.WIDE.U32 UR26, UR6, UR8, URZ ;  /* 0x00000008061a72a5 */ /* 0x000fe2000f8e00ff */
[----:B------:R-:W-:Y:S01]  /*1870*/  UMOV UR4, UR29 ;  /* 0x0000001d00047c82 */ /* 0x000fe20008000000 */
[----:B------:R-:W-:Y:S01]  /*1880*/  UMOV UR22, UR23 ;  /* 0x0000001700167c82 */ /* 0x000fe20008000000 */
[----:B------:R-:W-:Y:S02]  /*1890*/  USHF.R.U32.HI UR4, URZ, UR7, UR4 ;  /* 0x00000007ff047299 */ /* 0x000fe40008011604 */
[----:B------:R-:W-:Y:S01]  /*18a0*/  @UP2 USHF.R.U32.HI UR5, URZ, UR9, UR22 ;  /* 0x00000009ff052299 */ /* 0x000fe20008011616 */
[----:B------:R-:W-:Y:S01]  /*18b0*/  UMOV UR24, UR25 ;  /* 0x0000001900187c82 */ /* 0x000fe20008000000 */
[----:B------:R-:W-:Y:S01]  /*18c0*/  UMOV UR26, UR27 ;  /* 0x0000001b001a7c82 */ /* 0x000fe20008000000 */
[----:B------:R-:W-:-:S02]  /*18d0*/  USHF.R.U32.HI UR13, URZ, UR13, UR24 ;  /* 0x0000000dff0d7299 */ /* 0x000fc40008011618 */
[----:B------:R-:W-:Y:S02]  /*18e0*/  USEL UR4, UR16, UR4, !UP0 ;  /* 0x0000000410047287 */ /* 0x000fe4000c000000 */
[----:B------:R-:W-:Y:S02]  /*18f0*/  @UP2 USHF.R.U32.HI UR6, URZ, UR9, UR26 ;  /* 0x00000009ff062299 */ /* 0x000fe4000801161a */
[----:B------:R-:W-:Y:S02]  /*1900*/  UIMAD UR7, UR5, UR19, URZ ;  /* 0x00000013050772a4 */ /* 0x000fe4000f8e02ff */
[----:B------:R-:W-:Y:S02]  /*1910*/  USEL UR5, UR20, UR13, !UP1 ;  /* 0x0000000d14057287 */ /* 0x000fe4000c800000 */
[----:B------:R-:W-:Y:S02]  /*1920*/  UIMAD UR11, UR6, UR19, URZ ;  /* 0x00000013060b72a4 */ /* 0x000fe4000f8e02ff */
[----:B------:R-:W-:-:S02]  /*1930*/  UISETP.GE.AND UP0, UPT, UR4, UR7, UPT ;  /* 0x000000070400728c */ /* 0x000fc4000bf06270 */
[----:B------:R-:W-:Y:S02]  /*1940*/  UIMAD.WIDE.U32 UR12, UR4, UR8, URZ ;  /* 0x00000008040c72a5 */ /* 0x000fe4000f8e00ff */
[----:B------:R-:W-:Y:S02]  /*1950*/  UISETP.GE.OR UP0, UPT, UR5, UR11, UP0 ;  /* 0x0000000b0500728c */ /* 0x000fe40008706670 */
[----:B------:R-:W-:Y:S02]  /*1960*/  UIMAD.WIDE.U32 UR22, UR5, UR8, URZ ;  /* 0x00000008051672a5 */ /* 0x000fe4000f8e00ff */
[----:B------:R-:W-:Y:S01]  /*1970*/  UIADD3 UR11, UPT, UPT, -UR4, URZ, URZ ;  /* 0x000000ff040b7290 */ /* 0x000fe2000fffe1ff */
[----:B------:R-:W-:Y:S01]  /*1980*/  UMOV UR8, UR13 ;  /* 0x0000000d00087c82 */ /* 0x000fe20008000000 */
[----:B------:R-:W-:Y:S02]  /*1990*/  UIADD3 UR12, UPT, UPT, -UR5, URZ, URZ ;  /* 0x000000ff050c7290 */ /* 0x000fe4000fffe1ff */
[----:B------:R-:W-:-:S03]  /*19a0*/  USHF.R.U32.HI UR8, URZ, UR9, UR8 ;  /* 0x00000009ff087299 */ /* 0x000fc60008011608 */
[----:B------:R-:W-:Y:S01]  /*19b0*/  @!UP0 UMOV UR7, UR23 ;  /* 0x0000001700078c82 */ /* 0x000fe20008000000 */
[----:B------:R-:W-:Y:S02]  /*19c0*/  UIMAD UR16, UR14, UR11, UR16 ;  /* 0x0000000b0e1072a4 */ /* 0x000fe4000f8e0210 */
[----:B------:R-:W-:Y:S02]  /*19d0*/  USEL UR8, UR4, UR8, !UP2 ;  /* 0x0000000804087287 */ /* 0x000fe4000d000000 */
[----:B------:R-:W-:Y:S02]  /*19e0*/  @!UP0 USHF.R.U32.HI UR7, URZ, UR9, UR7 ;  /* 0x00000009ff078299 */ /* 0x000fe40008011607 */
[----:B------:R-:W-:Y:S02]  /*19f0*/  UIADD3 UR9, UPT, UPT, -UR8, URZ, URZ ;  /* 0x000000ff08097290 */ /* 0x000fe4000fffe1ff */
[----:B------:R-:W-:Y:S02]  /*1a00*/  @!UP0 USEL UR7, UR5, UR7, !UP2 ;  /* 0x0000000705078287 */ /* 0x000fe4000d000000 */
[----:B------:R-:W-:-:S02]  /*1a10*/  UIMAD UR9, UR19, UR9, UR4 ;  /* 0x00000009130972a4 */ /* 0x000fc4000f8e0204 */
[----:B------:R-:W-:Y:S02]  /*1a20*/  @!UP0 UIADD3 UR8, UPT, UPT, UR8, -UR7, URZ ;  /* 0x8000000708088290 */ /* 0x000fe4000fffe0ff */
[----:B------:R-:W-:Y:S02]  /*1a30*/  @!UP0 UIMAD UR6, UR9, UR6, UR7 ;  /* 0x00000006090682a4 */ /* 0x000fe4000f8e0207 */
[----:B------:R-:W-:Y:S02]  /*1a40*/  @!UP0 UIMAD UR4, UR8, UR19, UR5 ;  /* 0x00000013080482a4 */ /* 0x000fe4000f8e0205 */
[----:B------:R-:W-:Y:S02]  /*1a50*/  UIMAD UR20, UR21, UR12, UR20 ;  /* 0x0000000c151472a4 */ /* 0x000fe4000f8e0214 */
[----:B------:R-:W-:Y:S01]  /*1a60*/  UIMAD UR16, UR4, UR14, UR16 ;  /* 0x0000000e041072a4 */ /* 0x000fe2000f8e0210 */
[----:B------:R-:W-:Y:S02]  /*1a70*/  @!UP0 UMOV UR5, UR6 ;  /* 0x0000000600058c82 */ /* 0x000fe40008000000 */
[----:B------:R-:W-:-:S12]  /*1a80*/  UIMAD UR20, UR5, UR21, UR20 ;  /* 0x00000015051472a4 */ /* 0x000fd8000f8e0214 */
.L_x_19:
[----:B------:R-:W-:-:S09]  /*1a90*/  UISETP.NE.AND UP0, UPT, UR31, 0x1, UPT ;  /* 0x000000011f00788c */ /* 0x000fd2000bf05270 */
[----:B------:R-:W-:Y:S05]  /*1aa0*/  BRA.U UP0, `(.L_x_20) ;  /* 0x0000000100447547 */ /* 0x000fea000b800000 */
[----:B------:R-:W1:Y:S01]  /*1ab0*/  LDCU.128 UR12, c[0x0][0xf10] ;  /* 0x0001e200ff0c77ac */ /* 0x000e620008000c00 */
[----:B------:R-:W2:Y:S01]  /*1ac0*/  LDCU UR8, c[0x0][0xf0c] ;  /* 0x0001e180ff0877ac */ /* 0x000ea20008000800 */
[----:B------:R-:W3:Y:S01]  /*1ad0*/  LDCU UR9, c[0x0][0xf20] ;  /* 0x0001e400ff0977ac */ /* 0x000ee20008000800 */
[----:B-1----:R-:W-:Y:S02]  /*1ae0*/  UIMAD.WIDE.U32 UR6, UR20, UR12, URZ ;  /* 0x0000000c140672a5 */ /* 0x002fe4000f8e00ff */
[----:B------:R-:W-:Y:S02]  /*1af0*/  UIMAD.WIDE.U32 UR4, UR16, UR15, URZ ;  /* 0x0000000f100472a5 */ /* 0x000fe4000f8e00ff */
[----:B--2---:R-:W-:Y:S02]  /*1b00*/  UISETP.NE.AND UP1, UPT, UR8, 0x1, UPT ;  /* 0x000000010800788c */ /* 0x004fe4000bf25270 */
[----:B------:R-:W-:Y:S01]  /*1b10*/  UISETP.NE.AND UP0, UPT, UR14, 0x1, UPT ;  /* 0x000000010e00788c */ /* 0x000fe2000bf05270 */
[----:B------:R-:W-:-:S02]  /*1b20*/  UMOV UR6, UR7 ;  /* 0x0000000700067c82 */ /* 0x000fc40008000000 */
[----:B------:R-:W-:Y:S01]  /*1b30*/  UMOV UR4, UR5 ;  /* 0x0000000500047c82 */ /* 0x000fe20008000000 */
[----:B------:R-:W-:Y:S02]  /*1b40*/  USHF.R.U32.HI UR13, URZ, UR13, UR6 ;  /* 0x0000000dff0d7299 */ /* 0x000fe40008011606 */
[----:B---3--:R-:W-:Y:S02]  /*1b50*/  USHF.R.U32.HI UR4, URZ, UR9, UR4 ;  /* 0x00000009ff047299 */ /* 0x008fe40008011604 */
[----:B------:R-:W-:Y:S02]  /*1b60*/  USEL UR5, UR20, UR13, !UP1 ;  /* 0x0000000d14057287 */ /* 0x000fe4000c800000 */
[----:B------:R-:W-:-:S04]  /*1b70*/  USEL UR4, UR16, UR4, !UP0 ;  /* 0x0000000410047287 */ /* 0x000fc8000c000000 */
[----:B------:R-:W-:Y:S02]  /*1b80*/  UIADD3 UR6, UPT, UPT, UR5, -UR4, URZ ;  /* 0x8000000405067290 */ /* 0x000fe4000fffe0ff */
[----:B------:R-:W-:Y:S02]  /*1b90*/  UIADD3 UR4, UPT, UPT, -UR5, UR4, URZ ;  /* 0x0000000405047290 */ /* 0x000fe4000fffe1ff */
[----:B------:R-:W-:Y:S02]  /*1ba0*/  UIMAD UR16, UR6, UR14, UR16 ;  /* 0x0000000e061072a4 */ /* 0x000fe4000f8e0210 */
[----:B------:R-:W-:-:S12]  /*1bb0*/  UIMAD UR20, UR4, UR8, UR20 ;  /* 0x00000008041472a4 */ /* 0x000fd8000f8e0214 */
.L_x_20:
[----:B------:R-:W-:-:S09]  /*1bc0*/  UISETP.EQ.U32.AND UP0, UPT, UR33, 0x1, UPT ;  /* 0x000000012100788c */ /* 0x000fd2000bf02070 */
[----:B------:R-:W-:Y:S05]  /*1bd0*/  BRA.U !UP0, `(.L_x_21) ;  /* 0x00000001080c7547 */ /* 0x000fea000b800000 */
[----:B------:R-:W-:Y:S01]  /*1be0*/  UCGABAR_WAIT ;  /* 0x0000000000007dc7 */ /* 0x000fe20008000000 */
[----:B------:R-:W-:Y:S01]  /*1bf0*/  CCTL.IVALL ;  /* 0x00000000ff00798f */ /* 0x000fe20002000000 */
[----:B------:R-:W-:Y:S05]  /*1c00*/  BRA `(.L_x_22) ;  /* 0x0000000000047947 */ /* 0x000fea0003800000 */
.L_x_21:
[----:B------:R-:W-:Y:S06]  /*1c10*/  BAR.SYNC.DEFER_BLOCKING 0x0 ;  /* 0x0000000000007b1d */ /* 0x000fec0000010000 */
.L_x_22:
[----:B------:R-:W-:Y:S05]  /*1c20*/  BRA.U UP3, `(.L_x_23) ;  /* 0x0000001d03607547 */ /* 0x000fea000b800000 */
[----:B------:R-:W1:Y:S01]  /*1c30*/  LDCU UR8, c[0x0][0x38c] ;  /* 0x00007180ff0877ac */ /* 0x000e620008000800 */
[----:B------:R-:W2:Y:S01]  /*1c40*/  S2UR UR9, SR_CgaCtaId ;  /* 0x00000000000979c3 */ /* 0x000ea20000008800 */
[----:B------:R-:W-:Y:S01]  /*1c50*/  PLOP3.LUT P2, PT, PT, PT, UP5, 0x80, 0x8 ;  /* 0x000000000008781c */ /* 0x000fe20003f4f058 */
[----:B------:R-:W-:Y:S01]  /*1c60*/  IMAD.MOV.U32 R12, RZ, RZ, 0x1 ;  /* 0x00000001ff0c7424 */ /* 0x000fe200078e00ff */
[----:B------:R-:W-:Y:S01]  /*1c70*/  USHF.L.U32 UR4, UR30, 0x7, URZ ;  /* 0x000000071e047899 */ /* 0x000fe200080006ff */
[----:B------:R-:W-:Y:S01]  /*1c80*/  ISETP.NE.AND P3, PT, R0, RZ, P4 ;  /* 0x000000ff0000720c */ /* 0x000fe20002765270 */
[----:B------:R-:W-:Y:S01]  /*1c90*/  UMOV UR7, 0x400 ;  /* 0x0000040000077882 */ /* 0x000fe20000000000 */
[----:B------:R-:W-:Y:S01]  /*1ca0*/  UISETP.NE.AND UP1, UPT, UR17, URZ, UPT ;  /* 0x000000ff1100728c */ /* 0x000fe2000bf25270 */
[----:B------:R-:W-:Y:S01]  /*1cb0*/  PLOP3.LUT P2, PT, P2, PT, PT, 0x8, 0x80 ;  /* 0x000000000080781c */ /* 0x000fe2000174e170 */
[----:B------:R-:W-:Y:S01]  /*1cc0*/  ULEA UR67, UR67, UR4, 0x6 ;  /* 0x0000000443437291 */ /* 0x000fe2000f8e30ff */
[----:B------:R-:W-:Y:S01]  /*1cd0*/  CS2R R10, SRZ ;  /* 0x00000000000a7805 */ /* 0x000fe2000001ff00 */
[----:B------:R-:W-:Y:S01]  /*1ce0*/  ULEA UR65, UR65, UR4, 0x6 ;  /* 0x0000000441417291 */ /* 0x000fe2000f8e30ff */
[----:B------:R-:W-:Y:S01]  /*1cf0*/  IMAD.MOV.U32 R9, RZ, RZ, RZ ;  /* 0x000000ffff097224 */ /* 0x000fe200078e00ff */
[----:B------:R-:W3:Y:S01]  /*1d00*/  LDCU UR61, c[0x0][0x370] ;  /* 0x00006e00ff3d77ac */ /* 0x000ee20008000800 */
[----:B------:R-:W-:Y:S01]  /*1d10*/  IMAD.MOV.U32 R8, RZ, RZ, 0x1 ;  /* 0x00000001ff087424 */ /* 0x000fe200078e00ff */
[----:B------:R-:W4:Y:S01]  /*1d20*/  LDCU.64 UR38, c[0x0][0x348] ;  /* 0x00006900ff2677ac */ /* 0x000f220008000a00 */
[----:B-1----:R-:W-:-:S02]  /*1d30*/  UIADD3 UR6, UPT, UPT, UR8, 0x3f, URZ ;  /* 0x0000003f08067890 */ /* 0x002fc4000fffe0ff */
[----:B------:R-:W-:Y:S02]  /*1d40*/  USHF.R.U32.HI UR68, URZ, 0x9, UR51 ;  /* 0x00000009ff447899 */ /* 0x000fe40008011633 */
[----:B------:R-:W-:Y:S02]  /*1d50*/  USHF.R.S32.HI UR5, URZ, 0x1f, UR6 ;  /* 0x0000001fff057899 */ /* 0x000fe40008011406 */
[----:B--2---:R-:W-:Y:S02]  /*1d60*/  ULEA UR7, UR9, UR7, 0x18 ;  /* 0x0000000709077291 */ /* 0x004fe4000f8ec0ff */
[----:B------:R-:W-:Y:S02]  /*1d70*/  ULEA.HI UR5, UR5, UR6, URZ, 0x6 ;  /* 0x0000000605057291 */ /* 0x000fe4000f8f30ff */
[----:B------:R-:W-:Y:S02]  /*1d80*/  UIADD3 UR6, UPT, UPT, UR8, -0x1, URZ ;  /* 0xffffffff08067890 */ /* 0x000fe4000fffe0ff */
[----:B------:R-:W-:-:S02]  /*1d90*/  USHF.R.S32.HI UR63, URZ, 0x6, UR5 ;  /* 0x00000006ff3f7899 */ /* 0x000fc40008011405 */
[----:B------:R-:W-:Y:S02]  /*1da0*/  UISETP.GE.U32.AND UP2, UPT, UR6, -0x7f, UPT ;  /* 0xffffff810600788c */ /* 0x000fe4000bf46070 */
[----:B------:R-:W-:Y:S02]  /*1db0*/  UISETP.LT.U32.AND UP0, UPT, UR63, 0x10, UPT ;  /* 0x000000103f00788c */ /* 0x000fe4000bf01070 */
[----:B------:R-:W-:Y:S02]  /*1dc0*/  UIADD3 UR69, UPT, UPT, UR8, 0x7e, URZ ;  /* 0x0000007e08457890 */ /* 0x000fe4000fffe0ff */
[----:B------:R-:W-:Y:S01]  /*1dd0*/  USEL UR62, UR63, 0x10, UP0 ;  /* 0x000000103f3e7887 */ /* 0x000fe20008000000 */
[----:B------:R-:W1:Y:S03]  /*1de0*/  LDCU UR60, c[0x0][0x374] ;  /* 0x00006e80ff3c77ac */ /* 0x000e660008000800 */
[----:B------:R-:W-:-:S02]  /*1df0*/  UIADD3 UR4, UPT, UPT, UR62, -0x1, URZ ;  /* 0xffffffff3e047890 */ /* 0x000fc4000fffe0ff */
[----:B------:R-:W-:Y:S02]  /*1e00*/  @UP2 UIADD3 UR4, UPT, UPT, UR62, URZ, URZ ;  /* 0x000000ff3e042290 */ /* 0x000fe4000fffe0ff */
[----:B------:R-:W-:Y:S02]  /*1e10*/  USEL UR37, UR52, 0x2, UP1 ;  /* 0x0000000234257887 */ /* 0x000fe40008800000 */
[----:B------:R-:W-:Y:S02]  /*1e20*/  UIADD3 UR57, UPT, UPT, UR7, 0x30800, UR54 ;  /* 0x0003080007397890 */ /* 0x000fe4000fffe036 */
[----:B------:R-:W-:Y:S02]  /*1e30*/  UIADD3 UR56, UPT, UPT, UR7, 0x32800, UR51 ;  /* 0x0003280007387890 */ /* 0x000fe4000fffe033 */
[----:B------:R-:W-:Y:S02]  /*1e40*/  UIADD3 UR66, UPT, UPT, UR63, -UR62, URZ ;  /* 0x8000003e3f427290 */ /* 0x000fe4000fffe0ff */
[----:B------:R-:W-:-:S02]  /*1e50*/  UIADD3 UR55, UPT, UPT, UR4, 0x1, URZ ;  /* 0x0000000104377890 */ /* 0x000fc4000fffe0ff */
[----:B------:R-:W-:Y:S01]  /*1e60*/  UIADD3 UR64, UPT, UPT, -UR4, URZ, URZ ;  /* 0x000000ff04407290 */ /* 0x000fe2000fffe1ff */
[----:B-1-34-:R-:W-:-:S11]  /*1e70*/  UMOV UR14, URZ ;  /* 0x000000ff000e7c82 */ /* 0x01afd60008000000 */
.L_x_47:
[----:B------:R-:W1:Y:S02]  /*1e80*/  S2UR UR4, SR_CgaCtaId ;  /* 0x00000000000479c3 */ /* 0x000e640000008800 */
[----:B-1----:R-:W-:-:S09]  /*1e90*/  UISETP.NE.AND UP0, UPT, UR4, URZ, UPT ;  /* 0x000000ff0400728c */ /* 0x002fd2000bf05270 */
[----:B---3--:R-:W-:Y:S05]  /*1ea0*/  BRA.U UP0, `(.L_x_24) ;  /* 0x0000000100287547 */ /* 0x008fea000b800000 */
[----:B------:R-:W-:Y:S02]  /*1eb0*/  LEA R0, R9, UR7, 0x3 ;  /* 0x0000000709007c11 */ /* 0x000fe4000f8e18ff */
[----:B------:R-:W-:-:S04]  /*1ec0*/  SHF.L.U32 R2, R8, 0x1f, RZ ;  /* 0x0000001f08027819 */ /* 0x000fc800000006ff */
[----:B------:R-:W1:Y:S02]  /*1ed0*/  SYNCS.PHASECHK.TRANS64.TRYWAIT P0, [R0+URZ+0x190], R2 ;  /* 0x00019002000075a7 */ /* 0x000e6400080011ff */
[----:B-1----:R-:W-:Y:S05]  /*1ee0*/  @!P0 BRA `(.L_x_25) ;  /* 0x000000ac001c8947 */ /* 0x002fea0003800000 */
.L_x_164:
[----:B------:R-:W-:Y:S01]  /*1ef0*/  VIADD R9, R9, 0x1 ;  /* 0x0000000109097836 */ /* 0x000fe20000000000 */
[----:B------:R1:W-:Y:S04]  /*1f00*/  SYNCS.ARRIVE.TRANS64.A1T0 RZ, [R0+URZ+0x180], RZ ;  /* 0x000180ff00ff79a7 */ /* 0x0003e800081000ff */
[----:B------:R-:W-:-:S04]  /*1f10*/  ISETP.NE.AND P0, PT, R9, 0x2, PT ;  /* 0x000000020900780c */ /* 0x000fc80003f05270 */
[----:B------:R-:W-:Y:S02]  /*1f20*/  SEL R9, R9, RZ, P0 ;  /* 0x000000ff09097207 */ /* 0x000fe40000000000 */
[----:B-1----:R-:W-:-:S04]  /*1f30*/  SEL R0, RZ, 0x1, P0 ;  /* 0x00000001ff007807 */ /* 0x002fc80000000000 */
[----:B------:R-:W-:-:S07]  /*1f40*/  LOP3.LUT R8, R8, R0, RZ, 0x3c, !PT ;  /* 0x0000000008087212 */ /* 0x000fce00078e3cff */
.L_x_24:
[----:B------:R-:W-:Y:S01]  /*1f50*/  ULEA UR4, UR14, UR7, 0x3 ;  /* 0x000000070e047291 */ /* 0x000fe2000f8e18ff */
[----:B------:R-:W-:Y:S01]  /*1f60*/  SHF.L.U32 R0, R12, 0x1f, RZ ;  /* 0x0000001f0c007819 */ /* 0x000fe200000006ff */
[----:B------:R-:W-:Y:S02]  /*1f70*/  UISETP.GE.U32.AND UP0, UPT, UR69, 0x7f, UPT ;  /* 0x0000007f4500788c */ /* 0x000fe4000bf06070 */
[----:B------:R-:W-:Y:S02]  /*1f80*/  ULEA UR35, UR16, UR67, 0x8 ;  /* 0x0000004310237291 */ /* 0x000fe4000f8e40ff */
[----:B------:R-:W-:Y:S01]  /*1f90*/  ULEA UR11, UR16, UR68, 0x1 ;  /* 0x00000044100b7291 */ /* 0x000fe2000f8e08ff */
[----:B------:R-:W-:Y:S02]  /*1fa0*/  UMOV UR28, URZ ;  /* 0x000000ff001c7c82 */ /* 0x000fe40008000000 */
[----:B------:R1:W2:Y:S01]  /*1fb0*/  SYNCS.PHASECHK.TRANS64.TRYWAIT P1, [UR4+0x80], R0 ;  /* 0x00008000ff0075a7 */ /* 0x0002a20008021104 */
[----:B------:R-:W-:-:S04]  /*1fc0*/  ULEA.HI UR4, UR20, UR20, URZ, 0x1 ;  /* 0x0000001414047291 */ /* 0x000fc8000f8f08ff */
[----:B------:R-:W-:Y:S02]  /*1fd0*/  USHF.L.U32 UR5, UR4, 0x7, URZ ;  /* 0x0000000704057899 */ /* 0x000fe400080006ff */
[----:B------:R-:W-:Y:S02]  /*1fe0*/  ULOP3.LUT UR19, UR4, 0xfffffffe, URZ, 0xc0, !UPT ;  /* 0xfffffffe04137892 */ /* 0x000fe4000f8ec0ff */
[----:B------:R-:W-:Y:S02]  /*1ff0*/  ULOP3.LUT UR5, UR5, 0xffffff00, URZ, 0xc0, !UPT ;  /* 0xffffff0005057892 */ /* 0x000fe4000f8ec0ff */
[----:B------:R-:W-:Y:S02]  /*2000*/  ULOP3.LUT UR19, UR19, 0x1, UR70, 0xf8, !UPT ;  /* 0x0000000113137892 */ /* 0x000fe4000f8ef846 */
[----:B------:R-:W-:Y:S01]  /*2010*/  UIADD3 UR43, UPT, UPT, UR65, UR5, URZ ;  /* 0x00000005412b7290 */ /* 0x000fe2000fffe0ff */
[----:B------:R-:W-:Y:S11]  /*2020*/  BRA.U !UP0, `(.L_x_26) ;  /* 0x0000000508287547 */ /* 0x000ff6000b800000 */
[----:B------:R-:W-:Y:S01]  /*2030*/  UMOV UR15, UR64 ;  /* 0x00000040000f7c82 */ /* 0x000fe20008000000 */
[----:B------:R-:W-:Y:S01]  /*2040*/  UMOV UR4, UR14 ;  /* 0x0000000e00047c82 */ /* 0x000fe20008000000 */
[----:B------:R-:W-:Y:S01]  /*2050*/  UMOV UR20, 0xffffffff ;  /* 0xffffffff00147882 */ /* 0x000fe20000000000 */
[----:B------:R-:W-:-:S05]  /*2060*/  UMOV UR42, URZ ;  /* 0x000000ff002a7c82 */ /* 0x000fca0008000000 */
.L_x_34:
[----:B------:R-:W-:Y:S01]  /*2070*/  ULEA UR5, UR4, UR7, 0x3 ;  /* 0x0000000704057291 */ /* 0x000fe2000f8e18ff */
[----:B--2---:R-:W-:Y:S01]  /*2080*/  @P4 MOV R2, 0x4c00 ;  /* 0x00004c0000024802 */ /* 0x004fe20000000f00 */
[----:B--23--:R-:W-:Y:S10]  /*2090*/  @P1 BRA `(.L_x_27) ;  /* 0x00000000000c1947 */ /* 0x00cff40003800000 */
[----:B------:R-:W-:-:S04]  /*20a0*/  SHF.L.U32 R3, R12, 0x1f, RZ ;  /* 0x0000001f0c037819 */ /* 0x000fc800000006ff */
[----:B------:R-:W2:Y:S02]  /*20b0*/  SYNCS.PHASECHK.TRANS64.TRYWAIT P0, [UR5+0x80], R3 ;  /* 0x00008003ff0075a7 */ /* 0x000ea40008001105 */
[----:B--2---:R-:W-:Y:S05]  /*20c0*/  @!P0 BRA `(.L_x_28) ;  /* 0x000000a800b88947 */ /* 0x004fea0003800000 */
.L_x_27:
[----:B------:R2:W-:Y:S01]  /*20d0*/  @P4 SYNCS.ARRIVE.TRANS64 RZ, [UR5], R2 ;  /* 0x00000002ffff49a7 */ /* 0x0005e20008000005 */
[----:B------:R-:W-:Y:S02]  /*20e0*/  ULOP3.LUT UR6, UR37, 0x2, URZ, 0xfc, !UPT ;  /* 0x0000000225067892 */ /* 0x000fe4000f8efcff */
[----:B------:R-:W-:Y:S02]  /*20f0*/  UIADD3 UR15, UPT, UPT, UR15, 0x1, URZ ;  /* 0x000000010f0f7890 */ /* 0x000fe4000fffe0ff */
[----:B------:R-:W-:Y:S02]  /*2100*/  UISETP.NE.AND UP0, UPT, UR6, 0x2, UPT ;  /* 0x000000020600788c */ /* 0x000fe4000bf05270 */
[----:B------:R-:W-:Y:S02]  /*2110*/  UIADD3 UR20, UPT, UPT, UR20, 0x1, URZ ;  /* 0x0000000114147890 */ /* 0x000fe4000fffe0ff */
[----:B------:R-:W-:-:S05]  /*2120*/  UISETP.NE.AND UP4, UPT, UR15, 0x1, UPT ;  /* 0x000000010f00788c */ /* 0x000fca000bf85270 */
[----:B------:R-:W-:Y:S05]  /*2130*/  BRA.U UP0, `(.L_x_29) ;  /* 0x0000000100047547 */ /* 0x000fea000b800000 */
[----:B------:R-:W-:Y:S05]  /*2140*/  BPT.TRAP 0x1 ;  /* 0x000000040000795c */ /* 0x000fea0000300000 */
.L_x_29:
[----:B------:R-:W-:Y:S04]  /*2150*/  BSSY.RECONVERGENT B0, `(.L_x_30) ;  /* 0x0000003000007945 */ /* 0x000fe80003800200 */
[----:B------:R-:W-:Y:S05]  /*2160*/  @!P3 BRA `(.L_x_31) ;  /* 0x000000000004b947 */ /* 0x000fea0003800000 */
[----:B------:R-:W-:Y:S05]  /*2170*/  BPT.TRAP 0x1 ;  /* 0x000000040000795c */ /* 0x000fea0000300000 */
.L_x_31:
[----:B------:R-:W-:Y:S05]  /*2180*/  BSYNC.RECONVERGENT B0 ;  /* 0x0000000000007941 */ /* 0x000fea0003800200 */
.L_x_30:
[----:B------:R-:W-:Y:S01]  /*2190*/  UIADD3 UR6, UPT, UPT, UR4, 0x1, URZ ;  /* 0x0000000104067890 */ /* 0x000fe2000fffe0ff */
[----:B------:R-:W-:Y:S01]  /*21a0*/  BSSY.RECONVERGENT B0, `(.L_x_32) ;  /* 0x000002e000007945 */ /* 0x000fe20003800200 */
[----:B------:R-:W-:Y:S02]  /*21b0*/  ELECT P0, URZ, PT ;  /* 0x0000000000ff782f */ /* 0x000fe40003800000 */
[----:B------:R-:W-:-:S04]  /*21c0*/  UISETP.NE.AND UP0, UPT, UR6, 0x10, UPT ;  /* 0x000000100600788c */ /* 0x000fc8000bf05270 */
[----:B------:R-:W-:Y:S02]  /*21d0*/  USEL UR8, URZ, 0x1, UP0 ;  /* 0x00000001ff087887 */ /* 0x000fe40008000000 */
[----:B------:R-:W-:-:S04]  /*21e0*/  USEL UR14, UR6, URZ, UP0 ;  /* 0x000000ff060e7287 */ /* 0x000fc80008000000 */
[----:B------:R-:W-:Y:S01]  /*21f0*/  ULEA UR6, UR14, UR7, 0x3 ;  /* 0x000000070e067291 */ /* 0x000fe2000f8e18ff */
[----:B------:R-:W-:-:S04]  /*2200*/  LOP3.LUT R12, R12, UR8, RZ, 0x3c, !PT ;  /* 0x000000080c0c7c12 */ /* 0x000fc8000f8e3cff */
[----:B-1----:R-:W-:-:S04]  /*2210*/  SHF.L.U32 R0, R12, 0x1f, RZ ;  /* 0x0000001f0c007819 */ /* 0x002fc800000006ff */
[----:B------:R1:W3:Y:S01]  /*2220*/  SYNCS.PHASECHK.TRANS64.TRYWAIT P1, [UR6+0x80], R0 ;  /* 0x00008000ff0075a7 */ /* 0x0002e20008021106 */
[----:B------:R-:W-:Y:S05]  /*2230*/  @!P0 BRA `(.L_x_33) ;  /* 0x0000000000908947 */ /* 0x000fea0003800000 */
[----:B------:R-:W-:Y:S02]  /*2240*/  USHF.L.U32 UR6, UR4, 0xc, URZ ;  /* 0x0000000c04067899 */ /* 0x000fe400080006ff */
[----:B------:R-:W-:Y:S02]  /*2250*/  UIADD3 UR28, UP3, UPT, UR38, 0x80, URZ ;  /* 0x00000080261c7890 */ /* 0x000fe4000ff7e0ff */
[----:B------:R-:W-:Y:S02]  /*2260*/  ULOP3.LUT UR40, UR6, UR50, URZ, 0xfc, !UPT ;  /* 0x0000003206287292 */ /* 0x000fe4000f8efcff */
[----:B------:R-:W-:Y:S02]  /*2270*/  UIADD3 UR26, UP2, UPT, UR38, 0x180, URZ ;  /* 0x00000180261a7890 */ /* 0x000fe4000ff5e0ff */
[----:B------:R-:W-:Y:S02]  /*2280*/  ULOP3.LUT UR32, UR6, UR49, URZ, 0xfc, !UPT ;  /* 0x0000003106207292 */ /* 0x000fe4000f8efcff */
[----:B------:R-:W-:-:S02]  /*2290*/  ULEA UR16, UR4, UR54, 0x9 ;  /* 0x0000003604107291 */ /* 0x000fc4000f8e48ff */
[----:B------:R-:W-:Y:S02]  /*22a0*/  UIADD3 UR24, UP1, UPT, UR38, 0x280, URZ ;  /* 0x0000028026187890 */ /* 0x000fe4000ff3e0ff */
[----:B------:R-:W-:Y:S02]  /*22b0*/  ULEA UR8, UR4, UR51, 0xa ;  /* 0x0000003304087291 */ /* 0x000fe4000f8e50ff */
[----:B------:R-:W-:Y:S02]  /*22c0*/  UIADD3 UR22, UP0, UPT, UR38, 0x380, URZ ;  /* 0x0000038026167890 */ /* 0x000fe4000ff1e0ff */
[----:B------:R-:W-:Y:S02]  /*22d0*/  ULOP3.LUT UR41, UR5, 0xfefffff8, URZ, 0xc0, !UPT ;  /* 0xfefffff805297892 */ /* 0x000fe4000f8ec0ff */
[----:B------:R-:W-:Y:S02]  /*22e0*/  UIADD3.X UR29, UPT, UPT, URZ, UR39, URZ, UP3, !UPT ;  /* 0x00000027ff1d7290 */ /* 0x000fe40009ffe4ff */
[----:B------:R-:W-:-:S02]  /*22f0*/  UPRMT UR6, URZ, 0x5410, UR48 ;  /* 0x00005410ff067896 */ /* 0x000fc40008000030 */
[----:B------:R-:W-:Y:S02]  /*2300*/  UIADD3 UR40, UPT, UPT, UR7, 0x10800, UR40 ;  /* 0x0001080007287890 */ /* 0x000fe4000fffe028 */
[----:B------:R-:W-:Y:S02]  /*2310*/  UIADD3.X UR27, UPT, UPT, URZ, UR39, URZ, UP2, !UPT ;  /* 0x00000027ff1b7290 */ /* 0x000fe400097fe4ff */
[----:B------:R-:W-:Y:S02]  /*2320*/  UPRMT UR31, URZ, 0x5410, UR47 ;  /* 0x00005410ff1f7896 */ /* 0x000fe4000800002f */
[----:B------:R-:W-:Y:S02]  /*2330*/  UIADD3 UR32, UPT, UPT, UR7, 0x20800, UR32 ;  /* 0x0002080007207890 */ /* 0x000fe4000fffe020 */
[----:B------:R-:W-:Y:S02]  /*2340*/  UIADD3.X UR25, UPT, UPT, URZ, UR39, URZ, UP1, !UPT ;  /* 0x00000027ff197290 */ /* 0x000fe40008ffe4ff */
[----:B------:R-:W-:-:S02]  /*2350*/  UIADD3 UR16, UPT, UPT, UR7, 0x30800, UR16 ;  /* 0x0003080007107890 */ /* 0x000fc4000fffe010 */
[----:B------:R-:W-:Y:S02]  /*2360*/  UIADD3.X UR23, UPT, UPT, URZ, UR39, URZ, UP0, !UPT ;  /* 0x00000027ff177290 */ /* 0x000fe400087fe4ff */
[----:B------:R-:W-:Y:S02]  /*2370*/  UPRMT UR30, URZ, 0x5410, UR46 ;  /* 0x00005410ff1e7896 */ /* 0x000fe4000800002e */
[----:B------:R-:W-:Y:S01]  /*2380*/  UIADD3 UR8, UPT, UPT, UR7, 0x32800, UR8 ;  /* 0x0003280007087890 */ /* 0x000fe2000fffe008 */
[----:B------:R-:W-:Y:S01]  /*2390*/  UMOV UR52, 0x0 ;  /* 0x0000000000347882 */ /* 0x000fe20000000000 */
[----:B------:R-:W-:Y:S01]  /*23a0*/  UMOV UR53, 0x10000000 ;  /* 0x1000000000357882 */ /* 0x000fe20000000000 */
[----:B------:R-:W-:Y:S01]  /*23b0*/  UMOV UR34, UR42 ;  /* 0x0000002a00227c82 */ /* 0x000fe20008000000 */
[----:B------:R-:W-:Y:S01]  /*23c0*/  UMOV UR36, UR44 ;  /* 0x0000002c00247c82 */ /* 0x000fe20008000000 */
[----:B------:R-:W-:Y:S01]  /*23d0*/  UMOV UR33, UR41 ;  /* 0x0000002900217c82 */ /* 0x000fe20008000000 */
[----:B------:R-:W-:Y:S01]  /*23e0*/  UMOV UR21, UR44 ;  /* 0x0000002c00157c82 */ /* 0x000fe20008000000 */
[----:B------:R-:W-:Y:S01]  /*23f0*/  UMOV UR17, UR41 ;  /* 0x0000002900117c82 */ /* 0x000fe20008000000 */
[----:B------:R4:W-:Y:S01]  /*2400*/  UTMALDG.3D.MULTICAST.2CTA [UR40], [UR28], UR6, desc[UR52] ;  /* 0x000034281c0073b4 */ /* 0x0009e20008211806 */
[----:B------:R-:W-:Y:S01]  /*2410*/  UMOV UR12, UR20 ;  /* 0x00000014000c7c82 */ /* 0x000fe20008000000 */
[----:B------:R-:W-:Y:S01]  /*2420*/  UMOV UR13, UR44 ;  /* 0x0000002c000d7c82 */ /* 0x000fe20008000000 */
[----:B------:R-:W-:Y:S01]  /*2430*/  UMOV UR9, UR41 ;  /* 0x0000002900097c82 */ /* 0x000fe20008000000 */
[----:B------:R4:W-:Y:S01]  /*2440*/  UTMALDG.3D.MULTICAST.2CTA [UR32], [UR26], UR31, desc[UR52] ;  /* 0x000034201a0073b4 */ /* 0x0009e2000821181f */
[----:B------:R4:W-:Y:S01]  /*2450*/  UTMALDG.4D.MULTICAST.2CTA [UR16], [UR24], UR6, desc[UR52] ;  /* 0x00003410180073b4 */ /* 0x0009e20008219806 */
[----:B------:R4:W-:Y:S02]  /*2460*/  UTMALDG.4D.MULTICAST.2CTA [UR8], [UR22], UR30, desc[UR52] ;  /* 0x00003408160073b4 */ /* 0x0009e4000821981e */
[----:B----4-:R-:W-:Y:S01]  /*2470*/  NOP ;  /* 0x0000000000007918 */ /* 0x010fe20000000000 */
.L_x_33:
[----:B------:R-:W-:Y:S05]  /*2480*/  BSYNC.RECONVERGENT B0 ;  /* 0x0000000000007941 */ /* 0x000fea0003800200 */
.L_x_32:
[----:B------:R-:W-:Y:S01]  /*2490*/  UIADD3 UR42, UPT, UPT, UR42, 0x40, URZ ;  /* 0x000000402a2a7890 */ /* 0x000fe2000fffe0ff */
[----:B------:R-:W-:Y:S01]  /*24a0*/  UMOV UR4, UR14 ;  /* 0x0000000e00047c82 */ /* 0x000fe20008000000 */
[----:B------:R-:W-:Y:S01]  /*24b0*/  UMOV UR28, UR55 ;  /* 0x00000037001c7c82 */ /* 0x000fe20008000000 */
[----:B------:R-:W-:Y:S09]  /*24c0*/  BRA.U UP4, `(.L_x_34) ;  /* 0xfffffff904e87547 */ /* 0x000ff2000b83ffff */
.L_x_26:
[----:B------:R-:W-:Y:S01]  /*24d0*/  ULEA UR4, UR14, UR7, 0x3 ;  /* 0x000000070e047291 */ /* 0x000fe2000f8e18ff */
[----:B-1----:R-:W-:Y:S01]  /*24e0*/  SHF.L.U32 R0, R12, 0x1f, RZ ;  /* 0x0000001f0c007819 */ /* 0x002fe200000006ff */
[----:B------:R-:W-:Y:S01]  /*24f0*/  @!P2 SYNCS.ARRIVE.TRANS64.A1T0 RZ, [UR7+0x148], RZ ;  /* 0x000148ffffffa9a7 */ /* 0x000fe20008100007 */
[----:B------:R-:W-:-:S06]  /*2500*/  UISETP.GT.AND UP0, UPT, UR63, UR62, UPT ;  /* 0x0000003e3f00728c */ /* 0x000fcc000bf04270 */
[----:B--23--:R1:W2:Y:S03]  /*2510*/  SYNCS.PHASECHK.TRANS64.TRYWAIT P1, [UR4+0x80], R0 ;  /* 0x00008000ff0075a7 */ /* 0x00c2a60008021104 */
[----:B------:R-:W-:Y:S05]  /*2520*/  BRA.U !UP0, `(.L_x_35) ;  /* 0x0000000508187547 */ /* 0x000fea000b800000 */
[----:B------:R-:W-:Y:S01]  /*2530*/  UIADD3 UR30, UPT, UPT, UR66, UR28, URZ ;  /* 0x0000001c421e7290 */ /* 0x000fe2000fffe0ff */
[----:B------:R-:W-:-:S11]  /*2540*/  UMOV UR5, UR14 ;  /* 0x0000000e00057c82 */ /* 0x000fd60008000000 */
.L_x_43:
[----:B------:R-:W-:Y:S01]  /*2550*/  ULEA UR6, UR5, UR7, 0x3 ;  /* 0x0000000705067291 */ /* 0x000fe2000f8e18ff */
[----:B--2---:R-:W-:Y:S01]  /*2560*/  @P4 MOV R2, 0x4c00 ;  /* 0x00004c0000024802 */ /* 0x004fe20000000f00 */
[----:B--23--:R-:W-:Y:S10]  /*2570*/  @P1 BRA `(.L_x_36) ;  /* 0x00000000000c1947 */ /* 0x00cff40003800000 */
[----:B------:R-:W-:-:S04]  /*2580*/  SHF.L.U32 R3, R12, 0x1f, RZ ;  /* 0x0000001f0c037819 */ /* 0x000fc800000006ff */
[----:B------:R-:W2:Y:S02]  /*2590*/  SYNCS.PHASECHK.TRANS64.TRYWAIT P0, [UR6+0x80], R3 ;  /* 0x00008003ff0075a7 */ /* 0x000ea40008001106 */
[----:B--2---:R-:W-:Y:S05]  /*25a0*/  @!P0 BRA `(.L_x_37) ;  /* 0x000000a400988947 */ /* 0x004fea0003800000 */
.L_x_36:
[----:B------:R2:W-:Y:S01]  /*25b0*/  @P4 SYNCS.ARRIVE.TRANS64 RZ, [UR6], R2 ;  /* 0x00000002ffff49a7 */ /* 0x0005e20008000006 */
[----:B------:R-:W-:-:S04]  /*25c0*/  ULOP3.LUT UR4, UR37, 0x2, URZ, 0xfc, !UPT ;  /* 0x0000000225047892 */ /* 0x000fc8000f8efcff */
[----:B------:R-:W-:-:S09]  /*25d0*/  UISETP.NE.AND UP0, UPT, UR4, 0x2, UPT ;  /* 0x000000020400788c */ /* 0x000fd2000bf05270 */
[----:B------:R-:W-:Y:S05]  /*25e0*/  BRA.U UP0, `(.L_x_38) ;  /* 0x0000000100047547 */ /* 0x000fea000b800000 */
[----:B------:R-:W-:Y:S05]  /*25f0*/  BPT.TRAP 0x1 ;  /* 0x000000040000795c */ /* 0x000fea0000300000 */
.L_x_38:
[----:B------:R-:W-:Y:S04]  /*2600*/  BSSY.RECONVERGENT B0, `(.L_x_39) ;  /* 0x0000003000007945 */ /* 0x000fe80003800200 */
[----:B------:R-:W-:Y:S05]  /*2610*/  @!P3 BRA `(.L_x_40) ;  /* 0x000000000004b947 */ /* 0x000fea0003800000 */
[----:B------:R-:W-:Y:S05]  /*2620*/  BPT.TRAP 0x1 ;  /* 0x000000040000795c */ /* 0x000fea0000300000 */
.L_x_40:
[----:B------:R-:W-:Y:S05]  /*2630*/  BSYNC.RECONVERGENT B0 ;  /* 0x0000000000007941 */ /* 0x000fea0003800200 */
.L_x_39:
        /* <DEDUP_REMOVED lines=16> */
[----:B------:R-:W-:-:S02]  /*2740*/  UIADD3 UR22, UP1, UPT, UR38, 0x280, URZ ;  /* 0x0000028026167890 */ /* 0x000fc4000ff3e0ff */
[----:B------:R-:W-:Y:S02]  /*2750*/  UIADD3 UR20, UP0, UPT, UR38, 0x380, URZ ;  /* 0x0000038026147890 */ /* 0x000fe4000ff1e0ff */
[----:B------:R-:W-:Y:S02]  /*2760*/  USHF.L.U32 UR42, UR28, 0x6, URZ ;  /* 0x000000061c2a7899 */ /* 0x000fe400080006ff */
[----:B------:R-:W-:Y:S02]  /*2770*/  ULOP3.LUT UR41, UR6, 0xfefffff8, URZ, 0xc0, !UPT ;  /* 0xfefffff806297892 */ /* 0x000fe4000f8ec0ff */
[----:B------:R-:W-:Y:S02]  /*2780*/  UIADD3.X UR17, UPT, UPT, URZ, UR39, URZ, UP3, !UPT ;  /* 0x00000027ff117290 */ /* 0x000fe40009ffe4ff */
[----:B------:R-:W-:Y:S02]  /*2790*/  UIADD3 UR40, UPT, UPT, UR7, 0x10800, UR40 ;  /* 0x0001080007287890 */ /* 0x000fe4000fffe028 */
[----:B------:R-:W-:-:S02]  /*27a0*/  UPRMT UR4, URZ, 0x5410, UR48 ;  /* 0x00005410ff047896 */ /* 0x000fc40008000030 */
[----:B------:R-:W-:Y:S02]  /*27b0*/  UIADD3 UR32, UPT, UPT, UR7, 0x20800, UR32 ;  /* 0x0002080007207890 */ /* 0x000fe4000fffe020 */
[----:B------:R-:W-:Y:S02]  /*27c0*/  UPRMT UR9, URZ, 0x5410, UR47 ;  /* 0x00005410ff097896 */ /* 0x000fe4000800002f */
[----:B------:R-:W-:Y:S02]  /*27d0*/  UIADD3.X UR13, UPT, UPT, URZ, UR39, URZ, UP2, !UPT ;  /* 0x00000027ff0d7290 */ /* 0x000fe400097fe4ff */
[----:B------:R-:W-:Y:S02]  /*27e0*/  ULEA UR24, UR5, UR57, 0x9 ;  /* 0x0000003905187291 */ /* 0x000fe4000f8e48ff */
[----:B------:R-:W-:Y:S02]  /*27f0*/  UIADD3.X UR23, UPT, UPT, URZ, UR39, URZ, UP1, !UPT ;  /* 0x00000027ff177290 */ /* 0x000fe40008ffe4ff */
[----:B------:R-:W-:-:S02]  /*2800*/  ULEA UR8, UR5, UR56, 0xa ;  /* 0x0000003805087291 */ /* 0x000fc4000f8e50ff */
[----:B------:R-:W-:Y:S02]  /*2810*/  UPRMT UR15, URZ, 0x5410, UR46 ;  /* 0x00005410ff0f7896 */ /* 0x000fe4000800002e */
[----:B------:R-:W-:Y:S01]  /*2820*/  UIADD3.X UR21, UPT, UPT, URZ, UR39, URZ, UP0, !UPT ;  /* 0x00000027ff157290 */ /* 0x000fe200087fe4ff */
[----:B------:R-:W-:Y:S01]  /*2830*/  UMOV UR52, 0x0 ;  /* 0x0000000000347882 */ /* 0x000fe20000000000 */
[----:B------:R-:W-:Y:S01]  /*2840*/  UMOV UR53, 0x10000000 ;  /* 0x1000000000357882 */ /* 0x000fe20000000000 */
[----:B------:R-:W-:Y:S01]  /*2850*/  UMOV UR36, UR44 ;  /* 0x0000002c00247c82 */ /* 0x000fe20008000000 */
[----:B------:R-:W-:Y:S01]  /*2860*/  UMOV UR33, UR41 ;  /* 0x0000002900217c82 */ /* 0x000fe20008000000 */
[----:B------:R-:W-:Y:S01]  /*2870*/  UMOV UR34, UR42 ;  /* 0x0000002a00227c82 */ /* 0x000fe20008000000 */
[----:B------:R-:W-:Y:S01]  /*2880*/  UTMALDG.3D.MULTICAST.2CTA [UR40], [UR16], UR4, desc[UR52] ;  /* 0x00003428100073b4 */ /* 0x000fe20008211804 */
[----:B------:R-:W-:Y:S01]  /*2890*/  UMOV UR26, UR18 ;  /* 0x00000012001a7c82 */ /* 0x000fe20008000000 */
[----:B------:R-:W-:Y:S01]  /*28a0*/  UMOV UR27, UR19 ;  /* 0x00000013001b7c82 */ /* 0x000fe20008000000 */
[----:B------:R-:W-:Y:S01]  /*28b0*/  UMOV UR29, UR44 ;  /* 0x0000002c001d7c82 */ /* 0x000fe20008000000 */
[----:B------:R-:W-:Y:S01]  /*28c0*/  UMOV UR25, UR41 ;  /* 0x0000002900197c82 */ /* 0x000fe20008000000 */
[----:B------:R4:W-:Y:S01]  /*28d0*/  UTMALDG.3D.MULTICAST.2CTA [UR32], [UR12], UR9, desc[UR52] ;  /* 0x000034200c0073b4 */ /* 0x0009e20008211809 */
[----:B------:R1:W-:Y:S01]  /*28e0*/  UTMALDG.4D.MULTICAST.2CTA [UR24], [UR22], UR4, desc[UR52] ;  /* 0x00003418160073b4 */ /* 0x0003e20008219804 */
[----:B----4-:R-:W-:Y:S01]  /*28f0*/  UMOV UR12, UR28 ;  /* 0x0000001c000c7c82 */ /* 0x010fe20008000000 */
[----:B------:R-:W-:Y:S01]  /*2900*/  UMOV UR13, UR44 ;  /* 0x0000002c000d7c82 */ /* 0x000fe20008000000 */
[----:B------:R-:W-:-:S02]  /*2910*/  UMOV UR9, UR41 ;  /* 0x0000002900097c82 */ /* 0x000fc40008000000 */
[----:B------:R1:W-:Y:S02]  /*2920*/  UTMALDG.4D.MULTICAST.2CTA [UR8], [UR20], UR15, desc[UR52] ;  /* 0x00003408140073b4 */ /* 0x0003e4000821980f */
[----:B-1----:R-:W-:Y:S01]  /*2930*/  NOP ;  /* 0x0000000000007918 */ /* 0x002fe20000000000 */
.L_x_42:
[----:B------:R-:W-:Y:S05]  /*2940*/  BSYNC.RECONVERGENT B0 ;  /* 0x0000000000007941 */ /* 0x000fea0003800200 */
.L_x_41:
[----:B------:R-:W-:Y:S01]  /*2950*/  UIADD3 UR28, UPT, UPT, UR28, 0x1, URZ ;  /* 0x000000011c1c7890 */ /* 0x000fe2000fffe0ff */
[----:B------:R-:W-:-:S03]  /*2960*/  UMOV UR5, UR14 ;  /* 0x0000000e00057c82 */ /* 0x000fc60008000000 */
[----:B------:R-:W-:-:S09]  /*2970*/  UISETP.NE.AND UP0, UPT, UR28, UR30, UPT ;  /* 0x0000001e1c00728c */ /* 0x000fd2000bf05270 */
[----:B------:R-:W-:Y:S05]  /*2980*/  BRA.U UP0, `(.L_x_43) ;  /* 0xfffffff900f07547 */ /* 0x000fea000b83ffff */
.L_x_35:
[C---:B------:R-:W-:Y:S01]  /*2990*/  LEA R3, R11.reuse, UR7, 0x3 ;  /* 0x000000070b037c11 */ /* 0x040fe2000f8e18ff */
[----:B------:R-:W-:Y:S01]  /*29a0*/  NOP ;  /* 0x0000000000007918 */ /* 0x000fe20000000000 */
[----:B-1----:R-:W-:Y:S02]  /*29b0*/  SHF.L.U32 R0, R10, 0x1f, RZ ;  /* 0x0000001f0a007819 */ /* 0x002fe400000006ff */
[----:B------:R-:W-:Y:S02]  /*29c0*/  LEA R4, R11, UR7, 0x4 ;  /* 0x000000070b047c11 */ /* 0x000fe4000f8e20ff */
[----:B------:R-:W1:Y:S02]  /*29d0*/  SYNCS.PHASECHK.TRANS64.TRYWAIT P0, [R3+URZ+0x150], R0 ;  /* 0x00015000030075a7 */ /* 0x000e6400080011ff */
[----:B-1----:R-:W-:Y:S05]  /*29e0*/  @!P0 BRA `(.L_x_44) ;  /* 0x000000a000a08947 */ /* 0x002fea0003800000 */
.L_x_167:
[----:B------:R-:W4:Y:S01]  /*29f0*/  LDS.128 R4, [R4+0x1b0] ;  /* 0x0001b00004047984 */ /* 0x000f220000000c00 */
[----:B------:R-:W-:Y:S01]  /*2a00*/  UISETP.GE.AND UP0, UPT, UR45, 0x1, UPT ;  /* 0x000000012d00788c */ /* 0x000fe2000bf06270 */
[----:B------:R-:W-:Y:S01]  /*2a10*/  @!PT LDS RZ, [RZ] ;  /* 0x00000000fffff984 */ /* 0x000fe20000000800 */
[----:B------:R-:W-:Y:S01]  /*2a20*/  @!PT LDS RZ, [RZ] ;  /* 0x00000000fffff984 */ /* 0x000fe20000000800 */
[----:B------:R-:W-:Y:S01]  /*2a30*/  @!PT LDS RZ, [RZ] ;  /* 0x00000000fffff984 */ /* 0x000fe20000000800 */
[----:B------:R-:W-:Y:S01]  /*2a40*/  @!PT LDS RZ, [RZ] ;  /* 0x00000000fffff984 */ /* 0x000fe20000000800 */
[----:B------:R1:W-:Y:S06]  /*2a50*/  MEMBAR.ALL.CTA ;  /* 0x0000000000007992 */ /* 0x0003ec0000008000 */
[----:B-1----:R-:W1:Y:S01]  /*2a60*/  FENCE.VIEW.ASYNC.S ;  /* 0x00000000000073c6 */ /* 0x002e620000000000 */
[----:B----4-:R-:W-:-:S13]  /*2a70*/  LOP3.LUT P0, RZ, R6, 0x1, RZ, 0xc0, !PT ;  /* 0x0000000106ff7812 */ /* 0x010fda000780c0ff */
[----:B-1----:R-:W-:Y:S01]  /*2a80*/  VOTEU.ANY UP1, P0 ;  /* 0x0000000000ff7886 */ /* 0x002fe20000020100 */
[----:B------:R-:W-:-:S13]  /*2a90*/  PLOP3.LUT P0, PT, PT, PT, UP1, 0x80, 0x8 ;  /* 0x000000000008781c */ /* 0x000fda0003f0f018 */
[----:B------:R-:W-:Y:S02]  /*2aa0*/  @P0 LOP3.LUT R0, R5, 0xffff, RZ, 0xc0, !PT ;  /* 0x0000ffff05000812 */ /* 0x000fe400078ec0ff */
[----:B--2---:R-:W-:Y:S02]  /*2ab0*/  @P0 MOV R2, R4 ;  /* 0x0000000400020202 */ /* 0x004fe40000000f00 */
[----:B------:R-:W-:Y:S01]  /*2ac0*/  @P0 R2UR UR5, R0 ;  /* 0x00000000000502ca */ /* 0x000fe200000e0000 */
[----:B------:R-:W-:Y:S01]  /*2ad0*/  VIADD R0, R3, 0x160 ;  /* 0x0000016003007836 */ /* 0x000fe20000000000 */
[----:B------:R-:W-:Y:S02]  /*2ae0*/  @P0 SHF.R.U32.HI R4, RZ, 0x10, R5 ;  /* 0x00000010ff040819 */ /* 0x000fe40000011605 */
[----:B------:R-:W-:Y:S02]  /*2af0*/  @P0 R2UR UR6, R2 ;  /* 0x00000000020602ca */ /* 0x000fe400000e0000 */
[----:B------:R-:W-:-:S02]  /*2b00*/  PRMT R0, RZ, 0x654, R0 ;  /* 0x00000654ff007816 */ /* 0x000fc40000000000 */
[----:B------:R-:W-:Y:S02]  /*2b10*/  @P0 R2UR UR4, R4 ;  /* 0x00000000040402ca */ /* 0x000fe400000e0000 */
[----:B------:R1:W-:Y:S03]  /*2b20*/  SYNCS.ARRIVE.TRANS64.RED.A1T0 RZ, [R0+URZ], RZ ;  /* 0x000000ff00ff79a7 */ /* 0x0003e600081004ff */
[----:B------:R-:W-:-:S04]  /*2b30*/  @UP1 UMOV UR58, UR5 ;  /* 0x00000005003a1c82 */ /* 0x000fc80008000000 */
[----:B------:R-:W-:-:S04]  /*2b40*/  @UP1 UMOV UR59, UR6 ;  /* 0x00000006003b1c82 */ /* 0x000fc80008000000 */
[----:B------:R-:W-:Y:S01]  /*2b50*/  @UP1 UMOV UR44, UR4 ;  /* 0x00000004002c1c82 */ /* 0x000fe20008000000 */
[----:B------:R-:W-:Y:S05]  /*2b60*/  BRA.U !UP0, `(.L_x_45) ;  /* 0x0000000108d47547 */ /* 0x000fea000b800000 */
[----:B------:R-:W2:Y:S01]  /*2b70*/  LDCU.128 UR20, c[0x0][0xf10] ;  /* 0x0001e200ff1477ac */ /* 0x000ea20008000c00 */
[----:B------:R-:W4:Y:S01]  /*2b80*/  LDCU UR11, c[0x0][0xf20] ;  /* 0x0001e400ff0b77ac */ /* 0x000f220008000800 */
[----:B------:R-:W3:Y:S01]  /*2b90*/  LDCU UR19, c[0x0][0xf0c] ;  /* 0x0001e180ff1377ac */ /* 0x000ee20008000800 */
[----:B------:R-:W1:Y:S01]  /*2ba0*/  LDCU.64 UR8, c[0x0][0xf28] ;  /* 0x0001e500ff0877ac */ /* 0x000e620008000a00 */
[----:B------:R-:W-:Y:S02]  /*2bb0*/  UISETP.NE.AND UP3, UPT, UR45, 0x1, UPT ;  /* 0x000000012d00788c */ /* 0x000fe4000bf65270 */
[----:B--2---:R-:W-:Y:S02]  /*2bc0*/  UIMAD.WIDE.U32 UR12, UR60, UR23, URZ ;  /* 0x000000173c0c72a5 */ /* 0x004fe4000f8e00ff */
[----:B------:R-:W-:Y:S02]  /*2bd0*/  UIMAD.WIDE.U32 UR4, UR61, UR20, URZ ;  /* 0x000000143d0472a5 */ /* 0x000fe4000f8e00ff */
[----:B------:R-:W-:-:S02]  /*2be0*/  UISETP.NE.AND UP0, UPT, UR22, 0x1, UPT ;  /* 0x000000011600788c */ /* 0x000fc4000bf05270 */
[----:B------:R-:W-:Y:S01]  /*2bf0*/  UIMAD.WIDE.U32 UR24, UR58, UR23, URZ ;  /* 0x000000173a1872a5 */ /* 0x000fe2000f8e00ff */
[----:B------:R-:W-:Y:S02]  /*2c00*/  UMOV UR12, UR13 ;  /* 0x0000000d000c7c82 */ /* 0x000fe40008000000 */
[----:B------:R-:W-:Y:S01]  /*2c10*/  UMOV UR4, UR5 ;  /* 0x0000000500047c82 */ /* 0x000fe20008000000 */
[----:B----4-:R-:W-:Y:S02]  /*2c20*/  USHF.R.U32.HI UR12, URZ, UR11, UR12 ;  /* 0x0000000bff0c7299 */ /* 0x010fe4000801160c */
[----:B---3--:R-:W-:Y:S02]  /*2c30*/  UISETP.NE.AND UP2, UPT, UR19, 0x1, UPT ;  /* 0x000000011300788c */ /* 0x008fe4000bf45270 */
[----:B------:R-:W-:Y:S02]  /*2c40*/  USHF.R.U32.HI UR4, URZ, UR21, UR4 ;  /* 0x00000015ff047299 */ /* 0x000fe40008011604 */
[----:B------:R-:W-:-:S02]  /*2c50*/  USEL UR5, UR60, UR12, !UP0 ;  /* 0x0000000c3c057287 */ /* 0x000fc4000c000000 */
[----:B------:R-:W-:Y:S02]  /*2c60*/  USEL UR6, UR61, UR4, !UP2 ;  /* 0x000000043d067287 */ /* 0x000fe4000d000000 */
[----:B-1----:R-:W-:Y:S01]  /*2c70*/  UIMAD.WIDE.U32 UR12, UR5, UR8, URZ ;  /* 0x00000008050c72a5 */ /* 0x002fe2000f8e00ff */
[----:B------:R-:W-:Y:S01]  /*2c80*/  UMOV UR4, UR25 ;  /* 0x0000001900047c82 */ /* 0x000fe20008000000 */
[----:B------:R-:W-:Y:S02]  /*2c90*/  UIMAD.WIDE.U32 UR16, UR59, UR20, URZ ;  /* 0x000000143b1072a5 */ /* 0x000fe4000f8e00ff */
[----:B------:R-:W-:-:S03]  /*2ca0*/  UIMAD.WIDE.U32 UR24, UR6, UR8, URZ ;  /* 0x00000008061872a5 */ /* 0x000fc6000f8e00ff */
[----:B------:R-:W-:Y:S01]  /*2cb0*/  UMOV UR12, UR13 ;  /* 0x0000000d000c7c82 */ /* 0x000fe20008000000 */
[----:B------:R-:W-:Y:S02]  /*2cc0*/  USHF.R.U32.HI UR4, URZ, UR11, UR4 ;  /* 0x0000000bff047299 */ /* 0x000fe40008011604 */
[----:B------:R-:W-:Y:S01]  /*2cd0*/  @UP3 USHF.R.U32.HI UR5, URZ, UR9, UR12 ;  /* 0x00000009ff053299 */ /* 0x000fe2000801160c */
[----:B------:R-:W-:Y:S01]  /*2ce0*/  UMOV UR16, UR17 ;  /* 0x0000001100107c82 */ /* 0x000fe20008000000 */
[----:B------:R-:W-:Y:S01]  /*2cf0*/  UMOV UR24, UR25 ;  /* 0x0000001900187c82 */ /* 0x000fe20008000000 */
[----:B------:R-:W-:Y:S02]  /*2d00*/  USHF.R.U32.HI UR21, URZ, UR21, UR16 ;  /* 0x00000015ff157299 */ /* 0x000fe40008011610 */
[----:B------:R-:W-:Y:S02]  /*2d10*/  USEL UR4, UR58, UR4, !UP0 ;  /* 0x000000043a047287 */ /* 0x000fe4000c000000 */
[----:B------:R-:W-:-:S02]  /*2d20*/  @UP3 USHF.R.U32.HI UR6, URZ, UR9, UR24 ;  /* 0x00000009ff063299 */ /* 0x000fc40008011618 */
[----:B------:R-:W-:Y:S02]  /*2d30*/  UIMAD UR11, UR45, UR5, URZ ;  /* 0x000000052d0b72a4 */ /* 0x000fe4000f8e02ff */
[----:B------:R-:W-:Y:S02]  /*2d40*/  USEL UR5, UR59, UR21, !UP2 ;  /* 0x000000153b057287 */ /* 0x000fe4000d000000 */
[----:B------:R-:W-:Y:S02]  /*2d50*/  UIMAD UR12, UR45, UR6, URZ ;  /* 0x000000062d0c72a4 */ /* 0x000fe4000f8e02ff */
[----:B------:R-:W-:Y:S02]  /*2d60*/  UISETP.GE.AND UP0, UPT, UR4, UR11, UPT ;  /* 0x0000000b0400728c */ /* 0x000fe4000bf06270 */
[----:B------:R-:W-:Y:S02]  /*2d70*/  UIMAD.WIDE.U32 UR16, UR4, UR8, URZ ;  /* 0x00000008041072a5 */ /* 0x000fe4000f8e00ff */
[----:B------:R-:W-:-:S02]  /*2d80*/  UISETP.GE.OR UP0, UPT, UR5, UR12, UP0 ;  /* 0x0000000c0500728c */ /* 0x000fc40008706670 */
        /* <DEDUP_REMOVED lines=19> */
.L_x_45:
[----:B------:R-:W2:Y:S02]  /*2ec0*/  LDCU UR4, c[0x0][0xf30] ;  /* 0x0001e600ff0477ac */ /* 0x000ea40008000800 */
[----:B--2---:R-:W-:-:S09]  /*2ed0*/  UISETP.NE.AND UP0, UPT, UR4, 0x1, UPT ;  /* 0x000000010400788c */ /* 0x004fd2000bf05270 */
[----:B------:R-:W-:Y:S05]  /*2ee0*/  BRA.U UP0, `(.L_x_46) ;  /* 0x0000000100447547 */ /* 0x000fea000b800000 */
[----:B------:R-:W2:Y:S01]  /*2ef0*/  LDCU.128 UR20, c[0x0][0xf10] ;  /* 0x0001e200ff1477ac */ /* 0x000ea20008000c00 */
[----:B------:R-:W4:Y:S01]  /*2f00*/  LDCU UR11, c[0x0][0xf0c] ;  /* 0x0001e180ff0b77ac */ /* 0x000f220008000800 */
[----:B------:R-:W1:Y:S01]  /*2f10*/  LDCU UR6, c[0x0][0xf20] ;  /* 0x0001e400ff0677ac */ /* 0x000e620008000800 */
[----:B--2---:R-:W-:Y:S02]  /*2f20*/  UIMAD.WIDE.U32 UR8, UR59, UR20, URZ ;  /* 0x000000143b0872a5 */ /* 0x004fe4000f8e00ff */
[----:B------:R-:W-:Y:S02]  /*2f30*/  UIMAD.WIDE.U32 UR4, UR58, UR23, URZ ;  /* 0x000000173a0472a5 */ /* 0x000fe4000f8e00ff */
[----:B----4-:R-:W-:Y:S02]  /*2f40*/  UISETP.NE.AND UP2, UPT, UR11, 0x1, UPT ;  /* 0x000000010b00788c */ /* 0x010fe4000bf45270 */
[----:B------:R-:W-:Y:S01]  /*2f50*/  UISETP.NE.AND UP0, UPT, UR22, 0x1, UPT ;  /* 0x000000011600788c */ /* 0x000fe2000bf05270 */
[----:B------:R-:W-:-:S02]  /*2f60*/  UMOV UR8, UR9 ;  /* 0x0000000900087c82 */ /* 0x000fc40008000000 */
[----:B------:R-:W-:Y:S01]  /*2f70*/  UMOV UR4, UR5 ;  /* 0x0000000500047c82 */ /* 0x000fe20008000000 */
[----:B------:R-:W-:Y:S02]  /*2f80*/  USHF.R.U32.HI UR21, URZ, UR21, UR8 ;  /* 0x00000015ff157299 */ /* 0x000fe40008011608 */
[----:B-1----:R-:W-:Y:S02]  /*2f90*/  USHF.R.U32.HI UR4, URZ, UR6, UR4 ;  /* 0x00000006ff047299 */ /* 0x002fe40008011604 */
[----:B------:R-:W-:Y:S02]  /*2fa0*/  USEL UR5, UR59, UR21, !UP2 ;  /* 0x000000153b057287 */ /* 0x000fe4000d000000 */
[----:B------:R-:W-:-:S04]  /*2fb0*/  USEL UR4, UR58, UR4, !UP0 ;  /* 0x000000043a047287 */ /* 0x000fc8000c000000 */
[----:B------:R-:W-:Y:S02]  /*2fc0*/  UIADD3 UR6, UPT, UPT, UR5, -UR4, URZ ;  /* 0x8000000405067290 */ /* 0x000fe4000fffe0ff */
[----:B------:R-:W-:Y:S02]  /*2fd0*/  UIADD3 UR4, UPT, UPT, -UR5, UR4, URZ ;  /* 0x0000000405047290 */ /* 0x000fe4000fffe1ff */
[----:B------:R-:W-:Y:S02]  /*2fe0*/  UIMAD UR58, UR6, UR22, UR58 ;  /* 0x00000016063a72a4 */ /* 0x000fe4000f8e023a */
[----:B------:R-:W-:-:S12]  /*2ff0*/  UIMAD UR59, UR4, UR11, UR59 ;  /* 0x0000000b043b72a4 */ /* 0x000fd8000f8e023b */
.L_x_46:
[----:B------:R-:W-:Y:S01]  /*3000*/  VIADD R11, R11, 0x1 ;  /* 0x000000010b0b7836 */ /* 0x000fe20000000000 */
[----:B------:R-:W-:Y:S02]  /*3010*/  R2UR UR5, R145 ;  /* 0x00000000910572ca */ /* 0x000fe400000e0000 */
[----:B------:R-:W-:Y:S02]  /*3020*/  R2UR UR4, R144 ;  /* 0x00000000900472ca */ /* 0x000fe400000e0000 */
[C---:B------:R-:W-:Y:S02]  /*3030*/  ISETP.NE.AND P0, PT, R11.reuse, 0x2, PT ;  /* 0x000000020b00780c */ /* 0x040fe40003f05270 */
[----:B------:R-:W-:Y:S02]  /*3040*/  PLOP3.LUT P2, PT, PT, PT, PT, 0x80, 0x8 ;  /* 0x000000000008781c */ /* 0x000fe40003f4f070 */
[----:B-1----:R-:W-:Y:S02]  /*3050*/  SEL R0, RZ, 0x1, P0 ;  /* 0x00000001ff007807 */ /* 0x002fe40000000000 */
[----:B------:R-:W-:-:S02]  /*3060*/  SEL R11, R11, RZ, P0 ;  /* 0x000000ff0b0b7207 */ /* 0x000fc40000000000 */
[----:B------:R-:W-:Y:S01]  /*3070*/  LOP3.LUT R10, R10, R0, RZ, 0x3c, !PT ;  /* 0x000000000a0a7212 */ /* 0x000fe200078e3cff */
[----:B------:R-:W-:Y:S02]  /*3080*/  UIADD3 UR20, UPT, UPT, UR59, UR5, URZ ;  /* 0x000000053b147290 */ /* 0x000fe4000fffe0ff */
[----:B------:R-:W-:Y:S01]  /*3090*/  UIADD3 UR16, UPT, UPT, UR58, UR4, URZ ;  /* 0x000000043a107290 */ /* 0x000fe2000fffe0ff */
[----:B------:R-:W-:Y:S11]  /*30a0*/  BRA.U UP1, `(.L_x_47) ;  /* 0xffffffed01747547 */ /* 0x000ff6000b83ffff */
[----:B------:R-:W-:Y:S01]  /*30b0*/  UIADD3 UR7, UPT, UPT, UR7, 0x80, URZ ;  /* 0x0000008007077890 */ /* 0x000fe2000fffe0ff */
[----:B------:R-:W-:-:S03]  /*30c0*/  SHF.L.U32 R2, R12, 0x1f, RZ ;  /* 0x0000001f0c027819 */ /* 0x000fc600000006ff */
[----:B------:R-:W-:-:S09]  /*30d0*/  ULEA UR4, UR14, UR7, 0x3 ;  /* 0x000000070e047291 */ /* 0x000fd2000f8e18ff */
[----:B------:R-:W1:Y:S02]  /*30e0*/  SYNCS.PHASECHK.TRANS64.TRYWAIT P0, [UR4], R2 ;  /* 0x00000002ff0075a7 */ /* 0x000e640008001104 */
[----:B-1----:R-:W-:Y:S05]  /*30f0*/  @!P0 BRA `(.L_x_48) ;  /* 0x0000009800f08947 */ /* 0x002fea0003800000 */
.L_x_169:
[----:B------:R-:W-:-:S04]  /*3100*/  UIADD3 UR4, UPT, UPT, UR14, 0x1, URZ ;  /* 0x000000010e047890 */ /* 0x000fc8000fffe0ff */
[----:B------:R-:W-:-:S04]  /*3110*/  UISETP.NE.AND UP0, UPT, UR4, 0x10, UPT ;  /* 0x000000100400788c */ /* 0x000fc8000bf05270 */
[----:B------:R-:W-:Y:S02]  /*3120*/  USEL UR6, URZ, 0x1, UP0 ;  /* 0x00000001ff067887 */ /* 0x000fe40008000000 */
[----:B------:R-:W-:-:S04]  /*3130*/  USEL UR4, UR4, URZ, UP0 ;  /* 0x000000ff04047287 */ /* 0x000fc80008000000 */
[----:B------:R-:W-:Y:S01]  /*3140*/  ULEA UR5, UR4, UR7, 0x3 ;  /* 0x0000000704057291 */ /* 0x000fe2000f8e18ff */
[----:B-1----:R-:W-:-:S04]  /*3150*/  LOP3.LUT R2, R12, UR6, RZ, 0x3c, !PT ;  /* 0x000000060c027c12 */ /* 0x002fc8000f8e3cff */
[----:B------:R-:W-:-:S04]  /*3160*/  SHF.L.U32 R3, R2, 0x1f, RZ ;  /* 0x0000001f02037819 */ /* 0x000fc800000006ff */
[----:B------:R-:W1:Y:S02]  /*3170*/  SYNCS.PHASECHK.TRANS64.TRYWAIT P0, [UR5], R3 ;  /* 0x00000003ff0075a7 */ /* 0x000e640008001105 */
[----:B-1----:R-:W-:Y:S05]  /*3180*/  @!P0 BRA `(.L_x_49) ;  /* 0x0000009800e48947 */ /* 0x002fea0003800000 */
.L_x_171:
[----:B------:R-:W-:-:S04]  /*3190*/  UIADD3 UR4, UPT, UPT, UR4, 0x1, URZ ;  /* 0x0000000104047890 */ /* 0x000fc8000fffe0ff */
[----:B------:R-:W-:-:S04]  /*31a0*/  UISETP.NE.AND UP0, UPT, UR4, 0x10, UPT ;  /* 0x000000100400788c */ /* 0x000fc8000bf05270 */
[----:B------:R-:W-:Y:S02]  /*31b0*/  USEL UR6, URZ, 0x1, UP0 ;  /* 0x00000001ff067887 */ /* 0x000fe40008000000 */
[----:B------:R-:W-:-:S04]  /*31c0*/  USEL UR4, UR4, URZ, UP0 ;  /* 0x000000ff04047287 */ /* 0x000fc80008000000 */
[----:B------:R-:W-:Y:S01]  /*31d0*/  ULEA UR5, UR4, UR7, 0x3 ;  /* 0x0000000704057291 */ /* 0x000fe2000f8e18ff */
[----:B------:R-:W-:-:S04]  /*31e0*/  LOP3.LUT R2, R2, UR6, RZ, 0x3c, !PT ;  /* 0x0000000602027c12 */ /* 0x000fc8000f8e3cff */
[----:B-1----:R-:W-:-:S04]  /*31f0*/  SHF.L.U32 R3, R2, 0x1f, RZ ;  /* 0x0000001f02037819 */ /* 0x002fc800000006ff */
[----:B------:R-:W1:Y:S02]  /*3200*/  SYNCS.PHASECHK.TRANS64.TRYWAIT P0, [UR5], R3 ;  /* 0x00000003ff0075a7 */ /* 0x000e640008001105 */
[----:B-1----:R-:W-:Y:S05]  /*3210*/  @!P0 BRA `(.L_x_50) ;  /* 0x0000009800d88947 */ /* 0x002fea0003800000 */
.L_x_173:
        /* <DEDUP_REMOVED lines=9> */
.L_x_175:
        /* <DEDUP_REMOVED lines=9> */
.L_x_177:
        /* <DEDUP_REMOVED lines=9> */
.L_x_179:
        /* <DEDUP_REMOVED lines=9> */
.L_x_181:
        /* <DEDUP_REMOVED lines=9> */
.L_x_183:
        /* <DEDUP_REMOVED lines=9> */
.L_x_185:
        /* <DEDUP_REMOVED lines=9> */
.L_x_187:
        /* <DEDUP_REMOVED lines=9> */
.L_x_189:
        /* <DEDUP_REMOVED lines=9> */
.L_x_191:
        /* <DEDUP_REMOVED lines=9> */
.L_x_193:
        /* <DEDUP_REMOVED lines=9> */
.L_x_195:
        /* <DEDUP_REMOVED lines=9> */
.L_x_197:
[----:B------:R-:W-:-:S04]  /*38e0*/  UIADD3 UR4, UPT, UPT, UR4, 0x1, URZ ;  /* 0x0000000104047890 */ /* 0x000fc8000fffe0ff */
[----:B------:R-:W-:-:S04]  /*38f0*/  UISETP.NE.AND UP0, UPT, UR4, 0x10, UPT ;  /* 0x000000100400788c */ /* 0x000fc8000bf05270 */
[----:B------:R-:W-:Y:S02]  /*3900*/  USEL UR5, URZ, 0x1, UP0 ;  /* 0x00000001ff057887 */ /* 0x000fe40008000000 */
[----:B------:R-:W-:-:S04]  /*3910*/  USEL UR4, UR4, URZ, UP0 ;  /* 0x000000ff04047287 */ /* 0x000fc80008000000 */
[----:B------:R-:W-:Y:S01]  /*3920*/  ULEA UR4, UR4, UR7, 0x3 ;  /* 0x0000000704047291 */ /* 0x000fe2000f8e18ff */
[----:B------:R-:W-:-:S04]  /*3930*/  LOP3.LUT R2, R2, UR5, RZ, 0x3c, !PT ;  /* 0x0000000502027c12 */ /* 0x000fc8000f8e3cff */
[----:B------:R-:W-:Y:S01]  /*3940*/  SHF.L.U32 R2, R2, 0x1f, RZ ;  /* 0x0000001f02027819 */ /* 0x000fe200000006ff */
[----:B-1----:R-:W-:-:S07]  /*3950*/  IMAD.U32 R0, RZ, RZ, UR4 ;  /* 0x00000004ff007e24 */ /* 0x002fce000f8e00ff */
.L_x_63:
[----:B-1----:R1:W2:Y:S02]  /*3960*/  SYNCS.PHASECHK.TRANS64.TRYWAIT P0, [R0+URZ], R2 ;  /* 0x00000002000075a7 */ /* 0x0022a400080011ff */
[----:B--2---:R-:W-:Y:S05]  /*3970*/  @!P0 NANOSLEEP.SYNCS 0x989680 ;  /* 0x009896800000895d */ /* 0x004fea0003900000 */
[----:B------:R-:W2:Y:S02]  /*3980*/  @!P0 SYNCS.PHASECHK.TRANS64 P0, [R0+URZ], R2 ;  /* 0x00000002000085a7 */ /* 0x000ea400080010ff */
[----:B--2---:R-:W-:Y:S05]  /*3990*/  @P0 EXIT ;  /* 0x000000000000094d */ /* 0x004fea0003800000 */
[----:B------:R-:W-:Y:S05]  /*39a0*/  BRA `(.L_x_63) ;  /* 0xfffffffc00ec7947 */ /* 0x000fea000383ffff */
.L_x_23:
[----:B------:R-:W1:Y:S02]  /*39b0*/  S2UR UR4, SR_CgaCtaId ;  /* 0x00000000000479c3 */ /* 0x000e640000008800 */
[----:B-1----:R-:W-:-:S04]  /*39c0*/  UISETP.NE.AND UP0, UPT, UR4, URZ, UPT ;  /* 0x000000ff0400728c */ /* 0x002fc8000bf05270 */
[----:B------:R-:W-:-:S09]  /*39d0*/  UISETP.NE.OR UP0, UPT, UR17, 0x1, UP0 ;  /* 0x000000011100788c */ /* 0x000fd20008705670 */
[----:B------:R-:W-:Y:S05]  /*39e0*/  BRA.U UP0, `(.L_x_64) ;  /* 0x00000005004c7547 */ /* 0x000fea000b800000 */
[----:B------:R-:W1:Y:S01]  /*39f0*/  S2UR UR5, SR_CgaCtaId ;  /* 0x00000000000579c3 */ /* 0x000e620000008800 */
[----:B------:R-:W-:Y:S01]  /*3a00*/  UMOV UR4, 0x400 ;  /* 0x0000040000047882 */ /* 0x000fe20000000000 */
[----:B------:R-:W-:Y:S01]  /*3a10*/  ISETP.GE.U32.AND P2, PT, R0, 0x8, PT ;  /* 0x000000080000780c */ /* 0x000fe20003f46070 */
[----:B------:R-:W-:Y:S01]  /*3a20*/  IMAD.MOV.U32 R12, RZ, RZ, 0x1 ;  /* 0x00000001ff0c7424 */ /* 0x000fe200078e00ff */
[----:B------:R-:W-:Y:S02]  /*3a30*/  CS2R R10, SRZ ;  /* 0x00000000000a7805 */ /* 0x000fe4000001ff00 */
[----:B------:R-:W-:Y:S01]  /*3a40*/  CS2R R8, SRZ ;  /* 0x0000000000087805 */ /* 0x000fe2000001ff00 */
[----:B-1----:R-:W-:-:S03]  /*3a50*/  ULEA UR6, UR5, UR4, 0x18 ;  /* 0x0000000405067291 */ /* 0x002fc6000f8ec0ff */
[----:B------:R-:W-:-:S09]  /*3a60*/  UMOV UR5, URZ ;  /* 0x000000ff00057c82 */ /* 0x000fd20008000000 */
.L_x_68:
[----:B------:R-:W-:Y:S02]  /*3a70*/  LEA R2, R8, UR6, 0x3 ;  /* 0x0000000608027c11 */ /* 0x000fe4000f8e18ff */
[----:B------:R-:W-:-:S03]  /*3a80*/  SHF.L.U32 R4, R9, 0x1f, RZ ;  /* 0x0000001f09047819 */ /* 0x000fc600000006ff */
[----:B------:R-:W-:Y:S01]  /*3a90*/  VIADD R5, R2, 0x190 ;  /* 0x0000019002057836 */ /* 0x000fe20000000000 */
[----:B------:R-:W1:Y:S02]  /*3aa0*/  SYNCS.PHASECHK.TRANS64.TRYWAIT P0, [R2+URZ+0x180], R4 ;  /* 0x00018004020075a7 */ /* 0x000e6400080011ff */
[----:B-1----:R-:W-:Y:S05]  /*3ab0*/  @!P0 BRA `(.L_x_65) ;  /* 0x0000009400e88947 */ /* 0x002fea0003800000 */
.L_x_198:
[----:B------:R-:W-:Y:S01]  /*3ac0*/  ULEA UR4, UR5, UR6, 0x3 ;  /* 0x0000000605047291 */ /* 0x000fe2000f8e18ff */
[----:B-1----:R-:W-:Y:S01]  /*3ad0*/  PRMT R2, RZ, 0x654, R5 ;  /* 0x00000654ff027816 */ /* 0x002fe20000000005 */
[----:B------:R-:W-:Y:S01]  /*3ae0*/  @!P2 IMAD.MOV.U32 R4, RZ, RZ, 0x10 ;  /* 0x00000010ff04a424 */ /* 0x000fe200078e00ff */
[----:B------:R-:W-:Y:S01]  /*3af0*/  SHF.L.U32 R5, R12, 0x1f, RZ ;  /* 0x0000001f0c057819 */ /* 0x000fe200000006ff */
[----:B------:R-:W-:Y:S01]  /*3b00*/  UIADD3 UR7, UPT, UPT, UR4, 0x150, URZ ;  /* 0x0000015004077890 */ /* 0x000fe2000fffe0ff */
[----:B------:R1:W-:Y:S05]  /*3b10*/  SYNCS.ARRIVE.TRANS64.RED.A1T0 RZ, [R2+URZ], RZ ;  /* 0x000000ff02ff79a7 */ /* 0x0003ea00081004ff */
[----:B------:R-:W-:Y:S01]  /*3b20*/  IMAD.U32 R6, RZ, RZ, UR7 ;  /* 0x00000007ff067e24 */ /* 0x000fe2000f8e00ff */
[----:B------:R-:W2:Y:S04]  /*3b30*/  SYNCS.PHASECHK.TRANS64.TRYWAIT P0, [UR4+0x160], R5 ;  /* 0x00016005ff0075a7 */ /* 0x000ea80008001104 */
[----:B------:R-:W-:Y:S01]  /*3b40*/  PRMT R6, R0, 0x654, R6 ;  /* 0x0000065400067816 */ /* 0x000fe20000000006 */
[----:B-12---:R-:W-:Y:S06]  /*3b50*/  @!P0 BRA `(.L_x_66) ;  /* 0x0000009400d48947 */ /* 0x006fec0003800000 */
.L_x_200:
[----:B------:R-:W-:Y:S01]  /*3b60*/  ULEA UR8, UR5, UR6, 0x4 ;  /* 0x0000000605087291 */ /* 0x000fe2000f8e20ff */
[----:B------:R-:W-:Y:S01]  /*3b70*/  SEL R3, R6, R3, !P2 ;  /* 0x0000000306037207 */ /* 0x000fe20005000000 */
[----:B------:R-:W-:Y:S01]  /*3b80*/  UIADD3 UR9, UPT, UPT, UR4, 0x150, URZ ;  /* 0x0000015004097890 */ /* 0x000fe2000fffe0ff */
[----:B-1----:R-:W-:Y:S01]  /*3b90*/  LEA R2, R11, UR6, 0x3 ;  /* 0x000000060b027c11 */ /* 0x002fe2000f8e18ff */
[----:B------:R-:W-:Y:S01]  /*3ba0*/  UIADD3 UR8, UPT, UPT, UR8, 0x1b0, URZ ;  /* 0x000001b008087890 */ /* 0x000fe2000fffe0ff */
[----:B------:R1:W-:Y:S01]  /*3bb0*/  @!P2 SYNCS.ARRIVE.TRANS64.RED RZ, [R3+URZ], R4 ;  /* 0x0000000403ffa9a7 */ /* 0x0003e200080004ff */
[----:B------:R-:W-:Y:S01]  /*3bc0*/  UIADD3 UR4, UPT, UPT, UR5, 0x1, URZ ;  /* 0x0000000105047890 */ /* 0x000fe2000fffe0ff */
[----:B------:R-:W-:-:S03]  /*3bd0*/  VIADD R8, R8, 0x1 ;  /* 0x0000000108087836 */ /* 0x000fc60000000000 */
[----:B------:R-:W-:Y:S02]  /*3be0*/  UISETP.NE.AND UP0, UPT, UR4, 0x2, UPT ;  /* 0x000000020400788c */ /* 0x000fe4000bf05270 */
[----:B------:R-:W-:Y:S01]  /*3bf0*/  ISETP.NE.AND P0, PT, R8, 0x2, PT ;  /* 0x000000020800780c */ /* 0x000fe20003f05270 */
[----:B------:R-:W-:Y:S06]  /*3c00*/  UGETNEXTWORKID.BROADCAST [UR8], [UR9] ;  /* 0x00000000080073ca */ /* 0x000fec0008000100 */
[----:B------:R-:W-:Y:S02]  /*3c10*/  USEL UR7, URZ, 0x1, UP0 ;  /* 0x00000001ff077887 */ /* 0x000fe40008000000 */
[----:B------:R-:W-:-:S04]  /*3c20*/  USEL UR5, UR4, URZ, UP0 ;  /* 0x000000ff04057287 */ /* 0x000fc80008000000 */
[----:B------:R-:W-:Y:S02]  /*3c30*/  LOP3.LUT R12, R12, UR7, RZ, 0x3c, !PT ;  /* 0x000000070c0c7c12 */ /* 0x000fe4000f8e3cff */
[----:B-1----:R-:W-:-:S04]  /*3c40*/  SHF.L.U32 R4, R10, 0x1f, RZ ;  /* 0x0000001f0a047819 */ /* 0x002fc800000006ff */
[----:B------:R-:W1:Y:S02]  /*3c50*/  SYNCS.PHASECHK.TRANS64.TRYWAIT P1, [R2+URZ+0x150], R4 ;  /* 0x00015004020075a7 */ /* 0x000e6400080211ff */
[----:B-1----:R-:W-:Y:S05]  /*3c60*/  @!P1 BRA `(.L_x_67) ;  /* 0x0000009400a89947 */ /* 0x002fea0003800000 */
.L_x_201:
[C---:B-1----:R-:W-:Y:S01]  /*3c70*/  LEA R4, R11.reuse, UR6, 0x4 ;  /* 0x000000060b047c11 */ /* 0x042fe2000f8e20ff */
[----:B------:R-:W-:Y:S01]  /*3c80*/  VIADD R2, R2, 0x160 ;  /* 0x0000016002027836 */ /* 0x000fe20000000000 */
[----:B------:R-:W-:Y:S01]  /*3c90*/  SEL R8, R8, RZ, P0 ;  /* 0x000000ff08087207 */ /* 0x000fe20000000000 */
[----:B------:R-:W-:-:S03]  /*3ca0*/  VIADD R11, R11, 0x1 ;  /* 0x000000010b0b7836 */ /* 0x000fc60000000000 */
[----:B------:R-:W1:Y:S01]  /*3cb0*/  LDS.128 R4, [R4+0x1b0] ;  /* 0x0001b00004047984 */ /* 0x000e620000000c00 */
[----:B------:R-:W-:Y:S02]  /*3cc0*/  PRMT R2, RZ, 0x654, R2 ;  /* 0x00000654ff027816 */ /* 0x000fe40000000002 */
[C---:B------:R-:W-:Y:S01]  /*3cd0*/  ISETP.NE.AND P1, PT, R11.reuse, 0x2, PT ;  /* 0x000000020b00780c */ /* 0x040fe20003f25270 */
[----:B------:R-:W-:Y:S01]  /*3ce0*/  @!PT LDS RZ, [RZ] ;  /* 0x00000000fffff984 */ /* 0x000fe20000000800 */
[----:B------:R-:W-:Y:S01]  /*3cf0*/  @!PT LDS RZ, [RZ] ;  /* 0x00000000fffff984 */ /* 0x000fe20000000800 */
[----:B------:R-:W-:Y:S01]  /*3d00*/  @!PT LDS RZ, [RZ] ;  /* 0x00000000fffff984 */ /* 0x000fe20000000800 */
[----:B------:R-:W-:Y:S01]  /*3d10*/  @!PT LDS RZ, [RZ] ;  /* 0x00000000fffff984 */ /* 0x000fe20000000800 */
[----:B------:R2:W-:Y:S06]  /*3d20*/  MEMBAR.ALL.CTA ;  /* 0x0000000000007992 */ /* 0x0005ec0000008000 */
[----:B--2---:R-:W2:Y:S01]  /*3d30*/  FENCE.VIEW.ASYNC.S ;  /* 0x00000000000073c6 */ /* 0x004ea20000000000 */
[----:B------:R-:W-:Y:S01]  /*3d40*/  SEL R11, R11, RZ, P1 ;  /* 0x000000ff0b0b7207 */ /* 0x000fe20000800000 */
[----:B--2---:R2:W-:Y:S01]  /*3d50*/  SYNCS.ARRIVE.TRANS64.RED.A1T0 RZ, [R2+URZ], RZ ;  /* 0x000000ff02ff79a7 */ /* 0x0045e200081004ff */
[----:B-1----:R-:W-:-:S02]  /*3d60*/  LOP3.LUT P3, RZ, R6, 0x1, RZ, 0xc0, !PT ;  /* 0x0000000106ff7812 */ /* 0x002fc4000786c0ff */
[----:B------:R-:W-:-:S04]  /*3d70*/  SEL R4, RZ, 0x1, P1 ;  /* 0x00000001ff047807 */ /* 0x000fc80000800000 */
[----:B------:R-:W-:Y:S02]  /*3d80*/  LOP3.LUT R10, R10, R4, RZ, 0x3c, !PT ;  /* 0x000000040a0a7212 */ /* 0x000fe400078e3cff */
[----:B--2---:R-:W-:-:S04]  /*3d90*/  SEL R2, RZ, 0x1, P0 ;  /* 0x00000001ff027807 */ /* 0x004fc80000000000 */
[----:B------:R-:W-:Y:S01]  /*3da0*/  LOP3.LUT R9, R9, R2, RZ, 0x3c, !PT ;  /* 0x0000000209097212 */ /* 0x000fe200078e3cff */
[----:B------:R-:W-:Y:S06]  /*3db0*/  @P3 BRA `(.L_x_68) ;  /* 0xfffffffc002c3947 */ /* 0x000fec000383ffff */
[----:B------:R-:W-:Y:S01]  /*3dc0*/  ULEA UR4, UR5, UR6, 0x3 ;  /* 0x0000000605047291 */ /* 0x000fe2000f8e18ff */
[----:B------:R-:W-:-:S08]  /*3dd0*/  SHF.L.U32 R2, R12, 0x1f, RZ ;  /* 0x0000001f0c027819 */ /* 0x000fd000000006ff */
[----:B------:R-:W1:Y:S02]  /*3de0*/  SYNCS.PHASECHK.TRANS64 P0, [UR4+0x160], R2 ;  /* 0x00016002ff0075a7 */ /* 0x000e640008001004 */
[----:B-1----:R-:W-:Y:S05]  /*3df0*/  @P0 BRA `(.L_x_69) ;  /* 0x0000000000080947 */ /* 0x002fea0003800000 */
[----:B------:R-:W1:Y:S02]  /*3e00*/  SYNCS.PHASECHK.TRANS64.TRYWAIT P0, [UR4+0x160], R2 ;  /* 0x00016002ff0075a7 */ /* 0x000e640008001104 */
[----:B-1----:R-:W-:Y:S05]  /*3e10*/  @!P0 BRA `(.L_x_70) ;  /* 0x0000009400508947 */ /* 0x002fea0003800000 */
.L_x_69:
[----:B------:R-:W-:-:S04]  /*3e20*/  UIADD3 UR7, UPT, UPT, UR5, 0x1, URZ ;  /* 0x0000000105077890 */ /* 0x000fc8000fffe0ff */
[----:B------:R-:W-:-:S04]  /*3e30*/  UISETP.NE.AND UP0, UPT, UR7, 0x2, UPT ;  /* 0x000000020700788c */ /* 0x000fc8000bf05270 */
[----:B------:R-:W-:Y:S02]  /*3e40*/  USEL UR8, URZ, 0x1, UP0 ;  /* 0x00000001ff087887 */ /* 0x000fe40008000000 */
[----:B------:R-:W-:-:S04]  /*3e50*/  USEL UR7, UR7, URZ, UP0 ;  /* 0x000000ff07077287 */ /* 0x000fc80008000000 */
[----:B------:R-:W-:Y:S01]  /*3e60*/  ULEA UR7, UR7, UR6, 0x3 ;  /* 0x0000000607077291 */ /* 0x000fe2000f8e18ff */
[----:B-1----:R-:W-:-:S04]  /*3e70*/  LOP3.LUT R2, R12, UR8, RZ, 0x3c, !PT ;  /* 0x000000080c027c12 */ /* 0x002fc8000f8e3cff */
[----:B------:R-:W-:-:S04]  /*3e80*/  SHF.L.U32 R0, R2, 0x1f, RZ ;  /* 0x0000001f02007819 */ /* 0x000fc800000006ff */
[----:B------:R-:W1:Y:S02]  /*3e90*/  SYNCS.PHASECHK.TRANS64 P0, [UR7+0x160], R0 ;  /* 0x00016000ff0075a7 */ /* 0x000e640008001007 */
[----:B-1----:R-:W-:Y:S05]  /*3ea0*/  @P0 EXIT ;  /* 0x000000000000094d */ /* 0x002fea0003800000 */
[----:B------:R-:W-:Y:S02]  /*3eb0*/  SHF.L.U32 R2, R2, 0x1f, RZ ;  /* 0x0000001f02027819 */ /* 0x000fe400000006ff */
[----:B------:R-:W-:-:S07]  /*3ec0*/  MOV R0, UR7 ;  /* 0x0000000700007c02 */ /* 0x000fce0008000f00 */
.L_x_71:
[----:B-1----:R1:W2:Y:S02]  /*3ed0*/  SYNCS.PHASECHK.TRANS64.TRYWAIT P0, [R0+URZ+0x160], R2 ;  /* 0x00016002000075a7 */ /* 0x0022a400080011ff */
[----:B--2---:R-:W-:Y:S05]  /*3ee0*/  @!P0 NANOSLEEP.SYNCS 0x989680 ;  /* 0x009896800000895d */ /* 0x004fea0003900000 */
[----:B------:R-:W2:Y:S02]  /*3ef0*/  @!P0 SYNCS.PHASECHK.TRANS64 P0, [R0+URZ+0x160], R2 ;  /* 0x00016002000085a7 */ /* 0x000ea400080010ff */
[----:B--2---:R-:W-:Y:S05]  /*3f00*/  @P0 EXIT ;  /* 0x000000000000094d */ /* 0x004fea0003800000 */
[----:B------:R-:W-:Y:S05]  /*3f10*/  BRA `(.L_x_71) ;  /* 0xfffffffc00ec7947 */ /* 0x000fea000383ffff */
.L_x_64:
[----:B------:R-:W-:Y:S05]  /*3f20*/  BRA.U UP6, `(.L_x_72) ;  /* 0x0000001106cc7547 */ /* 0x000fea000b800000 */
[----:B------:R-:W1:Y:S01]  /*3f30*/  S2UR UR7, SR_CgaCtaId ;  /* 0x00000000000779c3 */ /* 0x000e620000008800 */
[----:B------:R-:W-:Y:S01]  /*3f40*/  UMOV UR4, 0x40 ;  /* 0x0000004000047882 */ /* 0x000fe20000000000 */
[----:B------:R-:W-:Y:S01]  /*3f50*/  NOP ;  /* 0x0000000000007918 */ /* 0x000fe20000000000 */
[----:B------:R-:W-:Y:S01]  /*3f60*/  UMOV UR6, 0x400 ;  /* 0x0000040000067882 */ /* 0x000fe20000000000 */
[----:B-1----:R-:W-:Y:S02]  /*3f70*/  ULEA UR5, UR7, UR4, 0x18 ;  /* 0x0000000407057291 */ /* 0x002fe4000f8ec0ff */
[----:B------:R-:W-:-:S07]  /*3f80*/  ULEA UR6, UR7, UR6, 0x18 ;  /* 0x0000000607067291 */ /* 0x000fce000f8ec0ff */
[----:B------:R-:W1:Y:S02]  /*3f90*/  LDS.U8 R0, [UR5+0x1c] ;  /* 0x00001c05ff007984 */ /* 0x000e640008000000 */
[----:B-1----:R-:W-:-:S13]  /*3fa0*/  ISETP.NE.AND P0, PT, R0, RZ, PT ;  /* 0x000000ff0000720c */ /* 0x002fda0003f05270 */
[----:B------:R-:W-:Y:S05]  /*3fb0*/  @P0 BRA `(.L_x_73) ;  /* 0x0000000400100947 */ /* 0x000fea0003800000 */
[----:B------:R-:W1:Y:S01]  /*3fc0*/  S2UR UR4, SR_CgaCtaId ;  /* 0x00000000000479c3 */ /* 0x000e620000008800 */
[----:B------:R-:W-:Y:S02]  /*3fd0*/  UISETP.NE.U32.AND UP1, UPT, UR32, 0x1, UPT ;  /* 0x000000012000788c */ /* 0x000fe4000bf25070 */
[----:B------:R-:W-:Y:S02]  /*3fe0*/  UIADD3 UR7, UPT, UPT, UR5, 0x8, URZ ;  /* 0x0000000805077890 */ /* 0x000fe4000fffe0ff */
[----:B-1----:R-:W-:-:S05]  /*3ff0*/  ULOP3.LUT UR8, UR4, 0x1, URZ, 0x3c, !UPT ;  /* 0x0000000104087892 */ /* 0x002fca000f8e3cff */
[----:B------:R-:W-:Y:S07]  /*4000*/  BRA.U !UP1, `(.L_x_74) ;  /* 0x00000001099c7547 */ /* 0x000fee000b800000 */
[----:B------:R-:W-:Y:S01]  /*4010*/  ELECT P0, URZ, PT ;  /* 0x0000000000ff782f */ /* 0x000fe20003800000 */
[----:B------:R-:W-:-:S12]  /*4020*/  BSSY B0, `(.L_x_74) ;  /* 0x0000025000007945 */ /* 0x000fd80003800000 */
[----:B------:R-:W-:Y:S05]  /*4030*/  @!P0 BRA `(.L_x_75) ;  /* 0x00000000008c8947 */ /* 0x000fea0003800000 */
[----:B------:R-:W-:-:S05]  /*4040*/  UMOV UR4, 0x10 ;  /* 0x0000001000047882 */ /* 0x000fca0000000000 */
[----:B------:R-:W-:Y:S04]  /*4050*/  DEPBAR.LE SB1, 0x36 ;  /* 0x00009d800000791a */ /* 0x000fe80000000000 */
[----:B------:R-:W1:Y:S02]  /*4060*/  UTCATOMSWS.2CTA.FIND_AND_SET.ALIGN UP0, UR4, UR4 ;  /* 0x00000004000475e3 */ /* 0x000e640008200800 */
[----:B-1----:R-:W-:Y:S01]  /*4070*/  MOV R10, UR4 ;  /* 0x00000004000a7c02 */ /* 0x002fe20008000f00 */
[----:B------:R-:W-:Y:S06]  /*4080*/  BRA.U UP0, `(.L_x_76) ;  /* 0x0000000100187547 */ /* 0x000fec000b800000 */
.L_x_77:
[----:B------:R-:W-:Y:S05]  /*4090*/  NANOSLEEP 0x64 ;  /* 0x000000640000795d */ /* 0x000fea0003800000 */
[----:B------:R-:W-:-:S05]  /*40a0*/  UMOV UR4, 0x10 ;  /* 0x0000001000047882 */ /* 0x000fca0000000000 */
[----:B------:R-:W-:Y:S04]  /*40b0*/  DEPBAR.LE SB1, 0x36 ;  /* 0x00009d800000791a */ /* 0x000fe80000000000 */
[----:B------:R-:W1:Y:S02]  /*40c0*/  UTCATOMSWS.2CTA.FIND_AND_SET.ALIGN UP0, UR4, UR4 ;  /* 0x00000004000475e3 */ /* 0x000e640008200800 */
[----:B-1----:R-:W-:Y:S01]  /*40d0*/  MOV R10, UR4 ;  /* 0x00000004000a7c02 */ /* 0x002fe20008000f00 */
[----:B------:R-:W-:Y:S05]  /*40e0*/  BRA.U !UP0, `(.L_x_77) ;  /* 0xfffffffd08e87547 */ /* 0x000fea000b83ffff */
.L_x_76:
[----:B------:R-:W1:Y:S01]  /*40f0*/  LDS R6, [UR5+0x10] ;  /* 0x00001005ff067984 */ /* 0x000e620008000800 */
[----:B------:R-:W-:Y:S01]  /*4100*/  IMAD.U32 R0, RZ, RZ, UR6 ;  /* 0x00000006ff007e24 */ /* 0x000fe2000f8e00ff */
[----:B------:R-:W-:-:S03]  /*4110*/  MOV R4, UR8 ;  /* 0x0000000800047c02 */ /* 0x000fc60008000f00 */
[----:B------:R-:W-:Y:S01]  /*4120*/  VIADD R0, R0, 0x1d0 ;  /* 0x000001d000007836 */ /* 0x000fe20000000000 */
[----:B-1----:R-:W-:-:S04]  /*4130*/  SHF.L.U32 R6, R6, 0x1f, RZ ;  /* 0x0000001f06067819 */ /* 0x002fc800000006ff */
[----:B------:R-:W1:Y:S02]  /*4140*/  SYNCS.PHASECHK.TRANS64.TRYWAIT P0, [UR5+0x8], R6 ;  /* 0x00000806ff0075a7 */ /* 0x000e640008001105 */
[----:B-1----:R-:W-:Y:S05]  /*4150*/  @P0 BRA `(.L_x_78) ;  /* 0x0000000000080947 */ /* 0x002fea0003800000 */
[----:B------:R-:W1:Y:S02]  /*4160*/  SYNCS.PHASECHK.TRANS64.TRYWAIT P0, [UR5+0x8], R6 ;  /* 0x00000806ff0075a7 */ /* 0x000e640008001105 */
[----:B-1----:R-:W-:Y:S05]  /*4170*/  @!P0 BRA `(.L_x_79) ;  /* 0x0000009000908947 */ /* 0x002fea0003800000 */
.L_x_78:
[----:B------:R-:W-:Y:S01]  /*4180*/  PRMT R4, R4, 0x654, R0 ;  /* 0x0000065404047816 */ /* 0x000fe20000000000 */
[----:B------:R-:W-:Y:S01]  /*4190*/  HFMA2 R0, -RZ, RZ, 0, 5.9604644775390625e-08 ;  /* 0x00000001ff007431 */ /* 0x000fe200000001ff */
[----:B------:R-:W-:Y:S01]  /*41a0*/  UPRMT UR4, UR8, 0x654, UR7 ;  /* 0x0000065408047896 */ /* 0x000fe20008000007 */
[----:B------:R-:W-:Y:S02]  /*41b0*/  IMAD.MOV.U32 R8, RZ, RZ, 0xffff ;  /* 0x0000ffffff087424 */ /* 0x000fe400078e00ff */
[----:B-1----:R-:W-:Y:S02]  /*41c0*/  IMAD.MOV.U32 R6, RZ, RZ, 0x4 ;  /* 0x00000004ff067424 */ /* 0x002fe400078e00ff */
[----:B------:R-:W-:Y:S01]  /*41d0*/  IMAD.SHL.U32 R9, R10, 0x20, RZ ;  /* 0x000000200a097824 */ /* 0x000fe200078e00ff */
[----:B------:R-:W-:Y:S02]  /*41e0*/  MOV R5, UR4 ;  /* 0x0000000400057c02 */ /* 0x000fe40008000f00 */
[-C--:B------:R-:W-:Y:S01]  /*41f0*/  SHF.L.U32 R8, R8, R10.reuse, RZ ;  /* 0x0000000a08087219 */ /* 0x080fe200000006ff */
[----:B------:R1:W-:Y:S01]  /*4200*/  SYNCS.ARRIVE.TRANS64.RED RZ, [UR4], R6 ;  /* 0x00000006ffff79a7 */ /* 0x0003e20008000404 */
[----:B------:R-:W-:Y:S01]  /*4210*/  SHF.L.U32 R7, R0, R10, RZ ;  /* 0x0000000a00077219 */ /* 0x000fe200000006ff */
[----:B------:R1:W-:Y:S04]  /*4220*/  STS [UR6+0x1d0], R9 ;  /* 0x0001d009ff007988 */ /* 0x0003e80008000806 */
[----:B------:R1:W-:Y:S04]  /*4230*/  STAS [R4.64], R10 ;  /* 0x0000000a04007dbd */ /* 0x0003e8000c0008ff */
[----:B------:R1:W-:Y:S04]  /*4240*/  ATOMS.OR RZ, [UR5+0x14], R8 ;  /* 0x00001408ffff798c */ /* 0x0003e8000b000005 */
[----:B------:R1:W-:Y:S04]  /*4250*/  ATOMS.OR RZ, [UR5+0x18], R7 ;  /* 0x00001807ffff798c */ /* 0x0003e8000b000005 */
[----:B------:R1:W-:Y:S02]  /*4260*/  ATOMS.XOR RZ, [UR5+0x10], R0 ;  /* 0x00001000ffff798c */ /* 0x0003e4000b800005 */
.L_x_75:
[----:B------:R-:W-:Y:S05]  /*4270*/  BSYNC B0 ;  /* 0x0000000000007941 */ /* 0x000fea0003800000 */
.L_x_74:
[----:B------:R-:W-:Y:S05]  /*4280*/  BRA.U UP1, `(.L_x_80) ;  /* 0x00000001016c7547 */ /* 0x000fea000b800000 */
[----:B------:R-:W-:-:S03]  /*4290*/  UMOV UR4, 0xffffffff ;  /* 0xffffffff00047882 */ /* 0x000fc60000000000 */
[----:B------:R-:W-:Y:S05]  /*42a0*/  BRA.DIV UR4, `(.L_x_81) ;  /* 0x00000092045c7947 */ /* 0x000fea000b800000 */
[----:B------:R-:W-:-:S13]  /*42b0*/  ELECT P6, URZ, PT ;  /* 0x0000000000ff782f */ /* 0x000fda00038c0000 */
.L_x_205:
[----:B------:R-:W-:Y:S05]  /*42c0*/  @!P6 BRA `(.L_x_80) ;  /* 0x00000000005ce947 */ /* 0x000fea0003800000 */
[----:B-1----:R-:W1:Y:S02]  /*42d0*/  LDS R4, [UR5+0x10] ;  /* 0x00001005ff047984 */ /* 0x002e640008000800 */
[----:B-1----:R-:W-:-:S04]  /*42e0*/  SHF.L.U32 R4, R4, 0x1f, RZ ;  /* 0x0000001f04047819 */ /* 0x002fc800000006ff */
[----:B------:R-:W1:Y:S02]  /*42f0*/  SYNCS.PHASECHK.TRANS64.TRYWAIT P0, [UR5+0x8], R4 ;  /* 0x00000804ff0075a7 */ /* 0x000e640008001105 */
[----:B-1----:R-:W-:Y:S05]  /*4300*/  @P0 BRA `(.L_x_82) ;  /* 0x0000000000080947 */ /* 0x002fea0003800000 */
[----:B------:R-:W1:Y:S02]  /*4310*/  SYNCS.PHASECHK.TRANS64.TRYWAIT P0, [UR5+0x8], R4 ;  /* 0x00000804ff0075a7 */ /* 0x000e640008001105 */
[----:B-1----:R-:W-:Y:S05]  /*4320*/  @!P0 BRA `(.L_x_83) ;  /* 0x00000090005c8947 */ /* 0x002fea0003800000 */
.L_x_82:
[----:B------:R-:W2:Y:S01]  /*4330*/  LDS R6, [UR6+0x1d0] ;  /* 0x0001d006ff067984 */ /* 0x000ea20008000800 */
[----:B-1----:R-:W-:Y:S02]  /*4340*/  HFMA2 R0, -RZ, RZ, 0, 5.9604644775390625e-08 ;  /* 0x00000001ff007431 */ /* 0x002fe400000001ff */
[----:B------:R-:W-:Y:S01]  /*4350*/  IMAD.MOV.U32 R4, RZ, RZ, 0xffff ;  /* 0x0000ffffff047424 */ /* 0x000fe200078e00ff */
[----:B------:R-:W-:Y:S01]  /*4360*/  UPRMT UR4, UR8, 0x654, UR7 ;  /* 0x0000065408047896 */ /* 0x000fe20008000007 */
[----:B--2---:R-:W-:-:S03]  /*4370*/  IMAD.SHL.U32 R5, R6, 0x20, RZ ;  /* 0x0000002006057824 */ /* 0x004fc600078e00ff */
[-C--:B------:R-:W-:Y:S02]  /*4380*/  SHF.L.U32 R4, R4, R6.reuse, RZ ;  /* 0x0000000604047219 */ /* 0x080fe400000006ff */
[----:B------:R-:W-:Y:S01]  /*4390*/  SHF.L.U32 R6, R0, R6, RZ ;  /* 0x0000000600067219 */ /* 0x000fe200000006ff */
[----:B------:R2:W-:Y:S04]  /*43a0*/  STS [UR6+0x1d0], R5 ;  /* 0x0001d005ff007988 */ /* 0x0005e80008000806 */
[----:B------:R2:W-:Y:S04]  /*43b0*/  ATOMS.OR RZ, [UR5+0x14], R4 ;  /* 0x00001404ffff798c */ /* 0x0005e8000b000005 */
[----:B------:R2:W-:Y:S01]  /*43c0*/  ATOMS.OR RZ, [UR5+0x18], R6 ;  /* 0x00001806ffff798c */ /* 0x0005e2000b000005 */
[----:B------:R-:W-:Y:S03]  /*43d0*/  SYNCS.ARRIVE.TRANS64.RED.A1T0 RZ, [UR4], RZ ;  /* 0x000000ffffff79a7 */ /* 0x000fe60008100404 */
[----:B------:R2:W-:Y:S01]  /*43e0*/  ATOMS.XOR RZ, [UR5+0x10], R0 ;  /* 0x00001000ffff798c */ /* 0x0005e2000b800005 */
[----:B------:R-:W-:Y:S05]  /*43f0*/  BRA `(.L_x_80) ;  /* 0x0000000000107947 */ /* 0x000fea0003800000 */
.L_x_73:
[----:B------:R-:W-:Y:S02]  /*4400*/  MOV R0, 0xffffffff ;  /* 0xffffffff00007802 */ /* 0x000fe40000000f00 */
[----:B------:R-:W-:-:S03]  /*4410*/  MOV R4, 0x4440 ;  /* 0x0000444000047802 */ /* 0x000fc60000000f00 */
[----:B------:R1:W-:Y:S04]  /*4420*/  STS [UR6+0x1d0], R0 ;  /* 0x0001d000ff007988 */ /* 0x0003e80008000806 */
[----:B-1---5:R-:W-:Y:S05]  /*4430*/  CALL.REL.NOINC `($__internal_1_$__cuda_sm10x_tcgen05_guardrail_trap_phase_invalid_during_alloc) ;  /* 0x0000009800047944 */ /* 0x022fea0003c00000 */
.L_x_80:
[----:B------:R-:W-:Y:S05]  /*4440*/  WARPSYNC.ALL ;  /* 0x0000000000007948 */ /* 0x000fea0003800000 */
[----:B------:R-:W3:Y:S01]  /*4450*/  S2UR UR4, SR_CgaCtaId ;  /* 0x00000000000479c3 */ /* 0x000ee20000008800 */
[----:B------:R-:W-:Y:S01]  /*4460*/  UMOV UR22, 0x400 ;  /* 0x0000040000167882 */ /* 0x000fe20000000000 */
[----:B------:R-:W-:-:S06]  /*4470*/  NOP ;  /* 0x0000000000007918 */ /* 0x000fcc0000000000 */
[----:B------:R-:W-:Y:S08]  /*4480*/  BAR.ARV 0x6, 0xa0 ;  /* 0x0182800000007b1d */ /* 0x000ff00000002000 */
[----:B-12---:R-:W1:Y:S01]  /*4490*/  LDC R4, c[0x0][0x38c] ;  /* 0x0000e300ff047b82 */ /* 0x006e620000000800 */
[----:B------:R-:W-:Y:S02]  /*44a0*/  LOP3.LUT R2, R2, 0xffff, RZ, 0xc0, !PT ;  /* 0x0000ffff02027812 */ /* 0x000fe400078ec0ff */
[----:B------:R-:W-:Y:S01]  /*44b0*/  CS2R R8, SRZ ;  /* 0x0000000000087805 */ /* 0x000fe2000001ff00 */
[----:B------:R-:W-:Y:S01]  /*44c0*/  UISETP.NE.AND UP3, UPT, UR32, URZ, UPT ;  /* 0x000000ff2000728c */ /* 0x000fe2000bf65270 */
[----:B------:R-:W-:Y:S01]  /*44d0*/  R2UR UR36, R2 ;  /* 0x00000000022472ca */ /* 0x000fe200000e0000 */
[----:B------:R-:W-:Y:S01]  /*44e0*/  IMAD.MOV.U32 R2, RZ, RZ, RZ ;  /* 0x000000ffff027224 */ /* 0x000fe200078e00ff */
[----:B------:R-:W-:Y:S01]  /*44f0*/  UMOV UR32, 0x1 ;  /* 0x0000000100207882 */ /* 0x000fe20000000000 */
[----:B------:R-:W-:Y:S01]  /*4500*/  UMOV UR24, URZ ;  /* 0x000000ff00187c82 */ /* 0x000fe20008000000 */
[----:B---3--:R-:W-:-:S04]  /*4510*/  ULEA UR22, UR4, UR22, 0x18 ;  /* 0x0000001604167291 */ /* 0x008fc8000f8ec0ff */
[----:B------:R-:W-:Y:S02]  /*4520*/  UIADD3 UR6, UPT, UPT, UR22, 0x10800, URZ ;  /* 0x0001080016067890 */ /* 0x000fe4000fffe0ff */
[----:B------:R-:W-:Y:S02]  /*4530*/  UIADD3 UR5, UPT, UPT, UR22, 0x20800, URZ ;  /* 0x0002080016057890 */ /* 0x000fe4000fffe0ff */
[----:B------:R-:W-:Y:S01]  /*4540*/  UIADD3 UR4, UPT, UPT, UR22, 0x30800, URZ ;  /* 0x0003080016047890 */ /* 0x000fe2000fffe0ff */
[----:B------:R-:W2:Y:S01]  /*4550*/  LDS R0, [UR22+0x1d0] ;  /* 0x0001d016ff007984 */ /* 0x000ea20008000800 */
[----:B------:R-:W-:Y:S02]  /*4560*/  USHF.R.U32.HI UR8, URZ, 0x4, UR6 ;  /* 0x00000004ff087899 */ /* 0x000fe40008011606 */
[----:B------:R-:W-:Y:S01]  /*4570*/  USHF.R.U32.HI UR6, URZ, 0x4, UR5 ;  /* 0x00000004ff067899 */ /* 0x000fe20008011605 */
[----:B-1----:R-:W-:Y:S01]  /*4580*/  VIADD R4, R4, 0x3f ;  /* 0x0000003f04047836 */ /* 0x002fe20000000000 */
[----:B------:R-:W-:-:S02]  /*4590*/  UIADD3 UR7, UPT, UPT, UR22, 0x32800, URZ ;  /* 0x0003280016077890 */ /* 0x000fc4000fffe0ff */
[----:B------:R-:W-:Y:S02]  /*45a0*/  USHF.R.U32.HI UR5, URZ, 0x4, UR4 ;  /* 0x00000004ff057899 */ /* 0x000fe40008011604 */
[----:B------:R-:W-:Y:S02]  /*45b0*/  USHF.R.U32.HI UR4, URZ, 0x4, UR7 ;  /* 0x00000004ff047899 */ /* 0x000fe40008011607 */
[----:B------:R-:W-:Y:S02]  /*45c0*/  ULOP3.LUT UR5, UR5, 0x3fff, URZ, 0xc0, !UPT ;  /* 0x00003fff05057892 */ /* 0x000fe4000f8ec0ff */
[----:B------:R-:W-:Y:S02]  /*45d0*/  ULOP3.LUT UR31, UR4, 0x3fff, URZ, 0xc0, !UPT ;  /* 0x00003fff041f7892 */ /* 0x000fe4000f8ec0ff */
[----:B------:R-:W-:Y:S02]  /*45e0*/  ULOP3.LUT UR30, UR5, 0x10000, URZ, 0xfc, !UPT ;  /* 0x00010000051e7892 */ /* 0x000fe4000f8efcff */
[----:B------:R-:W-:-:S02]  /*45f0*/  ULOP3.LUT UR8, UR8, 0x3fff, URZ, 0xc0, !UPT ;  /* 0x00003fff08087892 */ /* 0x000fc4000f8ec0ff */
[----:B------:R-:W-:Y:S02]  /*4600*/  ULOP3.LUT UR6, UR6, 0x3fff, URZ, 0xc0, !UPT ;  /* 0x00003fff06067892 */ /* 0x000fe4000f8ec0ff */
[----:B------:R-:W-:Y:S02]  /*4610*/  UIADD3 UR38, UPT, UPT, UR22, 0x170, URZ ;  /* 0x0000017016267890 */ /* 0x000fe4000fffe0ff */
[----:B------:R-:W-:Y:S02]  /*4620*/  ULOP3.LUT UR28, UR8, 0x10000, URZ, 0xfc, !UPT ;  /* 0x00010000081c7892 */ /* 0x000fe4000f8efcff */
[----:B------:R-:W-:Y:S02]  /*4630*/  ULOP3.LUT UR29, UR6, 0x10000, URZ, 0xfc, !UPT ;  /* 0x00010000061d7892 */ /* 0x000fe4000f8efcff */
[----:B------:R-:W-:Y:S01]  /*4640*/  ULOP3.LUT UR31, UR31, 0x10000, URZ, 0xfc, !UPT ;  /* 0x000100001f1f7892 */ /* 0x000fe2000f8efcff */
[----:B--2---:R-:W-:Y:S02]  /*4650*/  R2UR UR18, R0 ;  /* 0x00000000001272ca */ /* 0x004fe400000e0000 */
[----:B------:R-:W-:-:S04]  /*4660*/  SHF.R.S32.HI R0, RZ, 0x1f, R4 ;  /* 0x0000001fff007819 */ /* 0x000fc80000011404 */
[----:B------:R-:W-:-:S04]  /*4670*/  LEA.HI R0, R0, R4, RZ, 0x6 ;  /* 0x0000000400007211 */ /* 0x000fc800078f30ff */
[----:B------:R-:W-:-:S03]  /*4680*/  SHF.R.S32.HI R0, RZ, 0x6, R0 ;  /* 0x00000006ff007819 */ /* 0x000fc60000011400 */
[----:B------:R-:W-:Y:S01]  /*4690*/  UIADD3 UR26, UPT, UPT, UR18, 0x1c0, URZ ;  /* 0x000001c0121a7890 */ /* 0x000fe2000fffe0ff */
[----:B------:R-:W-:Y:S01]  /*46a0*/  R2UR UR33, R0 ;  /* 0x00000000002172ca */ /* 0x000fe200000e0000 */
[----:B------:R-:W-:Y:S02]  /*46b0*/  UIADD3 UR27, UPT, UPT, UR18, 0x1c4, URZ ;  /* 0x000001c4121b7890 */ /* 0x000fe4000fffe0ff */
[----:B------:R-:W-:Y:S02]  /*46c0*/  USHF.R.U32.HI UR5, URZ, 0x11, UR26 ;  /* 0x00000011ff057899 */ /* 0x000fe4000801161a */
[----:B------:R-:W-:Y:S02]  /*46d0*/  USHF.R.U32.HI UR4, URZ, 0x1a, UR27 ;  /* 0x0000001aff047899 */ /* 0x000fe4000801161b */
[----:B------:R-:W-:Y:S02]  /*46e0*/  ULOP3.LUT UR5, UR5, 0x6000, URZ, 0xc0, !UPT ;  /* 0x0000600005057892 */ /* 0x000fe4000f8ec0ff */
[----:B------:R-:W-:-:S02]  /*46f0*/  ULOP3.LUT UR4, UR4, 0x30, URZ, 0xc0, !UPT ;  /* 0x0000003004047892 */ /* 0x000fc4000f8ec0ff */
[----:B------:R-:W-:Y:S02]  /*4700*/  ULOP3.LUT UR5, UR5, 0x1040, URZ, 0xfc, !UPT ;  /* 0x0000104005057892 */ /* 0x000fe4000f8efcff */
[----:B------:R-:W-:Y:S02]  /*4710*/  ULOP3.LUT UR34, UR4, 0x480, URZ, 0xfc, !UPT ;  /* 0x0000048004227892 */ /* 0x000fe4000f8efcff */
[----:B------:R-:W-:Y:S02]  /*4720*/  UIADD3 UR37, UPT, UPT, UR33, -0x1, URZ ;  /* 0xffffffff21257890 */ /* 0x000fe4000fffe0ff */
[----:B------:R-:W-:Y:S01]  /*4730*/  UPRMT UR35, UR34, 0x5410, UR5 ;  /* 0x0000541022237896 */ /* 0x000fe20008000005 */
[----:B------:R-:W-:Y:S02]  /*4740*/  UMOV UR4, URZ ;  /* 0x000000ff00047c82 */ /* 0x000fe40008000000 */
[----:B------:R-:W-:-:S04]  /*4750*/  UMOV UR34, URZ ;  /* 0x000000ff00227c82 */ /* 0x000fc80008000000 */
[----:B------:R-:W-:-:S05]  /*4760*/  UMOV UR25, UR35 ;  /* 0x0000002300197c82 */ /* 0x000fca0008000000 */
.L_x_94:
[C---:B------:R-:W-:Y:S02]  /*4770*/  LEA R0, R9.reuse, UR22, 0x3 ;  /* 0x0000001609007c11 */ /* 0x040fe4000f8e18ff */
[----:B------:R-:W-:Y:S02]  /*4780*/  SHF.L.U32 R4, R8, 0x1f, RZ ;  /* 0x0000001f08047819 */ /* 0x000fe400000006ff */
[----:B------:R-:W-:Y:S02]  /*4790*/  LEA R5, R9, UR22, 0x4 ;  /* 0x0000001609057c11 */ /* 0x000fe4000f8e20ff */
[----:B------:R-:W1:Y:S02]  /*47a0*/  SYNCS.PHASECHK.TRANS64.TRYWAIT P0, [R0+URZ+0x150], R4 ;  /* 0x00015004000075a7 */ /* 0x000e6400080011ff */
[----:B-12---:R-:W-:Y:S05]  /*47b0*/  @!P0 BRA `(.L_x_84) ;  /* 0x0000008c00508947 */ /* 0x006fea0003800000 */
.L_x_206:
[----:B-1----:R-:W1:Y:S01]  /*47c0*/  LDS.128 R4, [R5+0x1b0] ;  /* 0x0001b00005047984 */ /* 0x002e620000000c00 */
[----:B------:R-:W-:Y:S02]  /*47d0*/  VIADD R0, R0, 0x160 ;  /* 0x0000016000007836 */ /* 0x000fe40000000000 */
[----:B------:R-:W-:Y:S01]  /*47e0*/  VIADD R9, R9, 0x1 ;  /* 0x0000000109097836 */ /* 0x000fe20000000000 */
[----:B------:R-:W-:Y:S01]  /*47f0*/  @!PT LDS RZ, [RZ] ;  /* 0x00000000fffff984 */ /* 0x000fe20000000800 */
[----:B------:R-:W-:Y:S01]  /*4800*/  @!PT LDS RZ, [RZ] ;  /* 0x00000000fffff984 */ /* 0x000fe20000000800 */
[----:B------:R-:W-:Y:S01]  /*4810*/  @!PT LDS RZ, [RZ] ;  /* 0x00000000fffff984 */ /* 0x000fe20000000800 */
[----:B------:R-:W-:Y:S01]  /*4820*/  @!PT LDS RZ, [RZ] ;  /* 0x00000000fffff984 */ /* 0x000fe20000000800 */
[----:B------:R2:W-:Y:S06]  /*4830*/  MEMBAR.ALL.CTA ;  /* 0x0000000000007992 */ /* 0x0005ec0000008000 */
[----:B--2---:R-:W2:Y:S01]  /*4840*/  FENCE.VIEW.ASYNC.S ;  /* 0x00000000000073c6 */ /* 0x004ea20000000000 */
[----:B------:R-:W-:-:S04]  /*4850*/  PRMT R0, RZ, 0x654, R0 ;  /* 0x00000654ff007816 */ /* 0x000fc80000000000 */
[----:B--2---:R2:W-:Y:S01]  /*4860*/  SYNCS.ARRIVE.TRANS64.RED.A1T0 RZ, [R0+URZ], RZ ;  /* 0x000000ff00ff79a7 */ /* 0x0045e200081004ff */
[----:B-1----:R-:W-:Y:S01]  /*4870*/  LOP3.LUT P2, RZ, R6, 0x1, RZ, 0xc0, !PT ;  /* 0x0000000106ff7812 */ /* 0x002fe2000784c0ff */
[----:B--2---:R-:W-:-:S12]  /*4880*/  BRA.U UP3, `(.L_x_85) ;  /* 0x0000000503a07547 */ /* 0x004fd8000b800000 */
[----:B------:R-:W1:Y:S01]  /*4890*/  LDCU UR7, c[0x0][0x38c] ;  /* 0x00007180ff0777ac */ /* 0x000e620008000800 */
[----:B------:R-:W-:Y:S01]  /*48a0*/  ULOP3.LUT UR23, UR32, 0x1, URZ, 0x3c, !UPT ;  /* 0x0000000120177892 */ /* 0x000fe2000f8e3cff */
[----:B------:R-:W-:Y:S01]  /*48b0*/  UMOV UR21, URZ ;  /* 0x000000ff00157c82 */ /* 0x000fe20008000000 */
[----:B------:R-:W-:Y:S02]  /*48c0*/  UMOV UR6, 0x1 ;  /* 0x0000000100067882 */ /* 0x000fe40000000000 */
[----:B------:R-:W-:Y:S01]  /*48d0*/  UIMAD UR23, UR23, 0xc0, UR18 ;  /* 0x000000c0171778a4 */ /* 0x000fe2000f8e0212 */
[----:B------:R-:W-:Y:S01]  /*48e0*/  UMOV UR17, UR4 ;  /* 0x0000000400117c82 */ /* 0x000fe20008000000 */
[----:B------:R-:W-:Y:S01]  /*48f0*/  UMOV UR16, UR33 ;  /* 0x0000002100107c82 */ /* 0x000fe20008000000 */
[----:B-1----:R-:W-:-:S09]  /*4900*/  UISETP.GE.AND UP0, UPT, UR7, 0x1, UPT ;  /* 0x000000010700788c */ /* 0x002fd2000bf06270 */
[----:B------:R-:W-:Y:S05]  /*4910*/  BRA.U !UP0, `(.L_x_86) ;  /* 0x0000000108b47547 */ /* 0x000fea000b800000 */
[----:B------:R-:W-:Y:S01]  /*4920*/  ULEA UR5, UR4, UR22, 0x3 ;  /* 0x0000001604057291 */ /* 0x000fe2000f8e18ff */
[----:B------:R-:W-:-:S08]  /*4930*/  SHF.L.U32 R4, R2, 0x1f, RZ ;  /* 0x0000001f02047819 */ /* 0x000fd000000006ff */
[----:B------:R-:W1:Y:S02]  /*4940*/  SYNCS.PHASECHK.TRANS64.TRYWAIT P0, [UR5], R4 ;  /* 0x00000004ff0075a7 */ /* 0x000e640008001105 */
[----:B-1----:R-:W-:Y:S05]  /*4950*/  @P0 BRA `(.L_x_87) ;  /* 0x0000000000080947 */ /* 0x002fea0003800000 */
[----:B------:R-:W1:Y:S02]  /*4960*/  SYNCS.PHASECHK.TRANS64.TRYWAIT P0, [UR5], R4 ;  /* 0x00000004ff0075a7 */ /* 0x000e640008001105 */
[----:B-1----:R-:W-:Y:S05]  /*4970*/  @!P0 BRA `(.L_x_88) ;  /* 0x0000008800f48947 */ /* 0x002fea0003800000 */
.L_x_87:
[----:B------:R-:W-:Y:S01]  /*4980*/  UISETP.GE.U32.AND UP1, UPT, UR7, 0x41, UPT ;  /* 0x000000410700788c */ /* 0x000fe2000bf26070 */
[----:B-1----:R-:W-:Y:S01]  /*4990*/  IMAD.U32 R0, RZ, RZ, UR32 ;  /* 0x00000020ff007e24 */ /* 0x002fe2000f8e00ff */
[----:B------:R-:W-:Y:S02]  /*49a0*/  UIADD3 UR17, UPT, UPT, UR4, 0x1, URZ ;  /* 0x0000000104117890 */ /* 0x000fe4000fffe0ff */
[----:B------:R-:W-:Y:S02]  /*49b0*/  ULEA UR8, UR4, UR31, 0x6 ;  /* 0x0000001f04087291 */ /* 0x000fe4000f8e30ff */
[----:B------:R-:W-:Y:S01]  /*49c0*/  UISETP.NE.AND UP0, UPT, UR17, 0x10, UPT ;  /* 0x000000101100788c */ /* 0x000fe2000bf05270 */
[----:B------:R-:W-:Y:S01]  /*49d0*/  PLOP3.LUT P1, PT, PT, PT, UP1, 0x80, 0x8 ;  /* 0x000000000008781c */ /* 0x000fe20003f2f018 */
[----:B------:R-:W-:Y:S02]  /*49e0*/  ULEA UR12, UR4, UR30, 0x5 ;  /* 0x0000001e040c7291 */ /* 0x000fe4000f8e28ff */
[----:B------:R-:W-:-:S02]  /*49f0*/  USEL UR6, URZ, 0x1, UP0 ;  /* 0x00000001ff067887 */ /* 0x000fc40008000000 */
[----:B------:R-:W-:Y:S02]  /*4a00*/  USEL UR17, UR17, URZ, UP0 ;  /* 0x000000ff11117287 */ /* 0x000fe40008000000 */
[----:B------:R-:W-:Y:S02]  /*4a10*/  UIADD3 UR10, UPT, UPT, UR8, 0x20, URZ ;  /* 0x00000020080a7890 */ /* 0x000fe4000fffe0ff */
[----:B------:R-:W-:Y:S01]  /*4a20*/  @UP1 ULEA UR7, UR17, UR22, 0x3 ;  /* 0x0000001611071291 */ /* 0x000fe2000f8e18ff */
[----:B------:R-:W-:Y:S01]  /*4a30*/  LOP3.LUT R2, R2, UR6, RZ, 0x3c, !PT ;  /* 0x0000000602027c12 */ /* 0x000fe2000f8e3cff */
[----:B------:R-:W-:Y:S01]  /*4a40*/  UMOV UR13, 0x4008 ;  /* 0x00004008000d7882 */ /* 0x000fe20000000000 */
[----:B------:R-:W-:Y:S01]  /*4a50*/  UMOV UR9, 0x4008 ;  /* 0x0000400800097882 */ /* 0x000fe20000000000 */
[----:B------:R-:W-:Y:S01]  /*4a60*/  UMOV UR11, 0x4008 ;  /* 0x00004008000b7882 */ /* 0x000fe20000000000 */
[----:B------:R-:W-:Y:S01]  /*4a70*/  @P1 SHF.L.U32 R4, R2, 0x1f, RZ ;  /* 0x0000001f02041819 */ /* 0x000fe200000006ff */
[----:B------:R-:W-:-:S03]  /*4a80*/  UMOV UR6, 0x1 ;  /* 0x0000000100067882 */ /* 0x000fc60000000000 */
[----:B------:R1:W2:Y:S01]  /*4a90*/  @P1 SYNCS.PHASECHK.TRANS64.TRYWAIT P0, [UR7], R4 ;  /* 0x00000004ff0015a7 */ /* 0x0002a20008001107 */
[----:B------:R3:W-:Y:S01]  /*4aa0*/  UTCCP.T.S.2CTA.4x32dp128bit tmem[UR18+0x1c0], gdesc[UR12] ;  /* 0x0001c00c120079e7 */ /* 0x0007e20009300000 */
[----:B------:R3:W-:Y:S01]  /*4ab0*/  UTCCP.T.S.2CTA.4x32dp128bit tmem[UR18+0x1c4], gdesc[UR8] ;  /* 0x0001c408120079e7 */ /* 0x0007e20009300000 */
[----:B------:R3:W-:Y:S01]  /*4ac0*/  UTCCP.T.S.2CTA.4x32dp128bit tmem[UR18+0x1c8], gdesc[UR10] ;  /* 0x0001c80a120079e7 */ /* 0x0007e20009300000 */
[----:B-1----:R-:W-:-:S04]  /*4ad0*/  SHF.L.U32 R4, R0, 0x1f, RZ ;  /* 0x0000001f00047819 */ /* 0x002fc800000006ff */
[----:B------:R-:W1:Y:S01]  /*4ae0*/  SYNCS.PHASECHK.TRANS64.TRYWAIT P3, [UR22+0x178], R4 ;  /* 0x00017804ff0075a7 */ /* 0x000e620008061116 */
[----:B--2---:R-:W-:Y:S01]  /*4af0*/  @P1 VOTEU.ANY UP0, P0 ;  /* 0x0000000000ff1886 */ /* 0x004fe20000000100 */
[----:B------:R-:W-:Y:S01]  /*4b00*/  @UP1 USEL UR6, URZ, 0x1, !UP0 ;  /* 0x00000001ff061887 */ /* 0x000fe2000c000000 */
[----:B-1-3--:R-:W-:Y:S11]  /*4b10*/  @!P3 BRA `(.L_x_89) ;  /* 0x0000008800a4b947 */ /* 0x00aff60003800000 */
.L_x_209:
[----:B------:R-:W-:Y:S01]  /*4b20*/  ELECT P0, URZ, PT ;  /* 0x0000000000ff782f */ /* 0x000fe20003800000 */
[----:B------:R-:W-:Y:S02]  /*4b30*/  ULEA UR8, UR4, UR29, 0x8 ;  /* 0x0000001d04087291 */ /* 0x000fe4000f8e40ff */
[----:B------:R-:W-:Y:S02]  /*4b40*/  ULEA UR4, UR4, UR28, 0x8 ;  /* 0x0000001c04047291 */ /* 0x000fe4000f8e40ff */
[----:B------:R-:W-:Y:S01]  /*4b50*/  UIADD3 UR7, UPT, UPT, UR5, 0x80, URZ ;  /* 0x0000008005077890 */ /* 0x000fe2000fffe0ff */
[----:B------:R-:W-:Y:S02]  /*4b60*/  UMOV UR9, 0xc0004010 ;  /* 0xc000401000097882 */ /* 0x000fe40000000000 */
[----:B------:R-:W-:Y:S01]  /*4b70*/  UMOV UR5, 0xc0004010 ;  /* 0xc000401000057882 */ /* 0x000fe20000000000 */
[----:B------:R-:W-:Y:S01]  /*4b80*/  UMOV UR21, 0x1 ;  /* 0x0000000100157882 */ /* 0x000fe20000000000 */
[----:B------:R-:W-:-:S03]  /*4b90*/  UMOV UR16, UR37 ;  /* 0x0000002500107c82 */ /* 0x000fc60008000000 */
[----:B-1----:R-:W-:Y:S01]  /*4ba0*/  @P0 LOP3.LUT R0, R3, 0xffff, RZ, 0xc0, !PT ;  /* 0x0000ffff03000812 */ /* 0x002fe200078ec0ff */
[----:B------:R1:W-:Y:S03]  /*4bb0*/  UTCOMMA.2CTA.4X gdesc[UR4], gdesc[UR8], tmem[UR23], tmem[UR34], idesc[UR35], tmem[UR26], !UPT ;  /* 0x801a2208040075ea */ /* 0x0003e6000fa00017 */
[----:B------:R-:W-:-:S13]  /*4bc0*/  @P0 R2UR UR10, R0 ;  /* 0x00000000000a02ca */ /* 0x000fda00000e0000 */
[----:B------:R1:W-:Y:S01]  /*4bd0*/  UTCBAR.2CTA.MULTICAST [UR7], URZ, UR10 ;  /* 0x000000ff070073e9 */ /* 0x0003e2000820080a */
[----:B------:R-:W-:Y:S01]  /*4be0*/  NOP ;  /* 0x0000000000007918 */ /* 0x000fe20000000000 */
.L_x_86:
[----:B------:R-:W-:-:S09]  /*4bf0*/  UISETP.GE.AND UP0, UPT, UR16, 0x1, UPT ;  /* 0x000000011000788c */ /* 0x000fd2000bf06270 */
[----:B------:R-:W-:Y:S05]  /*4c00*/  BRA.U !UP0, `(.L_x_90) ;  /* 0x0000000108b87547 */ /* 0x000fea000b800000 */
[----:B-1----:R-:W-:-:S05]  /*4c10*/  UMOV UR7, UR17 ;  /* 0x0000001100077c82 */ /* 0x002fca0008000000 */
.L_x_93:
[----:B------:R-:W-:Y:S02]  /*4c20*/  UISETP.NE.AND UP0, UPT, UR6, URZ, UPT ;  /* 0x000000ff0600728c */ /* 0x000fe4000bf05270 */
[----:B------:R-:W-:Y:S07]  /*4c30*/  ULEA UR6, UR7, UR22, 0x3 ;  /* 0x0000001607067291 */ /* 0x000fee000f8e18ff */
[----:B------:R-:W-:Y:S05]  /*4c40*/  BRA.U UP0, `(.L_x_91) ;  /* 0x00000001000c7547 */ /* 0x000fea000b800000 */
[----:B------:R-:W-:Y:S04]  /*4c50*/  SHF.L.U32 R4, R2, 0x1f, RZ ;  /* 0x0000001f02047819 */ /* 0x000fe800000006ff */
[----:B------:R-:W1:Y:S02]  /*4c60*/  SYNCS.PHASECHK.TRANS64.TRYWAIT P0, [UR6], R4 ;  /* 0x00000004ff0075a7 */ /* 0x000e640008001106 */
[----:B-1----:R-:W-:Y:S05]  /*4c70*/  @!P0 BRA `(.L_x_92) ;  /* 0x0000008800648947 */ /* 0x002fea0003800000 */
.L_x_91:
[----:B------:R-:W-:Y:S02]  /*4c80*/  UISETP.NE.AND UP1, UPT, UR16, 0x1, UPT ;  /* 0x000000011000788c */ /* 0x000fe4000bf25270 */
[----:B------:R-:W-:Y:S01]  /*4c90*/  UIADD3 UR4, UPT, UPT, UR7, 0x1, URZ ;  /* 0x0000000107047890 */ /* 0x000fe2000fffe0ff */
[----:B------:R-:W-:Y:S03]  /*4ca0*/  ELECT P3, URZ, PT ;  /* 0x0000000000ff782f */ /* 0x000fe60003860000 */
[----:B------:R-:W-:Y:S01]  /*4cb0*/  UISETP.NE.AND UP0, UPT, UR4, 0x10, UPT ;  /* 0x000000100400788c */ /* 0x000fe2000bf05270 */
[----:B------:R-:W-:Y:S01]  /*4cc0*/  PLOP3.LUT P1, PT, PT, PT, UP1, 0x80, 0x8 ;  /* 0x000000000008781c */ /* 0x000fe20003f2f018 */
[----:B------:R-:W-:Y:S02]  /*4cd0*/  ULEA UR14, UR7, UR30, 0x5 ;  /* 0x0000001e070e7291 */ /* 0x000fe4000f8e28ff */
[----:B------:R-:W-:Y:S02]  /*4ce0*/  USEL UR5, URZ, 0x1, UP0 ;  /* 0x00000001ff057887 */ /* 0x000fe40008000000 */
[----:B------:R-:W-:Y:S02]  /*4cf0*/  USEL UR17, UR4, URZ, UP0 ;  /* 0x000000ff04117287 */ /* 0x000fe40008000000 */
[----:B------:R-:W-:Y:S02]  /*4d00*/  UISETP.NE.U32.AND UP0, UPT, UR21, URZ, UPT ;  /* 0x000000ff1500728c */ /* 0x000fe4000bf05070 */
[----:B------:R-:W-:Y:S01]  /*4d10*/  @UP1 ULEA UR4, UR17, UR22, 0x3 ;  /* 0x0000001611041291 */ /* 0x000fe2000f8e18ff */
[----:B------:R-:W-:Y:S01]  /*4d20*/  LOP3.LUT R2, R2, UR5, RZ, 0x3c, !PT ;  /* 0x0000000502027c12 */ /* 0x000fe2000f8e3cff */
[----:B------:R-:W-:Y:S02]  /*4d30*/  ULEA UR12, UR7, UR29, 0x8 ;  /* 0x0000001d070c7291 */ /* 0x000fe4000f8e40ff */
[----:B------:R-:W-:Y:S01]  /*4d40*/  ULEA UR8, UR7, UR28, 0x8 ;  /* 0x0000001c07087291 */ /* 0x000fe2000f8e40ff */
[----:B-1----:R-:W-:Y:S01]  /*4d50*/  @P1 SHF.L.U32 R0, R2, 0x1f, RZ ;  /* 0x0000001f02001819 */ /* 0x002fe200000006ff */
[----:B------:R-:W-:Y:S01]  /*4d60*/  UIADD3 UR19, UPT, UPT, UR6, 0x80, URZ ;  /* 0x0000008006137890 */ /* 0x000fe2000fffe0ff */
[----:B------:R-:W-:Y:S02]  /*4d70*/  UMOV UR15, 0x4008 ;  /* 0x00004008000f7882 */ /* 0x000fe40000000000 */
[----:B------:R1:W2:Y:S01]  /*4d80*/  @P1 SYNCS.PHASECHK.TRANS64.TRYWAIT P0, [UR4], R0 ;  /* 0x00000000ff0015a7 */ /* 0x0002a20008001104 */
[----:B------:R-:W-:Y:S01]  /*4d90*/  ULEA UR4, UR7, UR31, 0x6 ;  /* 0x0000001f07047291 */ /* 0x000fe2000f8e30ff */
[----:B------:R3:W-:Y:S01]  /*4da0*/  UTCCP.T.S.2CTA.4x32dp128bit tmem[UR18+0x1c0], gdesc[UR14] ;  /* 0x0001c00e120079e7 */ /* 0x0007e20009300000 */
[----:B------:R-:W-:Y:S01]  /*4db0*/  UMOV UR5, 0x4008 ;  /* 0x0000400800057882 */ /* 0x000fe20000000000 */
[----:B------:R-:W-:Y:S01]  /*4dc0*/  UMOV UR11, 0x4008 ;  /* 0x00004008000b7882 */ /* 0x000fe20000000000 */
[----:B------:R-:W-:Y:S01]  /*4dd0*/  UIADD3 UR10, UPT, UPT, UR4, 0x20, URZ ;  /* 0x00000020040a7890 */ /* 0x000fe2000fffe0ff */
[----:B------:R-:W-:Y:S01]  /*4de0*/  UMOV UR13, 0xc0004010 ;  /* 0xc0004010000d7882 */ /* 0x000fe20000000000 */
[----:B------:R-:W-:Y:S01]  /*4df0*/  UMOV UR9, 0xc0004010 ;  /* 0xc000401000097882 */ /* 0x000fe20000000000 */
[----:B------:R-:W-:Y:S02]  /*4e00*/  UMOV UR6, 0x1 ;  /* 0x0000000100067882 */ /* 0x000fe40000000000 */
[----:B------:R3:W-:Y:S01]  /*4e10*/  UTCCP.T.S.2CTA.4x32dp128bit tmem[UR18+0x1c4], gdesc[UR4] ;  /* 0x0001c404120079e7 */ /* 0x0007e20009300000 */
[----:B------:R-:W-:Y:S01]  /*4e20*/  UMOV UR21, 0x1 ;  /* 0x0000000100157882 */ /* 0x000fe20000000000 */
[----:B------:R-:W-:Y:S02]  /*4e30*/  UMOV UR7, UR17 ;  /* 0x0000001100077c82 */ /* 0x000fe40008000000 */
[----:B------:R3:W-:Y:S01]  /*4e40*/  UTCCP.T.S.2CTA.4x32dp128bit tmem[UR18+0x1c8], gdesc[UR10] ;  /* 0x0001c80a120079e7 */ /* 0x0007e20009300000 */
[----:B------:R3:W-:Y:S01]  /*4e50*/  UTCOMMA.2CTA.4X gdesc[UR8], gdesc[UR12], tmem[UR23], tmem[UR24], idesc[UR25], tmem[UR26], UP0 ;  /* 0x801a180c080075ea */ /* 0x0007e20008200017 */
[----:B------:R-:W-:Y:S02]  /*4e60*/  UISETP.GT.U32.AND UP0, UPT, UR16, 0x1, UPT ;  /* 0x000000011000788c */ /* 0x000fe4000bf04070 */
[----:B------:R-:W-:Y:S01]  /*4e70*/  UIADD3 UR16, UPT, UPT, UR16, -0x1, URZ ;  /* 0xffffffff10107890 */ /* 0x000fe2000fffe0ff */
[----:B-1----:R-:W-:Y:S04]  /*4e80*/  @P3 LOP3.LUT R0, R3, 0xffff, RZ, 0xc0, !PT ;  /* 0x0000ffff03003812 */ /* 0x002fe800078ec0ff */
[----:B------:R-:W-:Y:S11]  /*4e90*/  @P3 R2UR UR20, R0 ;  /* 0x00000000001432ca */ /* 0x000ff600000e0000 */
[----:B------:R-:W-:Y:S02]  /*4ea0*/  @!UPT UIADD3 URZ, UPT, UPT, URZ, URZ, URZ ;  /* 0x000000fffffff290 */ /* 0x000fe4000fffe0ff */
[----:B------:R3:W-:Y:S01]  /*4eb0*/  UTCBAR.2CTA.MULTICAST [UR19], URZ, UR20 ;  /* 0x000000ff130073e9 */ /* 0x0007e20008200814 */
[----:B--2---:R-:W-:Y:S01]  /*4ec0*/  @P1 VOTEU.ANY UP2, P0 ;  /* 0x0000000000ff1886 */ /* 0x004fe20000040100 */
[----:B------:R-:W-:Y:S01]  /*4ed0*/  @UP1 USEL UR6, URZ, 0x1, !UP2 ;  /* 0x00000001ff061887 */ /* 0x000fe2000d000000 */
[----:B---3--:R-:W-:Y:S11]  /*4ee0*/  BRA.U UP0, `(.L_x_93) ;  /* 0xfffffffd004c7547 */ /* 0x008ff6000b83ffff */
.L_x_90:
[----:B------:R2:W-:Y:S01]  /*4ef0*/  UTCBAR.2CTA.MULTICAST [UR38], URZ, UR36 ;  /* 0x000000ff260073e9 */ /* 0x0005e20008200824 */
[----:B-1----:R-:W-:-:S04]  /*4f00*/  UMOV UR4, UR17 ;  /* 0x0000001100047c82 */ /* 0x002fc80008000000 */
.L_x_85:
[----:B------:R-:W-:Y:S01]  /*4f10*/  ISETP.NE.AND P0, PT, R9, 0x2, PT ;  /* 0x000000020900780c */ /* 0x000fe20003f05270 */
[----:B------:R-:W-:-:S03]  /*4f20*/  ULOP3.LUT UR32, UR32, 0x1, URZ, 0x3c, !UPT ;  /* 0x0000000120207892 */ /* 0x000fc6000f8e3cff */
[----:B------:R-:W-:Y:S02]  /*4f30*/  SEL R0, RZ, 0x1, P0 ;  /* 0x00000001ff007807 */ /* 0x000fe40000000000 */
[----:B------:R-:W-:Y:S02]  /*4f40*/  SEL R9, R9, RZ, P0 ;  /* 0x000000ff09097207 */ /* 0x000fe40000000000 */
[----:B------:R-:W-:Y:S01]  /*4f50*/  LOP3.LUT R8, R8, R0, RZ, 0x3c, !PT ;  /* 0x0000000008087212 */ /* 0x000fe200078e3cff */
[----:B------:R-:W-:Y:S06]  /*4f60*/  @P2 BRA `(.L_x_94) ;  /* 0xfffffff800002947 */ /* 0x000fec000383ffff */
[----:B------:R-:W1:Y:S01]  /*4f70*/  S2UR UR6, SR_CgaCtaId ;  /* 0x00000000000679c3 */ /* 0x000e620000008800 */
[----:B------:R-:W-:Y:S01]  /*4f80*/  ELECT P0, URZ, PT ;  /* 0x0000000000ff782f */ /* 0x000fe20003800000 */
[----:B------:R-:W-:Y:S01]  /*4f90*/  IMAD.MOV.U32 R0, RZ, RZ, 0x1 ;  /* 0x00000001ff007424 */ /* 0x000fe200078e00ff */
[----:B------:R-:W-:Y:S01]  /*4fa0*/  UMOV UR4, 0x40 ;  /* 0x0000004000047882 */ /* 0x000fe20000000000 */
[----:B------:R-:W-:-:S04]  /*4fb0*/  SHF.L.U32 R2, RZ, 0x1f, RZ ;  /* 0x0000001fff027819 */ /* 0x000fc800000006ff */
[----:B------:R-:W-:Y:S01]  /*4fc0*/  UVIRTCOUNT.DEALLOC.SMPOOL 0x80 ;  /* 0x000000800000784c */ /* 0x000fe20000000000 */
[----:B-1----:R-:W-:-:S09]  /*4fd0*/  ULEA UR6, UR6, UR4, 0x18 ;  /* 0x0000000406067291 */ /* 0x002fd2000f8ec0ff */
[----:B------:R1:W-:Y:S01]  /*4fe0*/  @P0 STS.U8 [UR6+0x1c], R0 ;  /* 0x00001c00ff000988 */ /* 0x0003e20008000006 */
[----:B------:R-:W3:Y:S02]  /*4ff0*/  SYNCS.PHASECHK.TRANS64.TRYWAIT P0, [UR22+0x1a0], R2 ;  /* 0x0001a002ff0075a7 */ /* 0x000ee40008001116 */
[----:B-1-3--:R-:W-:Y:S05]  /*5000*/  @!P0 BRA `(.L_x_95) ;  /* 0x0000008400988947 */ /* 0x00afea0003800000 */
.L_x_212:
[----:B------:R-:W-:Y:S01]  /*5010*/  NOP ;  /* 0x0000000000007918 */ /* 0x000fe20000000000 */
[----:B-1----:R-:W1:Y:S01]  /*5020*/  LDS R0, [UR6+0x14] ;  /* 0x00001406ff007984 */ /* 0x002e620008000800 */
[----:B------:R-:W-:Y:S01]  /*5030*/  ULOP3.LUT UR4, UR18, 0xffff, URZ, 0xc0, !UPT ;  /* 0x0000ffff12047892 */ /* 0x000fe2000f8ec0ff */
[----:B------:R-:W-:Y:S01]  /*5040*/  UMOV UR5, 0xffff ;  /* 0x0000ffff00057882 */ /* 0x000fe20000000000 */
[----:B------:R-:W-:Y:S02]  /*5050*/  UMOV UR7, 0x1 ;  /* 0x0000000100077882 */ /* 0x000fe40000000000 */
[----:B------:R-:W-:-:S04]  /*5060*/  USHF.R.U32.HI UR4, URZ, 0x5, UR4 ;  /* 0x00000005ff047899 */ /* 0x000fc80008011604 */
[----:B------:R-:W-:Y:S02]  /*5070*/  USHF.L.U32 UR5, UR5, UR4, URZ ;  /* 0x0000000405057299 */ /* 0x000fe400080006ff */
[----:B------:R-:W-:-:S04]  /*5080*/  USHF.L.U32 UR4, UR7, UR4, URZ ;  /* 0x0000000407047299 */ /* 0x000fc800080006ff */
[----:B-1----:R-:W-:-:S04]  /*5090*/  LOP3.LUT R0, R0, UR5, RZ, 0xc0, !PT ;  /* 0x0000000500007c12 */ /* 0x002fc8000f8ec0ff */
[----:B------:R-:W-:-:S13]  /*50a0*/  ISETP.NE.AND P0, PT, R0, UR5, PT ;  /* 0x0000000500007c0c */ /* 0x000fda000bf05270 */
[----:B------:R-:W-:Y:S05]  /*50b0*/  @P0 BRA `(.L_x_96) ;  /* 0x0000000000580947 */ /* 0x000fea0003800000 */
[----:B------:R-:W1:Y:S02]  /*50c0*/  LDS R0, [UR6+0x18] ;  /* 0x00001806ff007984 */ /* 0x000e640008000800 */
[----:B-1----:R-:W-:-:S04]  /*50d0*/  LOP3.LUT R0, R0, UR4, RZ, 0xc0, !PT ;  /* 0x0000000400007c12 */ /* 0x002fc8000f8ec0ff */
[----:B------:R-:W-:-:S13]  /*50e0*/  ISETP.NE.AND P0, PT, R0, UR4, PT ;  /* 0x0000000400007c0c */ /* 0x000fda000bf05270 */
[----:B------:R-:W-:Y:S05]  /*50f0*/  @P0 BRA `(.L_x_97) ;  /* 0x00000000003c0947 */ /* 0x000fea0003800000 */
[----:B------:R-:W1:Y:S01]  /*5100*/  S2R R2, SR_LANEID ;  /* 0x0000000000027919 */ /* 0x000e620000000000 */
[----:B------:R-:W-:-:S06]  /*5110*/  ULOP3.LUT UR5, URZ, UR5, URZ, 0x33, !UPT ;  /* 0x00000005ff057292 */ /* 0x000fcc000f8e33ff */
[----:B------:R-:W-:-:S04]  /*5120*/  IMAD.U32 R0, RZ, RZ, UR5 ;  /* 0x00000005ff007e24 */ /* 0x000fc8000f8e00ff */
[----:B------:R3:W4:Y:S02]  /*5130*/  REDUX UR8, R0 ;  /* 0x00000000000873c4 */ /* 0x0007240000000000 */
[----:B------:R1:W-:Y:S01]  /*5140*/  UTCATOMSWS.AND URZ, UR5 ;  /* 0x0000000500ff79e3 */ /* 0x0003e20008000000 */
[----:B---3--:R-:W-:Y:S01]  /*5150*/  LOP3.LUT R0, RZ, UR4, RZ, 0x33, !PT ;  /* 0x00000004ff007c12 */ /* 0x008fe2000f8e33ff */
[----:B------:R-:W-:Y:S02]  /*5160*/  VOTEU.ANY UR4, UPT, PT ;  /* 0x0000000000047886 */ /* 0x000fe400038e0100 */
[----:B------:R-:W-:Y:S02]  /*5170*/  UFLO.U32 UR4, UR4 ;  /* 0x00000004000472bd */ /* 0x000fe400080e0000 */
[----:B------:R-:W3:Y:S04]  /*5180*/  REDUX UR7, R0 ;  /* 0x00000000000773c4 */ /* 0x000ee80000000000 */
[----:B-1----:R-:W-:-:S02]  /*5190*/  ISETP.EQ.U32.AND P0, PT, R2, UR4, PT ;  /* 0x0000000402007c0c */ /* 0x002fc4000bf02070 */
[----:B----4-:R-:W-:-:S11]  /*51a0*/  MOV R2, UR8 ;  /* 0x0000000800027c02 */ /* 0x010fd60008000f00 */
[----:B------:R1:W-:Y:S01]  /*51b0*/  @P0 ATOMS.AND RZ, [UR6+0x14], R2 ;  /* 0x00001402ffff098c */ /* 0x0003e2000a800006 */
[----:B---3--:R-:W-:-:S05]  /*51c0*/  IMAD.U32 R0, RZ, RZ, UR7 ;  /* 0x00000007ff007e24 */ /* 0x008fca000f8e00ff */
[----:B------:R1:W-:Y:S01]  /*51d0*/  @P0 ATOMS.AND RZ, [UR6+0x18], R0 ;  /* 0x00001800ffff098c */ /* 0x0003e2000a800006 */
[----:B------:R-:W-:Y:S05]  /*51e0*/  BRA `(.L_x_98) ;  /* 0x0000000000147947 */ /* 0x000fea0003800000 */
.L_x_97:
[----:B------:R-:W-:Y:S02]  /*51f0*/  MOV R2, 0x5210 ;  /* 0x0000521000027802 */ /* 0x000fe40000000f00 */
[----:B--2--5:R-:W-:Y:S05]  /*5200*/  CALL.REL.NOINC `($__internal_0_$__cuda_sm10x_tcgen05_guardrail_trap_col_being_dealloced_not_returned_by_alloc) ;  /* 0x0000008800847944 */ /* 0x024fea0003c00000 */
[----:B------:R-:W-:Y:S05]  /*5210*/  BRA `(.L_x_98) ;  /* 0x0000000000087947 */ /* 0x000fea0003800000 */
.L_x_96:
[----:B------:R-:W-:Y:S02]  /*5220*/  MOV R2, 0x5240 ;  /* 0x0000524000027802 */ /* 0x000fe40000000f00 */
[----:B--2--5:R-:W-:Y:S05]  /*5230*/  CALL.REL.NOINC `($__internal_2_$__cuda_sm10x_tcgen05_guardrail_trap_unallocated_columns_being_dealloced) ;  /* 0x0000008800907944 */ /* 0x024fea0003c00000 */
.L_x_98:
[----:B------:R-:W-:Y:S01]  /*5240*/  NOP ;  /* 0x0000000000007918 */ /* 0x000fe20000000000 */
[----:B--2---:R-:W-:Y:S05]  /*5250*/  EXIT ;  /* 0x000000000000794d */ /* 0x004fea0003800000 */
.L_x_72:
[----:B------:R-:W-:-:S09]  /*5260*/  UISETP.NE.OR UP0, UPT, UR17, 0x3, !UP5 ;  /* 0x000000031100788c */ /* 0x000fd2000ef05670 */
[----:B------:R-:W-:Y:S05]  /*5270*/  BRA.U UP0, `(.L_x_99) ;  /* 0x0000001100947547 */ /* 0x000fea000b800000 */
[----:B------:R-:W1:Y:S01]  /*5280*/  S2UR UR10, SR_CgaCtaId ;  /* 0x00000000000a79c3 */ /* 0x000e620000008800 */
[----:B------:R-:W2:Y:S01]  /*5290*/  LDCU UR37, c[0x0][0x370] ;  /* 0x00006e00ff2577ac */ /* 0x000ea20008000800 */
[----:B------:R-:W-:Y:S02]  /*52a0*/  HFMA2 R13, -RZ, RZ, 0, 0 ;  /* 0x00000000ff0d7431 */ /* 0x000fe400000001ff */
[----:B------:R-:W-:Y:S01]  /*52b0*/  IMAD.MOV.U32 R15, RZ, RZ, 0x1 ;  /* 0x00000001ff0f7424 */ /* 0x000fe200078e00ff */
[----:B------:R-:W-:Y:S01]  /*52c0*/  MOV R7, 0x4000 ;  /* 0x0000400000077802 */ /* 0x000fe20000000f00 */
[----:B------:R-:W2:Y:S01]  /*52d0*/  LDCU.128 UR40, c[0x0][0xf10] ;  /* 0x0001e200ff2877ac */ /* 0x000ea20008000c00 */
[----:B------:R-:W-:Y:S01]  /*52e0*/  IMAD.MOV.U32 R14, RZ, RZ, RZ ;  /* 0x000000ffff0e7224 */ /* 0x000fe200078e00ff */
[----:B------:R-:W3:Y:S01]  /*52f0*/  LDC.64 R16, c[0x0][0x348] ;  /* 0x0000d200ff107b82 */ /* 0x000ee20000000a00 */
[----:B------:R-:W4:Y:S01]  /*5300*/  LDCU UR31, c[0x0][0x374] ;  /* 0x00006e80ff1f77ac */ /* 0x000f220008000800 */
[----:B------:R-:W1:Y:S06]  /*5310*/  LDCU UR15, c[0x0][0xf0c] ;  /* 0x0001e180ff0f77ac */ /* 0x000e6c0008000800 */
[----:B------:R-:W3:Y:S01]  /*5320*/  LDC.64 R2, c[0x0][0xc88] ;  /* 0x00032200ff027b82 */ /* 0x000ee20000000a00 */
[----:B------:R-:W3:Y:S01]  /*5330*/  LDCU UR50, c[0x0][0xf20] ;  /* 0x0001e400ff3277ac */ /* 0x000ee20008000800 */
[----:B------:R-:W3:Y:S06]  /*5340*/  LDCU UR4, c[0x0][0xf30] ;  /* 0x0001e600ff0477ac */ /* 0x000eec0008000800 */
[----:B------:R-:W3:Y:S01]  /*5350*/  LDC.64 R4, c[0x0][0xc90] ;  /* 0x00032400ff047b82 */ /* 0x000ee20000000a00 */
[----:B------:R-:W-:Y:S01]  /*5360*/  UMOV UR21, 0x400 ;  /* 0x0000040000157882 */ /* 0x000fe20000000000 */
[----:B--2---:R-:W-:-:S02]  /*5370*/  UIMAD.WIDE.U32 UR6, UR37, UR40, URZ ;  /* 0x00000028250672a5 */ /* 0x004fc4000f8e00ff */
[----:B----4-:R-:W-:Y:S02]  /*5380*/  UIMAD.WIDE.U32 UR8, UR31, UR43, URZ ;  /* 0x0000002b1f0872a5 */ /* 0x010fe4000f8e00ff */
[----:B-1----:R-:W-:Y:S02]  /*5390*/  ULEA UR21, UR10, UR21, 0x18 ;  /* 0x000000150a157291 */ /* 0x002fe4000f8ec0ff */
[----:B------:R-:W-:Y:S02]  /*53a0*/  UPLOP3.LUT UP3, UPT, UPT, UPT, UPT, 0x40, 0x4 ;  /* 0x000000000004789c */ /* 0x000fe40003f6e870 */
[----:B------:R-:W-:Y:S02]  /*53b0*/  UIADD3 UR38, UPT, UPT, UR21, 0x118, URZ ;  /* 0x0000011815267890 */ /* 0x000fe4000fffe0ff */
[----:B------:R-:W-:Y:S02]  /*53c0*/  UIADD3 UR33, UPT, UPT, UR21, 0x100, URZ ;  /* 0x0000010015217890 */ /* 0x000fe4000fffe0ff */
[----:B------:R-:W-:-:S02]  /*53d0*/  UIADD3 UR25, UPT, UPT, UR21, 0x108, URZ ;  /* 0x0000010815197890 */ /* 0x000fc4000fffe0ff */
[----:B------:R-:W-:Y:S01]  /*53e0*/  UIADD3 UR17, UPT, UPT, UR21, 0x110, URZ ;  /* 0x0000011015117890 */ /* 0x000fe2000fffe0ff */
[----:B------:R-:W-:Y:S01]  /*53f0*/  UMOV UR6, UR7 ;  /* 0x0000000700067c82 */ /* 0x000fe20008000000 */
[----:B------:R-:W-:Y:S01]  /*5400*/  UMOV UR48, UR9 ;  /* 0x0000000900307c82 */ /* 0x000fe20008000000 */
[----:B------:R-:W-:Y:S02]  /*5410*/  UISETP.GE.AND UP0, UPT, UR45, 0x1, UPT ;  /* 0x000000012d00788c */ /* 0x000fe4000bf06270 */
[----:B------:R-:W-:Y:S01]  /*5420*/  UISETP.NE.AND UP4, UPT, UR45, 0x1, UPT ;  /* 0x000000012d00788c */ /* 0x000fe2000bf85270 */
[----:B------:R-:W1:Y:S01]  /*5430*/  LDCU.64 UR22, c[0x0][0xf28] ;  /* 0x0001e500ff1677ac */ /* 0x000e620008000a00 */
[----:B------:R-:W-:Y:S02]  /*5440*/  UISETP.NE.AND UP6, UPT, UR15, 0x1, UPT ;  /* 0x000000010f00788c */ /* 0x000fe4000bfc5270 */
[----:B------:R-:W-:Y:S02]  /*5450*/  UISETP.NE.AND UP5, UPT, UR42, 0x1, UPT ;  /* 0x000000012a00788c */ /* 0x000fe4000bfa5270 */
[----:B------:R-:W-:-:S02]  /*5460*/  UPRMT UR38, UR10, 0x654, UR38 ;  /* 0x000006540a267896 */ /* 0x000fc40008000026 */
[----:B------:R-:W-:Y:S02]  /*5470*/  USHF.R.U32.HI UR49, URZ, UR41, UR6 ;  /* 0x00000029ff317299 */ /* 0x000fe40008011606 */
[----:B------:R-:W-:Y:S02]  /*5480*/  UPRMT UR47, UR10, 0x654, UR33 ;  /* 0x000006540a2f7896 */ /* 0x000fe40008000021 */
[----:B------:R-:W-:Y:S02]  /*5490*/  UPRMT UR46, UR10, 0x654, UR25 ;  /* 0x000006540a2e7896 */ /* 0x000fe40008000019 */
[----:B------:R-:W-:Y:S02]  /*54a0*/  UPRMT UR39, UR10, 0x654, UR17 ;  /* 0x000006540a277896 */ /* 0x000fe40008000011 */
[----:B---3--:R-:W-:Y:S02]  /*54b0*/  USHF.R.U32.HI UR48, URZ, UR50, UR48 ;  /* 0x00000032ff307299 */ /* 0x008fe40008011630 */
[----:B------:R-:W-:Y:S01]  /*54c0*/  UISETP.NE.AND UP2, UPT, UR4, 0x1, UPT ;  /* 0x000000010400788c */ /* 0x000fe2000bf45270 */
[----:B-1----:R-:W-:-:S10]  /*54d0*/  UMOV UR29, URZ ;  /* 0x000000ff001d7c82 */ /* 0x002fd40008000000 */
.L_x_110:
[C---:B------:R-:W-:Y:S02]  /*54e0*/  LEA R12, R14.reuse, UR21, 0x3 ;  /* 0x000000150e0c7c11 */ /* 0x040fe4000f8e18ff */
[----:B------:R-:W-:Y:S02]  /*54f0*/  SHF.L.U32 R0, R13, 0x1f, RZ ;  /* 0x0000001f0d007819 */ /* 0x000fe400000006ff */
[----:B------:R-:W-:Y:S02]  /*5500*/  LEA R8, R14, UR21, 0x4 ;  /* 0x000000150e087c11 */ /* 0x000fe4000f8e20ff */
[----:B-1----:R-:W1:Y:S02]  /*5510*/  SYNCS.PHASECHK.TRANS64.TRYWAIT P0, [R12+URZ+0x150], R0 ;  /* 0x000150000c0075a7 */ /* 0x002e6400080011ff */
[----:B-1----:R-:W-:Y:S05]  /*5520*/  @!P0 BRA `(.L_x_100) ;  /* 0x0000008000688947 */ /* 0x002fea0003800000 */
.L_x_213:
[----:B------:R-:W2:Y:S01]  /*5530*/  LDS.128 R8, [R8+0x1b0] ;  /* 0x0001b00008087984 */ /* 0x000ea20000000c00 */
[----:B------:R-:W-:Y:S01]  /*5540*/  UISETP.GE.AND UP0, UPT, UR45, 0x1, UPT ;  /* 0x000000012d00788c */ /* 0x000fe2000bf06270 */
[----:B------:R-:W-:Y:S01]  /*5550*/  @!PT LDS RZ, [RZ] ;  /* 0x00000000fffff984 */ /* 0x000fe20000000800 */
[----:B------:R-:W-:Y:S01]  /*5560*/  @!PT LDS RZ, [RZ] ;  /* 0x00000000fffff984 */ /* 0x000fe20000000800 */
[----:B------:R-:W-:Y:S01]  /*5570*/  @!PT LDS RZ, [RZ] ;  /* 0x00000000fffff984 */ /* 0x000fe20000000800 */
[----:B------:R-:W-:Y:S01]  /*5580*/  @!PT LDS RZ, [RZ] ;  /* 0x00000000fffff984 */ /* 0x000fe20000000800 */
[----:B------:R3:W-:Y:S06]  /*5590*/  MEMBAR.ALL.CTA ;  /* 0x0000000000007992 */ /* 0x0007ec0000008000 */
[----:B---3--:R-:W3:Y:S01]  /*55a0*/  FENCE.VIEW.ASYNC.S ;  /* 0x00000000000073c6 */ /* 0x008ee20000000000 */
[----:B--2---:R-:W-:Y:S11]  /*55b0*/  LOP3.LUT P0, RZ, R10, 0x1, RZ, 0xc0, !PT ;  /* 0x000000010aff7812 */ /* 0x004ff6000780c0ff */
[----:B------:R-:W-:Y:S02]  /*55c0*/  @!UPT UIADD3 URZ, UPT, UPT, URZ, URZ, URZ ;  /* 0x000000fffffff290 */ /* 0x000fe4000fffe0ff */
[----:B---3--:R-:W-:Y:S01]  /*55d0*/  VOTEU.ANY UP1, P0 ;  /* 0x0000000000ff7886 */ /* 0x008fe20000020100 */
[----:B------:R-:W-:Y:S11]  /*55e0*/  PLOP3.LUT P0, PT, PT, PT, UP1, 0x80, 0x8 ;  /* 0x000000000008781c */ /* 0x000ff60003f0f018 */
[----:B------:R-:W-:Y:S02]  /*55f0*/  @!UPT UIADD3 URZ, UPT, UPT, URZ, URZ, URZ ;  /* 0x000000fffffff290 */ /* 0x000fe4000fffe0ff */
[----:B-1----:R-:W-:Y:S02]  /*5600*/  @P0 SHF.R.U32.HI R0, RZ, 0x10, R9 ;  /* 0x00000010ff000819 */ /* 0x002fe40000011609 */
[----:B------:R-:W-:Y:S02]  /*5610*/  @P0 MOV R6, R8 ;  /* 0x0000000800060202 */ /* 0x000fe40000000f00 */
[----:B------:R-:W-:Y:S01]  /*5620*/  @P0 R2UR UR4, R0 ;  /* 0x00000000000402ca */ /* 0x000fe200000e0000 */
[----:B------:R-:W-:Y:S01]  /*5630*/  VIADD R0, R12, 0x160 ;  /* 0x000001600c007836 */ /* 0x000fe20000000000 */
[----:B------:R-:W-:Y:S02]  /*5640*/  @P0 LOP3.LUT R8, R9, 0xffff, RZ, 0xc0, !PT ;  /* 0x0000ffff09080812 */ /* 0x000fe400078ec0ff */
[----:B------:R-:W-:Y:S02]  /*5650*/  @P0 R2UR UR6, R6 ;  /* 0x00000000060602ca */ /* 0x000fe400000e0000 */
[----:B------:R-:W-:Y:S02]  /*5660*/  PRMT R0, RZ, 0x654, R0 ;  /* 0x00000654ff007816 */ /* 0x000fe40000000000 */
[----:B------:R-:W-:Y:S02]  /*5670*/  @P0 R2UR UR5, R8 ;  /* 0x00000000080502ca */ /* 0x000fe400000e0000 */
[----:B------:R1:W-:Y:S03]  /*5680*/  SYNCS.ARRIVE.TRANS64.RED.A1T0 RZ, [R0+URZ], RZ ;  /* 0x000000ff00ff79a7 */ /* 0x0003e600081004ff */
[----:B------:R-:W-:Y:S04]  /*5690*/  @UP1 UMOV UR30, UR4 ;  /* 0x00000004001e1c82 */ /* 0x000fe80008000000 */
[----:B------:R-:W-:Y:S04]  /*56a0*/  @UP1 UMOV UR14, UR6 ;  /* 0x00000006000e1c82 */ /* 0x000fe80008000000 */
[----:B------:R-:W-:Y:S01]  /*56b0*/  @UP1 UMOV UR13, UR5 ;  /* 0x00000005000d1c82 */ /* 0x000fe20008000000 */
[----:B------:R-:W-:Y:S05]  /*56c0*/  BRA.U !UP0, `(.L_x_101) ;  /* 0x0000000108a47547 */ /* 0x000fea000b800000 */
[----:B------:R-:W-:Y:S02]  /*56d0*/  UIMAD.WIDE.U32 UR18, UR13, UR43, URZ ;  /* 0x0000002b0d1272a5 */ /* 0x000fe4000f8e00ff */
[----:B------:R-:W-:Y:S02]  /*56e0*/  UIMAD.WIDE.U32 UR26, UR14, UR40, URZ ;  /* 0x000000280e1a72a5 */ /* 0x000fe4000f8e00ff */
[----:B------:R-:W-:Y:S02]  /*56f0*/  USEL UR4, UR31, UR48, !UP5 ;  /* 0x000000301f047287 */ /* 0x000fe4000e800000 */
[----:B------:R-:W-:Y:S02]  /*5700*/  USEL UR7, UR37, UR49, !UP6 ;  /* 0x0000003125077287 */ /* 0x000fe4000f000000 */
[----:B------:R-:W-:Y:S02]  /*5710*/  UIMAD.WIDE.U32 UR8, UR4, UR22, URZ ;  /* 0x00000016040872a5 */ /* 0x000fe4000f8e00ff */
[----:B------:R-:W-:Y:S01]  /*5720*/  UIMAD.WIDE.U32 UR10, UR7, UR22, URZ ;  /* 0x00000016070a72a5 */ /* 0x000fe2000f8e00ff */
[----:B------:R-:W-:Y:S02]  /*5730*/  UMOV UR5, UR19 ;  /* 0x0000001300057c82 */ /* 0x000fe40008000000 */
[----:B------:R-:W-:Y:S03]  /*5740*/  USHF.R.U32.HI UR6, URZ, UR50, UR5 ;  /* 0x00000032ff067299 */ /* 0x000fe60008011605 */
[----:B------:R-:W-:Y:S01]  /*5750*/  UMOV UR5, UR27 ;  /* 0x0000001b00057c82 */ /* 0x000fe20008000000 */
[----:B------:R-:W-:Y:S02]  /*5760*/  USEL UR6, UR13, UR6, !UP5 ;  /* 0x000000060d067287 */ /* 0x000fe4000e800000 */
[----:B------:R-:W-:Y:S03]  /*5770*/  USHF.R.U32.HI UR12, URZ, UR41, UR5 ;  /* 0x00000029ff0c7299 */ /* 0x000fe60008011605 */
[----:B------:R-:W-:Y:S02]  /*5780*/  UMOV UR5, UR9 ;  /* 0x0000000900057c82 */ /* 0x000fe40008000000 */
[----:B------:R-:W-:Y:S03]  /*5790*/  @UP4 USHF.R.U32.HI UR4, URZ, UR23, UR5 ;  /* 0x00000017ff044299 */ /* 0x000fe60008011605 */
[----:B------:R-:W-:Y:S01]  /*57a0*/  UMOV UR5, UR11 ;  /* 0x0000000b00057c82 */ /* 0x000fe20008000000 */
[----:B------:R-:W-:Y:S02]  /*57b0*/  UIMAD UR4, UR45, UR4, URZ ;  /* 0x000000042d0472a4 */ /* 0x000fe4000f8e02ff */
[----:B------:R-:W-:Y:S02]  /*57c0*/  @UP4 USHF.R.U32.HI UR7, URZ, UR23, UR5 ;  /* 0x00000017ff074299 */ /* 0x000fe40008011605 */
[----:B------:R-:W-:Y:S02]  /*57d0*/  UIMAD.WIDE.U32 UR10, UR6, UR22, URZ ;  /* 0x00000016060a72a5 */ /* 0x000fe4000f8e00ff */
[----:B------:R-:W-:Y:S02]  /*57e0*/  USEL UR5, UR14, UR12, !UP6 ;  /* 0x0000000c0e057287 */ /* 0x000fe4000f000000 */
[----:B------:R-:W-:Y:S02]  /*57f0*/  UIMAD UR8, UR45, UR7, URZ ;  /* 0x000000072d0872a4 */ /* 0x000fe4000f8e02ff */
[----:B------:R-:W-:Y:S03]  /*5800*/  UISETP.GE.AND UP0, UPT, UR6, UR4, UPT ;  /* 0x000000040600728c */ /* 0x000fe6000bf06270 */
[----:B------:R-:W-:Y:S01]  /*5810*/  UMOV UR4, UR11 ;  /* 0x0000000b00047c82 */ /* 0x000fe20008000000 */
[----:B------:R-:W-:Y:S02]  /*5820*/  UISETP.GE.OR UP0, UPT, UR5, UR8, UP0 ;  /* 0x000000080500728c */ /* 0x000fe40008706670 */
[----:B------:R-:W-:Y:S02]  /*5830*/  USHF.R.U32.HI UR4, URZ, UR23, UR4 ;  /* 0x00000017ff047299 */ /* 0x000fe40008011604 */
[----:B------:R-:W-:Y:S02]  /*5840*/  UIMAD.WIDE.U32 UR8, UR5, UR22, URZ ;  /* 0x00000016050872a5 */ /* 0x000fe4000f8e00ff */
[----:B------:R-:W-:Y:S04]  /*5850*/  USEL UR10, UR6, UR4, !UP4 ;  /* 0x00000004060a7287 */ /* 0x000fe8000e000000 */
[----:B------:R-:W-:Y:S01]  /*5860*/  UIADD3 UR11, UPT, UPT, -UR10, URZ, URZ ;  /* 0x000000ff0a0b7290 */ /* 0x000fe2000fffe1ff */
[----:B------:R-:W-:Y:S02]  /*5870*/  @!UP0 UMOV UR4, UR9 ;  /* 0x0000000900048c82 */ /* 0x000fe40008000000 */
[----:B------:R-:W-:Y:S02]  /*5880*/  @!UP0 USHF.R.U32.HI UR4, URZ, UR23, UR4 ;  /* 0x00000017ff048299 */ /* 0x000fe40008011604 */
[----:B------:R-:W-:Y:S02]  /*5890*/  UIMAD UR8, UR45, UR11, UR6 ;  /* 0x0000000b2d0872a4 */ /* 0x000fe4000f8e0206 */
[----:B------:R-:W-:Y:S04]  /*58a0*/  @!UP0 USEL UR4, UR5, UR4, !UP4 ;  /* 0x0000000405048287 */ /* 0x000fe8000e000000 */
[----:B------:R-:W-:Y:S02]  /*58b0*/  @!UP0 UIMAD UR8, UR7, UR8, UR4 ;  /* 0x00000008070882a4 */ /* 0x000fe4000f8e0204 */
[----:B------:R-:W-:Y:S02]  /*58c0*/  @!UP0 UIADD3 UR9, UPT, UPT, UR10, -UR4, URZ ;  /* 0x800000040a098290 */ /* 0x000fe4000fffe0ff */
[----:B------:R-:W-:Y:S02]  /*58d0*/  UIADD3 UR4, UPT, UPT, -UR5, URZ, URZ ;  /* 0x000000ff05047290 */ /* 0x000fe4000fffe1ff */
[----:B------:R-:W-:Y:S02]  /*58e0*/  UIADD3 UR7, UPT, UPT, -UR6, URZ, URZ ;  /* 0x000000ff06077290 */ /* 0x000fe4000fffe1ff */
[----:B------:R-:W-:Y:S02]  /*58f0*/  @!UP0 UIMAD UR6, UR9, UR45, UR5 ;  /* 0x0000002d090682a4 */ /* 0x000fe4000f8e0205 */
[----:B------:R-:W-:Y:S02]  /*5900*/  UIMAD UR14, UR15, UR4, UR14 ;  /* 0x000000040f0e72a4 */ /* 0x000fe4000f8e020e */
[----:B------:R-:W-:Y:S01]  /*5910*/  UIMAD UR13, UR42, UR7, UR13 ;  /* 0x000000072a0d72a4 */ /* 0x000fe2000f8e020d */
[----:B------:R-:W-:Y:S02]  /*5920*/  @!UP0 UMOV UR5, UR8 ;  /* 0x0000000800058c82 */ /* 0x000fe40008000000 */
[----:B------:R-:W-:Y:S02]  /*5930*/  UIMAD UR14, UR5, UR15, UR14 ;  /* 0x0000000f050e72a4 */ /* 0x000fe4000f8e020e */
[----:B------:R-:W-:Y:S11]  /*5940*/  UIMAD UR13, UR6, UR42, UR13 ;  /* 0x0000002a060d72a4 */ /* 0x000ff6000f8e020d */
[----:B------:R-:W-:Y:S01]  /*5950*/  @!UPT UIADD3 URZ, UPT, UPT, URZ, URZ, URZ ;  /* 0x000000fffffff290 */ /* 0x000fe2000fffe0ff */
.L_x_101:
[----:B------:R-:W2:Y:S01]  /*5960*/  @!UP2 LDCU.128 UR8, c[0x0][0xf10] ;  /* 0x0001e200ff08a7ac */ /* 0x000ea20008000c00 */
[C---:B------:R-:W-:Y:S02]  /*5970*/  ISETP.NE.U32.AND P1, PT, R4.reuse, RZ, PT ;  /* 0x000000ff0400720c */ /* 0x040fe40003f25070 */
[----:B------:R-:W-:Y:S02]  /*5980*/  ISETP.NE.U32.AND P0, PT, R4, RZ, PT ;  /* 0x000000ff0400720c */ /* 0x000fe40003f05070 */
[C---:B------:R-:W-:Y:S02]  /*5990*/  ISETP.NE.AND.EX P1, PT, R5.reuse, RZ, PT, P1 ;  /* 0x000000ff0500720c */ /* 0x040fe40003f25310 */
[----:B------:R-:W-:Y:S01]  /*59a0*/  ISETP.NE.AND.EX P0, PT, R5, RZ, PT, P0 ;  /* 0x000000ff0500720c */ /* 0x000fe20003f05300 */
[----:B------:R-:W3:Y:S01]  /*59b0*/  @!UP2 LDCU UR5, c[0x0][0xf0c] ;  /* 0x0001e180ff05a7ac */ /* 0x000ee20008000800 */
[----:B------:R-:W-:Y:S01]  /*59c0*/  SHF.L.U32 R9, R15, 0x1f, RZ ;  /* 0x0000001f0f097819 */ /* 0x000fe200000006ff */
[----:B------:R-:W-:Y:S02]  /*59d0*/  USHF.L.U32 UR35, UR20, 0x7, URZ ;  /* 0x0000000714237899 */ /* 0x000fe400080006ff */
[----:B--2---:R-:W-:Y:S07]  /*59e0*/  UIMAD.WIDE.U32 UR6, UR14, UR8, URZ ;  /* 0x000000080e0672a5 */ /* 0x004fee000f8e00ff */
[----:B------:R-:W-:Y:S01]  /*59f0*/  @!UP2 UMOV UR4, UR7 ;  /* 0x000000070004ac82 */ /* 0x000fe20008000000 */
[----:B---3--:R-:W-:Y:S02]  /*5a00*/  @!UP2 UISETP.NE.AND UP0, UPT, UR5, 0x1, UPT ;  /* 0x000000010500a88c */ /* 0x008fe4000bf05270 */
[----:B------:R-:W-:Y:S02]  /*5a10*/  @!UP2 USHF.R.U32.HI UR4, URZ, UR9, UR4 ;  /* 0x00000009ff04a299 */ /* 0x000fe40008011604 */
[----:B------:R-:W-:Y:S02]  /*5a20*/  UIMAD.WIDE.U32 UR6, UR13, UR11, URZ ;  /* 0x0000000b0d0672a5 */ /* 0x000fe4000f8e00ff */
[----:B------:R-:W-:Y:S02]  /*5a30*/  @!UP2 USEL UR8, UR14, UR4, !UP0 ;  /* 0x000000040e08a287 */ /* 0x000fe4000c000000 */
[----:B------:R-:W-:Y:S03]  /*5a40*/  @!UP2 UISETP.NE.AND UP0, UPT, UR10, 0x1, UPT ;  /* 0x000000010a00a88c */ /* 0x000fe6000bf05270 */
[----:B------:R-:W-:Y:S01]  /*5a50*/  @!UP2 UMOV UR6, UR7 ;  /* 0x000000070006ac82 */ /* 0x000fe20008000000 */
[----:B------:R-:W-:Y:S01]  /*5a60*/  USHF.L.U32 UR7, UR16, 0x8, URZ ;  /* 0x0000000810077899 */ /* 0x000fe200080006ff */
[----:B------:R-:W2:Y:S02]  /*5a70*/  @!UP2 LDCU UR4, c[0x0][0xf20] ;  /* 0x0001e400ff04a7ac */ /* 0x000ea40008000800 */
[----:B--2---:R-:W-:Y:S04]  /*5a80*/  @!UP2 USHF.R.U32.HI UR6, URZ, UR4, UR6 ;  /* 0x00000004ff06a299 */ /* 0x004fe80008011606 */
[----:B------:R-:W-:Y:S04]  /*5a90*/  @!UP2 USEL UR6, UR13, UR6, !UP0 ;  /* 0x000000060d06a287 */ /* 0x000fe8000c000000 */
[----:B------:R-:W-:Y:S02]  /*5aa0*/  @!UP2 UIADD3 UR4, UPT, UPT, -UR8, UR6, URZ ;  /* 0x000000060804a290 */ /* 0x000fe4000fffe1ff */
[----:B------:R-:W-:Y:S02]  /*5ab0*/  @!UP2 UIADD3 UR6, UPT, UPT, UR8, -UR6, URZ ;  /* 0x800000060806a290 */ /* 0x000fe4000fffe0ff */
[----:B------:R-:W-:Y:S02]  /*5ac0*/  @!UP2 UIMAD UR14, UR4, UR5, UR14 ;  /* 0x00000005040ea2a4 */ /* 0x000fe4000f8e020e */
[----:B------:R-:W-:Y:S01]  /*5ad0*/  @!UP2 UIMAD UR13, UR6, UR10, UR13 ;  /* 0x0000000a060da2a4 */ /* 0x000fe2000f8e020d */
[----:B------:R-:W-:Y:S11]  /*5ae0*/  BRA.U UP3, `(.L_x_102) ;  /* 0x0000000103107547 */ /* 0x000ff6000b800000 */
[----:B------:R-:W-:Y:S04]  /*5af0*/  MOV R6, UR52 ;  /* 0x0000003400067c02 */ /* 0x000fe80008000f00 */
[----:B------:R-:W-:Y:S04]  /*5b00*/  SHF.L.U32 R6, R6, 0x1f, RZ ;  /* 0x0000001f06067819 */ /* 0x000fe800000006ff */
[----:B------:R-:W2:Y:S02]  /*5b10*/  SYNCS.PHASECHK.TRANS64.TRYWAIT P2, [UR21+0x148], R6 ;  /* 0x00014806ff0075a7 */ /* 0x000ea40008041115 */
[----:B--2---:R-:W-:Y:S05]  /*5b20*/  @!P2 BRA `(.L_x_103) ;  /* 0x0000007800fca947 */ /* 0x004fea0003800000 */
.L_x_102:
[----:B------:R-:W-:Y:S05]  /*5b30*/  @!P1 BRA `(.L_x_104) ;  /* 0x0000000000309947 */ /* 0x000fea0003800000 */
[----:B------:R-:W-:Y:S01]  /*5b40*/  ISETP.NE.U32.AND P1, PT, R2, RZ, PT ;  /* 0x000000ff0200720c */ /* 0x000fe20003f25070 */
[----:B------:R-:W2:Y:S01]  /*5b50*/  LDCU.64 UR4, c[0x0][0x358] ;  /* 0x00006b00ff0477ac */ /* 0x000ea20008000a00 */
[----:B------:R-:W-:Y:S02]  /*5b60*/  IMAD.MOV.U32 R142, RZ, RZ, 0x1 ;  /* 0x00000001ff8e7424 */ /* 0x000fe400078e00ff */
[----:B------:R-:W-:Y:S11]  /*5b70*/  ISETP.NE.AND.EX P1, PT, R3, RZ, PT, P1 ;  /* 0x000000ff0300720c */ /* 0x000ff60003f25310 */
[----:B------:R-:W-:Y:S02]  /*5b80*/  @!UPT UIADD3 URZ, UPT, UPT, URZ, URZ, URZ ;  /* 0x000000fffffff290 */ /* 0x000fe4000fffe0ff */
[----:B------:R-:W3:Y:S01]  /*5b90*/  @P1 LDC.64 R10, c[0x0][0xc88] ;  /* 0x00032200ff0a1b82 */ /* 0x000ee20000000a00 */
[----:B-1----:R-:W-:Y:S04]  /*5ba0*/  @P1 IMAD R0, R4, UR44, RZ ;  /* 0x0000002c04001c24 */ /* 0x002fe8000f8e02ff */
[----:B---3--:R-:W-:Y:S04]  /*5bb0*/  @P1 IMAD.WIDE R10, R0, 0x4, R10 ;  /* 0x00000004000a1825 */ /* 0x008fe800078e020a */
[----:B------:R-:W-:Y:S01]  /*5bc0*/  HFMA2 R0, -RZ, RZ, 0, 5.9604644775390625e-08 ;  /* 0x00000001ff007431 */ /* 0x000fe200000001ff */
[----:B--2--5:R2:W5:Y:S04]  /*5bd0*/  @P1 LDG.E R71, desc[UR4][R10.64] ;  /* 0x000000040a471981 */ /* 0x024568000c1e1900 */
[----:B------:R-:W-:Y:S01]  /*5be0*/  @!P1 PRMT R142, R0, 0x7610, R142 ;  /* 0x00007610008e9816 */ /* 0x000fe2000000008e */
[----:B--2---:R-:W3:Y:S06]  /*5bf0*/  @!P1 LDC R71, c[0x0][0xc80] ;  /* 0x00032000ff479b82 */ /* 0x004eec0000000800 */
.L_x_104:
[----:B---3-5:R-:W-:Y:S01]  /*5c00*/  @!P0 FSETP.EQ.AND P1, PT, R71, RZ, PT ;  /* 0x000000ff4700820b */ /* 0x028fe20003f22000 */
[----:B------:R-:W-:Y:S01]  /*5c10*/  @!UPT UIADD3 URZ, UPT, UPT, URZ, URZ, URZ ;  /* 0x000000fffffff290 */ /* 0x000fe2000fffe0ff */
[----:B------:R-:W-:Y:S11]  /*5c20*/  @!P0 BRA `(.L_x_105) ;  /* 0x0000000000188947 */ /* 0x000ff60003800000 */
[----:B------:R-:W-:Y:S02]  /*5c30*/  LOP3.LUT P0, RZ, R142, 0xff, RZ, 0xc0, !PT ;  /* 0x000000ff8eff7812 */ /* 0x000fe4000780c0ff */
[----:B------:R-:W-:Y:S04]  /*5c40*/  ISETP.NE.U32.AND P1, PT, R2, RZ, PT ;  /* 0x000000ff0200720c */ /* 0x000fe80003f25070 */
[----:B------:R-:W-:Y:S04]  /*5c50*/  ISETP.NE.AND.EX P1, PT, R3, RZ, PT, P1 ;  /* 0x000000ff0300720c */ /* 0x000fe80003f25310 */
[----:B------:R-:W-:Y:S03]  /*5c60*/  PLOP3.LUT P1, PT, P1, PT, PT, 0x8, 0x80 ;  /* 0x000000000080781c */ /* 0x000fe60000f2e170 */
[----:B------:R-:W-:Y:S11]  /*5c70*/  @P0 FSETP.EQ.AND P1, PT, R71, RZ, PT ;  /* 0x000000ff4700020b */ /* 0x000ff60003f22000 */
[----:B------:R-:W-:Y:S02]  /*5c80*/  @!UPT UIADD3 URZ, UPT, UPT, URZ, URZ, URZ ;  /* 0x000000fffffff290 */ /* 0x000fe4000fffe0ff */
.L_x_105:
[----:B------:R-:W2:Y:S01]  /*5c90*/  SYNCS.PHASECHK.TRANS64.TRYWAIT P2, [UR21+0x120], R9 ;  /* 0x00012009ff0075a7 */ /* 0x000ea20008041115 */
[----:B------:R-:W-:Y:S01]  /*5ca0*/  ELECT P0, URZ, PT ;  /* 0x0000000000ff782f */ /* 0x000fe20003800000 */
[----:B------:R-:W-:Y:S03]  /*5cb0*/  ULOP3.LUT UR4, UR29, 0x1, URZ, 0xc0, !UPT ;  /* 0x000000011d047892 */ /* 0x000fe6000f8ec0ff */
[----:B------:R-:W-:Y:S11]  /*5cc0*/  PLOP3.LUT P1, PT, P1, P0, PT, 0xf2, 0x2f ;  /* 0x00000000002f781c */ /* 0x000ff60000f21e72 */
[----:B------:R-:W-:Y:S02]  /*5cd0*/  @!UPT UIADD3 URZ, UPT, UPT, URZ, URZ, URZ ;  /* 0x000000fffffff290 */ /* 0x000fe4000fffe0ff */
[----:B------:R-:W-:Y:S05]  /*5ce0*/  @!P1 IADD3 R8, P0, PT, R16, 0x980, RZ ;  /* 0x0000098010089810 */ /* 0x000fea0007f1e0ff */
[----:B-1----:R-:W-:Y:S01]  /*5cf0*/  @!P1 IMAD.X R6, RZ, RZ, R17, P0 ;  /* 0x000000ffff069224 */ /* 0x002fe200000e0611 */
[----:B--2---:R-:W-:Y:S07]  /*5d00*/  @!P2 BRA `(.L_x_106) ;  /* 0x00000078009ca947 */ /* 0x004fee0003800000 */
.L_x_216:
[----:B------:R-:W-:Y:S01]  /*5d10*/  @!P1 R2UR UR6, R8 ;  /* 0x00000000080692ca */ /* 0x000fe200000e0000 */
[----:B------:R-:W-:Y:S01]  /*5d20*/  VOTEU.ALL UP0, P1 ;  /* 0x0000000000ff7886 */ /* 0x000fe20000800000 */
[----:B------:R-:W-:Y:S01]  /*5d30*/  @!P1 R2UR UR5, R6 ;  /* 0x00000000060592ca */ /* 0x000fe200000e0000 */
[----:B------:R-:W-:Y:S01]  /*5d40*/  UMOV UR10, 0x0 ;  /* 0x00000000000a7882 */ /* 0x000fe20000000000 */
[----:B------:R-:W-:Y:S01]  /*5d50*/  ISETP.NE.AND P0, PT, RZ, UR4, !P1 ;  /* 0x00000004ff007c0c */ /* 0x000fe2000cf05270 */
[----:B------:R-:W-:Y:S01]  /*5d60*/  UMOV UR11, 0x10000000 ;  /* 0x10000000000b7882 */ /* 0x000fe20000000000 */
[----:B------:R-:W-:Y:S02]  /*5d70*/  @!UP0 UIADD3 UR8, UPT, UPT, UR7, 0xc0, URZ ;  /* 0x000000c007088890 */ /* 0x000fe4000fffe0ff */
[----:B------:R-:W-:Y:S01]  /*5d80*/  @!UP0 UIADD3 UR32, UPT, UPT, UR21, 0x400, URZ ;  /* 0x0000040015208890 */ /* 0x000fe2000fffe0ff */
[----:B------:R-:W-:Y:S01]  /*5d90*/  VOTEU.ALL UP0, P1 ;  /* 0x0000000000ff7886 */ /* 0x000fe20000800000 */
[----:B------:R-:W-:Y:S02]  /*5da0*/  UMOV UR36, UR44 ;  /* 0x0000002c00247c82 */ /* 0x000fe40008000000 */
[----:B-1----:R-:W-:Y:S02]  /*5db0*/  @!P1 IMAD.U32 R0, RZ, RZ, UR8 ;  /* 0x00000008ff009e24 */ /* 0x002fe4000f8e00ff */
[----:B------:R-:W-:Y:S02]  /*5dc0*/  IMAD.U32 R10, RZ, RZ, UR6 ;  /* 0x00000006ff0a7e24 */ /* 0x000fe4000f8e00ff */
[----:B------:R-:W-:Y:S02]  /*5dd0*/  IMAD.U32 R11, RZ, RZ, UR5 ;  /* 0x00000005ff0b7e24 */ /* 0x000fe4000f8e00ff */
[----:B------:R-:W-:Y:S01]  /*5de0*/  @P0 IMAD R0, RZ, RZ, UR7 ;  /* 0x00000007ff000e24 */ /* 0x000fe2000f8e02ff */
[----:B------:R-:W-:Y:S02]  /*5df0*/  @!P1 R2UR UR8, R10 ;  /* 0x000000000a0892ca */ /* 0x000fe400000e0000 */
[----:B------:R-:W-:Y:S02]  /*5e00*/  @!P1 R2UR UR9, R11 ;  /* 0x000000000b0992ca */ /* 0x000fe400000e0000 */
[----:B------:R-:W-:Y:S11]  /*5e10*/  PLOP3.LUT P0, PT, P1, PT, PT, 0x8, 0x80 ;  /* 0x000000000080781c */ /* 0x000ff60000f0e170 */
[----:B------:R-:W-:Y:S02]  /*5e20*/  @!UPT UIADD3 URZ, UPT, UPT, URZ, URZ, URZ ;  /* 0x000000fffffff290 */ /* 0x000fe4000fffe0ff */
[----:B------:R-:W-:Y:S01]  /*5e30*/  @P0 R2UR.BROADCAST UR34, R0 ;  /* 0x00000000002202ca */ /* 0x000fe200008e0000 */
[----:B------:R-:W-:Y:S01]  /*5e40*/  @!P1 IMAD.MOV.U32 R0, RZ, RZ, 0x4000 ;  /* 0x00004000ff009424 */ /* 0x000fe200078e00ff */
[----:B------:R-:W-:Y:S05]  /*5e50*/  @!P1 IADD3 R8, P0, PT, R16, 0x980, RZ ;  /* 0x0000098010089810 */ /* 0x000fea0007f1e0ff */
[----:B------:R-:W-:Y:S06]  /*5e60*/  @!P1 IMAD.X R6, RZ, RZ, R17, P0 ;  /* 0x000000ffff069224 */ /* 0x000fec00000e0611 */
[----:B------:R1:W-:Y:S01]  /*5e70*/  @!UP0 UTMALDG.3D [UR32], [UR8], desc[UR10] ;  /* 0x00000a20080085b4 */ /* 0x0003e20008011000 */
[----:B------:R1:W-:Y:S01]  /*5e80*/  @!P1 SYNCS.ARRIVE.TRANS64.RED.A0TR RZ, [UR21+0x100], R0 ;  /* 0x00010000ffff99a7 */ /* 0x0003e20008300415 */
[----:B------:R-:W-:Y:S01]  /*5e90*/  SYNCS.ARRIVE.TRANS64.RED.A1T0 RZ, [UR47], RZ ;  /* 0x000000ffffff79a7 */ /* 0x000fe2000810042f */
[----:B------:R-:W2:Y:S02]  /*5ea0*/  SYNCS.PHASECHK.TRANS64.TRYWAIT P2, [UR21+0x128], R9 ;  /* 0x00012809ff0075a7 */ /* 0x000ea40008041115 */
[----:B-12---:R-:W-:Y:S05]  /*5eb0*/  @!P2 BRA `(.L_x_107) ;  /* 0x000000780048a947 */ /* 0x006fea0003800000 */
.L_x_218:
[----:B------:R-:W-:Y:S01]  /*5ec0*/  @!P1 R2UR UR6, R8 ;  /* 0x00000000080692ca */ /* 0x000fe200000e0000 */
[----:B------:R-:W-:Y:S01]  /*5ed0*/  VOTEU.ALL UP0, P1 ;  /* 0x0000000000ff7886 */ /* 0x000fe20000800000 */
[----:B------:R-:W-:Y:S01]  /*5ee0*/  @!P1 R2UR UR5, R6 ;  /* 0x00000000060592ca */ /* 0x000fe200000e0000 */
[----:B-1----:R-:W-:Y:S01]  /*5ef0*/  @!P1 IMAD.MOV.U32 R0, RZ, RZ, 0x4000 ;  /* 0x00004000ff009424 */ /* 0x002fe200078e00ff */
[----:B------:R-:W-:Y:S01]  /*5f00*/  UMOV UR10, 0x0 ;  /* 0x00000000000a7882 */ /* 0x000fe20000000000 */
[----:B------:R-:W-:Y:S01]  /*5f10*/  UMOV UR11, 0x10000000 ;  /* 0x10000000000b7882 */ /* 0x000fe20000000000 */
[----:B------:R-:W-:Y:S01]  /*5f20*/  @!UP0 UIADD3 UR24, UPT, UPT, UR21, 0x4400, URZ ;  /* 0x0000440015188890 */ /* 0x000fe2000fffe0ff */
[----:B------:R-:W-:Y:S01]  /*5f30*/  @!P1 IADD3 R8, P0, PT, R16, 0x980, RZ ;  /* 0x0000098010089810 */ /* 0x000fe20007f1e0ff */
[----:B------:R-:W-:Y:S01]  /*5f40*/  UMOV UR27, UR35 ;  /* 0x00000023001b7c82 */ /* 0x000fe20008000000 */
[----:B------:R-:W-:Y:S03]  /*5f50*/  UMOV UR28, UR44 ;  /* 0x0000002c001c7c82 */ /* 0x000fe60008000000 */
[----:B------:R-:W-:Y:S02]  /*5f60*/  @!P1 IMAD.X R6, RZ, RZ, R17, P0 ;  /* 0x000000ffff069224 */ /* 0x000fe400000e0611 */
[----:B------:R-:W-:Y:S02]  /*5f70*/  IMAD.U32 R10, RZ, RZ, UR6 ;  /* 0x00000006ff0a7e24 */ /* 0x000fe4000f8e00ff */
[----:B------:R-:W-:Y:S01]  /*5f80*/  IMAD.U32 R11, RZ, RZ, UR5 ;  /* 0x00000005ff0b7e24 */ /* 0x000fe2000f8e00ff */
[----:B------:R-:W-:Y:S02]  /*5f90*/  @!UP0 UIMAD UR5, UR4, -0x40, UR7 ;  /* 0xffffffc0040588a4 */ /* 0x000fe4000f8e0207 */
[----:B------:R-:W-:Y:S02]  /*5fa0*/  @!P1 R2UR UR8, R10 ;  /* 0x000000000a0892ca */ /* 0x000fe400000e0000 */
[----:B------:R-:W-:Y:S01]  /*5fb0*/  @!P1 R2UR UR9, R11 ;  /* 0x000000000b0992ca */ /* 0x000fe200000e0000 */
[----:B------:R-:W-:Y:S01]  /*5fc0*/  @!UP0 UIADD3 UR26, UPT, UPT, UR5, 0x80, URZ ;  /* 0x00000080051a8890 */ /* 0x000fe2000fffe0ff */
[----:B------:R-:W-:Y:S11]  /*5fd0*/  VOTEU.ALL UP0, P1 ;  /* 0x0000000000ff7886 */ /* 0x000ff60000800000 */
[----:B------:R1:W-:Y:S01]  /*5fe0*/  @!UP0 UTMALDG.3D [UR24], [UR8], desc[UR10] ;  /* 0x00000a18080085b4 */ /* 0x0003e20008011000 */
[----:B------:R1:W-:Y:S01]  /*5ff0*/  @!P1 SYNCS.ARRIVE.TRANS64.RED.A0TR RZ, [UR21+0x108], R0 ;  /* 0x00010800ffff99a7 */ /* 0x0003e20008300415 */
[----:B------:R-:W-:Y:S01]  /*6000*/  SYNCS.ARRIVE.TRANS64.RED.A1T0 RZ, [UR46], RZ ;  /* 0x000000ffffff79a7 */ /* 0x000fe2000810042e */
[----:B------:R-:W2:Y:S02]  /*6010*/  SYNCS.PHASECHK.TRANS64.TRYWAIT P2, [UR21+0x130], R9 ;  /* 0x00013009ff0075a7 */ /* 0x000ea40008041115 */
[----:B-12---:R-:W-:Y:S05]  /*6020*/  @!P2 BRA `(.L_x_108) ;  /* 0x000000780004a947 */ /* 0x006fea0003800000 */
.L_x_220:
        /* <DEDUP_REMOVED lines=13> */
[----:B------:R-:W-:Y:S02]  /*6100*/  @!UP0 ULEA UR5, UR4, UR7, 0x6 ;  /* 0x0000000704058291 */ /* 0x000fe4000f8e30ff */
        /* <DEDUP_REMOVED lines=9> */
.L_x_222:
[----:B------:R-:W-:Y:S01]  /*61a0*/  @!P1 R2UR UR6, R8 ;  /* 0x00000000080692ca */ /* 0x000fe200000e0000 */
[----:B------:R-:W-:Y:S01]  /*61b0*/  UMOV UR18, 0x0 ;  /* 0x0000000000127882 */ /* 0x000fe20000000000 */
[----:B------:R-:W-:Y:S01]  /*61c0*/  @!P1 R2UR UR5, R6 ;  /* 0x00000000060592ca */ /* 0x000fe200000e0000 */
[----:B------:R-:W-:Y:S01]  /*61d0*/  VOTEU.ALL UP0, P1 ;  /* 0x0000000000ff7886 */ /* 0x000fe20000800000 */
[----:B------:R-:W-:Y:S01]  /*61e0*/  ISETP.NE.OR P0, PT, RZ, UR4, P1 ;  /* 0x00000004ff007c0c */ /* 0x000fe20008f05670 */
[----:B------:R-:W-:Y:S01]  /*61f0*/  UMOV UR19, 0x10000000 ;  /* 0x1000000000137882 */ /* 0x000fe20000000000 */
[----:B------:R-:W-:Y:S01]  /*6200*/  UMOV UR11, UR35 ;  /* 0x00000023000b7c82 */ /* 0x000fe20008000000 */
[----:B------:R-:W-:Y:S01]  /*6210*/  UMOV UR12, UR44 ;  /* 0x0000002c000c7c82 */ /* 0x000fe20008000000 */
[----:B------:R-:W-:Y:S01]  /*6220*/  @!UP0 UIADD3 UR4, UPT, UPT, UR7, 0xc0, URZ ;  /* 0x000000c007048890 */ /* 0x000fe2000fffe0ff */
[----:B------:R-:W-:Y:S01]  /*6230*/  VIADD R14, R14, 0x1 ;  /* 0x000000010e0e7836 */ /* 0x000fe20000000000 */
[----:B------:R-:W-:Y:S01]  /*6240*/  @!UP0 UIADD3 UR8, UPT, UPT, UR21, 0xc400, URZ ;  /* 0x0000c40015088890 */ /* 0x000fe2000fffe0ff */
[----:B------:R-:W-:Y:S01]  /*6250*/  R2UR UR16, R144 ;  /* 0x00000000901072ca */ /* 0x000fe200000e0000 */
[----:B------:R-:W-:Y:S01]  /*6260*/  @!UP0 UIADD3 UR9, UPT, UPT, UR21, 0x118, URZ ;  /* 0x0000011815098890 */ /* 0x000fe2000fffe0ff */
[----:B------:R-:W-:Y:S01]  /*6270*/  IMAD.U32 R8, RZ, RZ, UR6 ;  /* 0x00000006ff087e24 */ /* 0x000fe2000f8e00ff */
[----:B------:R-:W-:Y:S01]  /*6280*/  VOTEU.ALL UP0, P1 ;  /* 0x0000000000ff7886 */ /* 0x000fe20000800000 */
[----:B-1----:R-:W-:Y:S01]  /*6290*/  @!P1 IMAD.U32 R0, RZ, RZ, UR4 ;  /* 0x00000004ff009e24 */ /* 0x002fe2000f8e00ff */
[----:B------:R-:W-:Y:S01]  /*62a0*/  R2UR UR20, R145 ;  /* 0x00000000911472ca */ /* 0x000fe200000e0000 */
[----:B------:R-:W-:Y:S01]  /*62b0*/  IMAD.U32 R9, RZ, RZ, UR5 ;  /* 0x00000005ff097e24 */ /* 0x000fe2000f8e00ff */
[----:B------:R-:W-:Y:S01]  /*62c0*/  @!P1 R2UR UR4, R8 ;  /* 0x00000000080492ca */ /* 0x000fe200000e0000 */
[----:B------:R-:W-:Y:S01]  /*62d0*/  @!P0 IMAD R0, RZ, RZ, UR7 ;  /* 0x00000007ff008e24 */ /* 0x000fe2000f8e02ff */
[----:B------:R-:W-:Y:S01]  /*62e0*/  PLOP3.LUT P0, PT, P1, PT, PT, 0x8, 0x80 ;  /* 0x000000000080781c */ /* 0x000fe20000f0e170 */
[----:B------:R-:W-:Y:S01]  /*62f0*/  UIADD3 UR29, UPT, UPT, UR29, 0x1, URZ ;  /* 0x000000011d1d7890 */ /* 0x000fe2000fffe0ff */
[----:B------:R-:W-:Y:S01]  /*6300*/  @!P1 R2UR UR5, R9 ;  /* 0x00000000090592ca */ /* 0x000fe200000e0000 */
[----:B------:R-:W-:Y:S10]  /*6310*/  UPLOP3.LUT UP3, UPT, UPT, UPT, UPT, 0x80, 0x8 ;  /* 0x000000000008789c */ /* 0x000ff40003f6f070 */
[----:B------:R-:W-:Y:S01]  /*6320*/  @P0 R2UR.BROADCAST UR10, R0 ;  /* 0x00000000000a02ca */ /* 0x000fe200008e0000 */
[----:B------:R-:W-:Y:S01]  /*6330*/  UIADD3 UR16, UPT, UPT, UR13, UR16, URZ ;  /* 0x000000100d107290 */ /* 0x000fe2000fffe0ff */
[C---:B------:R-:W-:Y:S01]  /*6340*/  ISETP.NE.AND P0, PT, R14.reuse, 0x2, PT ;  /* 0x000000020e00780c */ /* 0x040fe20003f05270 */
[----:B------:R-:W-:Y:S01]  /*6350*/  UMOV UR44, UR30 ;  /* 0x0000001e002c7c82 */ /* 0x000fe20008000000 */
[----:B------:R-:W-:Y:S01]  /*6360*/  LOP3.LUT R15, R15, 0x1, RZ, 0x3c, !PT ;  /* 0x000000010f0f7812 */ /* 0x000fe200078e3cff */
[----:B------:R-:W-:Y:S01]  /*6370*/  UIADD3 UR20, UPT, UPT, UR14, UR20, URZ ;  /* 0x000000140e147290 */ /* 0x000fe2000fffe0ff */
[----:B------:R-:W-:Y:S02]  /*6380*/  SEL R0, RZ, 0x1, P0 ;  /* 0x00000001ff007807 */ /* 0x000fe40000000000 */
[----:B------:R-:W-:Y:S02]  /*6390*/  SEL R14, R14, RZ, P0 ;  /* 0x000000ff0e0e7207 */ /* 0x000fe40000000000 */
[----:B------:R-:W-:Y:S03]  /*63a0*/  LOP3.LUT R13, R13, R0, RZ, 0x3c, !PT ;  /* 0x000000000d0d7212 */ /* 0x000fe600078e3cff */
[----:B------:R1:W-:Y:S01]  /*63b0*/  @!UP0 UTMALDG.3D [UR8], [UR4], desc[UR18] ;  /* 0x00001208040085b4 */ /* 0x0003e20008011000 */
[----:B------:R1:W-:Y:S01]  /*63c0*/  @!P1 SYNCS.ARRIVE.TRANS64.RED.A0TR RZ, [UR21+0x118], R7 ;  /* 0x00011807ffff99a7 */ /* 0x0003e20008300415 */
[----:B------:R-:W-:Y:S01]  /*63d0*/  SYNCS.ARRIVE.TRANS64.RED.A1T0 RZ, [UR38], RZ ;  /* 0x000000ffffff79a7 */ /* 0x000fe20008100426 */
[----:B------:R-:W-:Y:S05]  /*63e0*/  BRA.U UP1, `(.L_x_110) ;  /* 0xfffffff1013c7547 */ /* 0x000fea000b83ffff */
[----:B------:R-:W-:-:S04]  /*63f0*/  SHF.L.U32 R2, R15, 0x1f, RZ ;  /* 0x0000001f0f027819 */ /* 0x000fc800000006ff */
[----:B------:R-:W2:Y:S02]  /*6400*/  SYNCS.PHASECHK.TRANS64.TRYWAIT P0, [UR21+0x120], R2 ;  /* 0x00012002ff0075a7 */ /* 0x000ea40008001115 */
[----:B--2---:R-:W-:Y:S05]  /*6410*/  @!P0 BRA `(.L_x_111) ;  /* 0x0000007400388947 */ /* 0x004fea0003800000 */
.L_x_224:
[----:B------:R-:W3:Y:S02]  /*6420*/  SYNCS.PHASECHK.TRANS64.TRYWAIT P0, [UR21+0x128], R2 ;  /* 0x00012802ff0075a7 */ /* 0x000ee40008001115 */
[----:B---3--:R-:W-:Y:S05]  /*6430*/  @!P0 BRA `(.L_x_112) ;  /* 0x0000007400488947 */ /* 0x008fea0003800000 */
.L_x_226:
[----:B------:R-:W3:Y:S02]  /*6440*/  SYNCS.PHASECHK.TRANS64.TRYWAIT P0, [UR21+0x130], R2 ;  /* 0x00013002ff0075a7 */ /* 0x000ee40008001115 */
[----:B---3--:R-:W-:Y:S05]  /*6450*/  @!P0 BRA `(.L_x_113) ;  /* 0x0000007400588947 */ /* 0x008fea0003800000 */
.L_x_228:
[----:B--2---:R-:W-:-:S07]  /*6460*/  MOV R0, UR21 ;  /* 0x0000001500007c02 */ /* 0x004fce0008000f00 */
.L_x_114:
[----:B--2---:R-:W-:-:S04]  /*6470*/  SHF.L.U32 R2, R15, 0x1f, RZ ;  /* 0x0000001f0f027819 */ /* 0x004fc800000006ff */
[----:B------:R2:W3:Y:S03]  /*6480*/  SYNCS.PHASECHK.TRANS64.TRYWAIT P0, [R0+URZ+0x138], R2 ;  /* 0x00013802000075a7 */ /* 0x0004e600080011ff */
[----:B---3--:R-:W-:Y:S05]  /*6490*/  @!P0 NANOSLEEP.SYNCS 0x989680 ;  /* 0x009896800000895d */ /* 0x008fea0003900000 */
[----:B------:R-:W3:Y:S02]  /*64a0*/  @!P0 SYNCS.PHASECHK.TRANS64 P0, [R0+URZ+0x138], R2 ;  /* 0x00013802000085a7 */ /* 0x000ee400080010ff */
[----:B-1-3--:R-:W-:Y:S05]  /*64b0*/  @P0 EXIT ;  /* 0x000000000000094d */ /* 0x00afea0003800000 */
[----:B------:R-:W-:Y:S05]  /*64c0*/  BRA `(.L_x_114) ;  /* 0xfffffffc00e87947 */ /* 0x000fea000383ffff */
.L_x_99:
[----:B------:R-:W-:-:S06]  /*64d0*/  UISETP.GE.AND UP0, UPT, UR17, 0x4, UPT ;  /* 0x000000041100788c */ /* 0x000fcc000bf06270 */
[----:B------:R-:W-:-:S13]  /*64e0*/  PLOP3.LUT P0, PT, PT, PT, UP0, 0x80, 0x8 ;  /* 0x000000000008781c */ /* 0x000fda0003f0f008 */
[----:B------:R-:W-:Y:S05]  /*64f0*/  @!P0 EXIT ;  /* 0x000000000000894d */ /* 0x000fea0003800000 */
[----:B------:R-:W1:Y:S08]  /*6500*/  S2UR UR4, SR_CgaCtaId ;  /* 0x00000000000479c3 */ /* 0x000e700000008800 */
[----:B------:R-:W-:Y:S01]  /*6510*/  BAR.SYNC.DEFER_BLOCKING 0x6, 0xa0 ;  /* 0x0182800000007b1d */ /* 0x000fe20000010000 */
[C---:B------:R-:W-:Y:S01]  /*6520*/  IMAD.SHL.U32 R3, R154.reuse, 0x40, RZ ;  /* 0x000000409a037824 */ /* 0x040fe200078e00ff */
[C---:B------:R-:W-:Y:S01]  /*6530*/  LOP3.LUT R141, R154.reuse, 0x1, RZ, 0xc0, !PT ;  /* 0x000000019a8d7812 */ /* 0x040fe200078ec0ff */
[----:B------:R-:W-:-:S02]  /*6540*/  IMAD.SHL.U32 R140, R154, 0x8, RZ ;  /* 0x000000089a8c7824 */ /* 0x000fc400078e00ff */
[----:B------:R-:W-:Y:S01]  /*6550*/  IMAD.U32 R2, R154, 0x10000, RZ ;  /* 0x000100009a027824 */ /* 0x000fe200078e00ff */
[----:B------:R-:W-:Y:S02]  /*6560*/  UMOV UR46, 0x400 ;  /* 0x00000400002e7882 */ /* 0x000fe40000000000 */
[----:B------:R-:W2:Y:S01]  /*6570*/  LDC.64 R136, c[0x0][0xc88] ;  /* 0x00032200ff887b82 */ /* 0x000ea20000000a00 */
[----:B------:R-:W-:Y:S01]  /*6580*/  LOP3.LUT R6, R3, 0x1c0, RZ, 0xc0, !PT ;  /* 0x000001c003067812 */ /* 0x000fe200078ec0ff */
[----:B------:R-:W-:Y:S01]  /*6590*/  IMAD.MOV.U32 R153, RZ, RZ, 0x2 ;  /* 0x00000002ff997424 */ /* 0x000fe200078e00ff */
[----:B------:R-:W-:Y:S01]  /*65a0*/  ISETP.NE.U32.AND P0, PT, R141, 0x1, PT ;  /* 0x000000018d00780c */ /* 0x000fe20003f05070 */
[----:B------:R-:W-:Y:S01]  /*65b0*/  IMAD.MOV.U32 R152, RZ, RZ, 0x4 ;  /* 0x00000004ff987424 */ /* 0x000fe200078e00ff */
[----:B------:R-:W-:Y:S01]  /*65c0*/  LOP3.LUT R140, R6, 0x38, R140, 0xf8, !PT ;  /* 0x00000038068c7812 */ /* 0x000fe200078ef88c */
[----:B------:R-:W-:Y:S01]  /*65d0*/  IMAD.MOV.U32 R151, RZ, RZ, 0x1 ;  /* 0x00000001ff977424 */ /* 0x000fe200078e00ff */
[----:B------:R-:W-:Y:S01]  /*65e0*/  LOP3.LUT R2, R2, 0x600000, RZ, 0xc0, !PT ;  /* 0x0060000002027812 */ /* 0x000fe200078ec0ff */
[----:B------:R-:W3:Y:S01]  /*65f0*/  LDC.64 R138, c[0x0][0xc90] ;  /* 0x00032400ff8a7b82 */ /* 0x000ee20000000a00 */
[----:B------:R-:W-:Y:S01]  /*6600*/  R2P PR, R154, 0x6 ;  /* 0x000000069a007804 */ /* 0x000fe20000000000 */
[----:B------:R-:W-:Y:S01]  /*6610*/  IMAD.MOV.U32 R148, RZ, RZ, RZ ;  /* 0x000000ffff947224 */ /* 0x000fe200078e00ff */
[----:B------:R-:W-:Y:S01]  /*6620*/  LOP3.LUT R140, R140, 0x1e00, R3, 0xf8, !PT ;  /* 0x00001e008c8c7812 */ /* 0x000fe200078ef803 */
[----:B------:R-:W-:Y:S01]  /*6630*/  IMAD.MOV.U32 R150, RZ, RZ, RZ ;  /* 0x000000ffff967224 */ /* 0x000fe200078e00ff */
[----:B------:R-:W-:Y:S01]  /*6640*/  P2R R3, PR, RZ, 0x1 ;  /* 0x00000001ff037803 */ /* 0x000fe20000000000 */
[----:B------:R-:W4:Y:S01]  /*6650*/  LDCU UR62, c[0x0][0x370] ;  /* 0x00006e00ff3e77ac */ /* 0x000f220008000800 */
[----:B------:R-:W-:Y:S01]  /*6660*/  LOP3.LUT R154, R154, 0x60, RZ, 0xc0, !PT ;  /* 0x000000609a9a7812 */ /* 0x000fe200078ec0ff */
[----:B------:R-:W2:Y:S01]  /*6670*/  LDC.64 R134, c[0x0][0xcb0] ;  /* 0x00032c00ff867b82 */ /* 0x000ea20000000a00 */
[----:B------:R-:W-:Y:S01]  /*6680*/  SEL R153, R153, 0xfffffffe, !P1 ;  /* 0xfffffffe99997807 */ /* 0x000fe20004800000 */
[----:B-1----:R-:W-:Y:S01]  /*6690*/  ULEA UR46, UR4, UR46, 0x18 ;  /* 0x0000002e042e7291 */ /* 0x002fe2000f8ec0ff */
[----:B------:R-:W-:Y:S01]  /*66a0*/  SEL R152, R152, 0xfffffffc, !P2 ;  /* 0xfffffffc98987807 */ /* 0x000fe20005000000 */
[----:B------:R-:W-:Y:S01]  /*66b0*/  UMOV UR38, URZ ;  /* 0x000000ff00267c82 */ /* 0x000fe20008000000 */
[----:B------:R-:W1:Y:S03]  /*66c0*/  LDCU UR41, c[0x0][0xf0c] ;  /* 0x0001e180ff2977ac */ /* 0x000e660008000800 */
[----:B------:R-:W1:Y:S01]  /*66d0*/  LDC.64 R132, c[0x0][0xca8] ;  /* 0x00032a00ff847b82 */ /* 0x000e620000000a00 */
[----:B------:R-:W-:-:S02]  /*66e0*/  UIADD3 UR5, UPT, UPT, UR46, 0x178, URZ ;  /* 0x000001782e057890 */ /* 0x000fc4000fffe0ff */
[----:B------:R-:W4:Y:S01]  /*66f0*/  LDS R0, [UR46+0x1d0] ;  /* 0x0001d02eff007984 */ /* 0x000f220008000800 */
[----:B------:R-:W-:Y:S02]  /*6700*/  UIADD3 UR4, UPT, UPT, UR46, 0x400, URZ ;  /* 0x000004002e047890 */ /* 0x000fe4000fffe0ff */
[----:B------:R-:W-:Y:S01]  /*6710*/  ULOP3.LUT UR5, UR5, 0xfefffff8, URZ, 0xc0, !UPT ;  /* 0xfefffff805057892 */ /* 0x000fe2000f8ec0ff */
[----:B------:R-:W1:Y:S03]  /*6720*/  LDCU UR40, c[0x0][0xf30] ;  /* 0x0001e600ff2877ac */ /* 0x000e660008000800 */
[----:B------:R-:W-:Y:S02]  /*6730*/  IMAD.U32 R146, RZ, RZ, UR4 ;  /* 0x00000004ff927e24 */ /* 0x000fe4000f8e00ff */
[----:B------:R-:W-:Y:S01]  /*6740*/  IMAD.U32 R155, RZ, RZ, UR5 ;  /* 0x00000005ff9b7e24 */ /* 0x000fe2000f8e00ff */
[----:B------:R-:W1:Y:S01]  /*6750*/  LDCU.64 UR60, c[0x0][0xc88] ;  /* 0x00019100ff3c77ac */ /* 0x000e620008000a00 */
[----:B------:R-:W1:Y:S01]  /*6760*/  LDCU.64 UR42, c[0x0][0xf28] ;  /* 0x0001e500ff2a77ac */ /* 0x000e620008000a00 */
[----:B------:R-:W1:Y:S01]  /*6770*/  LDCU.128 UR56, c[0x0][0xf10] ;  /* 0x0001e200ff3877ac */ /* 0x000e620008000c00 */
[----:B------:R-:W1:Y:S01]  /*6780*/  LDCU UR55, c[0x0][0x374] ;  /* 0x00006e80ff3777ac */ /* 0x000e620008000800 */
[----:B------:R-:W-:Y:S01]  /*6790*/  UMOV UR54, URZ ;  /* 0x000000ff00367c82 */ /* 0x000fe20008000000 */
[----:B------:R-:W-:Y:S01]  /*67a0*/  UMOV UR52, URZ ;  /* 0x000000ff00347c82 */ /* 0x000fe20008000000 */
[----:B--234-:R-:W-:-:S07]  /*67b0*/  IMAD.IADD R2, R0, 0x1, R2 ;  /* 0x0000000100027824 */ /* 0x01cfce00078e0202 */
.L_x_159:
[----:B-1----:R-:W-:Y:S02]  /*67c0*/  LEA R8, R148, UR46, 0x3 ;  /* 0x0000002e94087c11 */ /* 0x002fe4000f8e18ff */
[----:B------:R-:W-:Y:S02]  /*67d0*/  SHF.L.U32 R0, R150, 0x1f, RZ ;  /* 0x0000001f96007819 */ /* 0x000fe400000006ff */
[----:B------:R-:W-:Y:S02]  /*67e0*/  LEA R4, R148, UR46, 0x4 ;  /* 0x0000002e94047c11 */ /* 0x000fe4000f8e20ff */
[----:B------:R-:W2:Y:S02]  /*67f0*/  SYNCS.PHASECHK.TRANS64.TRYWAIT P0, [R8+URZ+0x150], R0 ;  /* 0x00015000080075a7 */ /* 0x000ea400080011ff */
[----:B--2---:R-:W-:Y:S05]  /*6800*/  @!P0 BRA `(.L_x_115) ;  /* 0x0000007000848947 */ /* 0x004fea0003800000 */
.L_x_229:
[----:B------:R-:W3:Y:S01]  /*6810*/  LDS.128 R4, [R4+0x1b0] ;  /* 0x0001b00004047984 */ /* 0x000ee20000000c00 */
[----:B------:R-:W-:Y:S01]  /*6820*/  UISETP.GE.AND UP0, UPT, UR45, 0x1, UPT ;  /* 0x000000012d00788c */ /* 0x000fe2000bf06270 */
[----:B------:R-:W-:Y:S01]  /*6830*/  @!PT LDS RZ, [RZ] ;  /* 0x00000000fffff984 */ /* 0x000fe20000000800 */
[----:B------:R-:W-:Y:S01]  /*6840*/  @!PT LDS RZ, [RZ] ;  /* 0x00000000fffff984 */ /* 0x000fe20000000800 */
[----:B------:R-:W-:Y:S01]  /*6850*/  @!PT LDS RZ, [RZ] ;  /* 0x00000000fffff984 */ /* 0x000fe20000000800 */
[----:B------:R-:W-:Y:S01]  /*6860*/  @!PT LDS RZ, [RZ] ;  /* 0x00000000fffff984 */ /* 0x000fe20000000800 */
[----:B------:R4:W-:Y:S06]  /*6870*/  MEMBAR.ALL.CTA ;  /* 0x0000000000007992 */ /* 0x0009ec0000008000 */
[----:B----4-:R-:W4:Y:S01]  /*6880*/  FENCE.VIEW.ASYNC.S ;  /* 0x00000000000073c6 */ /* 0x010f220000000000 */
[----:B---3--:R-:W-:Y:S11]  /*6890*/  LOP3.LUT P0, RZ, R6, 0x1, RZ, 0xc0, !PT ;  /* 0x0000000106ff7812 */ /* 0x008ff6000780c0ff */
[----:B------:R-:W-:Y:S02]  /*68a0*/  @!UPT UIADD3 URZ, UPT, UPT, URZ, URZ, URZ ;  /* 0x000000fffffff290 */ /* 0x000fe4000fffe0ff */
[----:B----4-:R-:W-:Y:S01]  /*68b0*/  VOTEU.ANY UP1, P0 ;  /* 0x0000000000ff7886 */ /* 0x010fe20000020100 */
[----:B------:R-:W-:Y:S01]  /*68c0*/  PLOP3.LUT P0, PT, PT, PT, UP1, 0x80, 0x8 ;  /* 0x000000000008781c */ /* 0x000fe20003f0f018 */
[----:B------:R-:W-:Y:S06]  /*68d0*/  UP2UR UR4, UPR, URZ, 0x2 ;  /* 0x00000002ff047883 */ /* 0x000fec0008000000 */
[----:B------:R-:W-:Y:S06]  /*68e0*/  IMAD.U32 R156, RZ, RZ, UR4 ;  /* 0x00000004ff9c7e24 */ /* 0x000fec000f8e00ff */
[----:B--2---:R-:W-:Y:S02]  /*68f0*/  @P0 SHF.R.U32.HI R0, RZ, 0x10, R5 ;  /* 0x00000010ff000819 */ /* 0x004fe40000011605 */
        /* <DEDUP_REMOVED lines=12> */
[----:B------:R-:W3:Y:S01]  /*69c0*/  LDCU UR12, c[0x0][0xf20] ;  /* 0x0001e400ff0c77ac */ /* 0x000ee20008000800 */
[----:B-1----:R-:W-:Y:S02]  /*69d0*/  UIMAD.WIDE.U32 UR4, UR55, UR59, URZ ;  /* 0x0000003b370472a5 */ /* 0x002fe4000f8e00ff */
[----:B------:R-:W-:Y:S02]  /*69e0*/  UIMAD.WIDE.U32 UR6, UR62, UR56, URZ ;  /* 0x000000383e0672a5 */ /* 0x000fe4000f8e00ff */
[----:B------:R-:W-:Y:S02]  /*69f0*/  UISETP.NE.AND UP0, UPT, UR58, 0x1, UPT ;  /* 0x000000013a00788c */ /* 0x000fe4000bf05270 */
[----:B------:R-:W-:Y:S02]  /*6a00*/  UIMAD.WIDE.U32 UR8, UR36, UR59, URZ ;  /* 0x0000003b240872a5 */ /* 0x000fe4000f8e00ff */
[----:B------:R-:W-:Y:S02]  /*6a10*/  UISETP.NE.AND UP1, UPT, UR41, 0x1, UPT ;  /* 0x000000012900788c */ /* 0x000fe4000bf25270 */
[----:B------:R-:W-:Y:S02]  /*6a20*/  UIMAD.WIDE.U32 UR10, UR37, UR56, URZ ;  /* 0x00000038250a72a5 */ /* 0x000fe4000f8e00ff */
[----:B------:R-:W-:Y:S01]  /*6a30*/  UISETP.NE.AND UP2, UPT, UR45, 0x1, UPT ;  /* 0x000000012d00788c */ /* 0x000fe2000bf45270 */
[----:B------:R-:W-:Y:S02]  /*6a40*/  UMOV UR4, UR5 ;  /* 0x0000000500047c82 */ /* 0x000fe40008000000 */
[----:B---3--:R-:W-:Y:S03]  /*6a50*/  USHF.R.U32.HI UR5, URZ, UR12, UR4 ;  /* 0x0000000cff057299 */ /* 0x008fe60008011604 */
[----:B------:R-:W-:Y:S02]  /*6a60*/  UMOV UR4, UR7 ;  /* 0x0000000700047c82 */ /* 0x000fe40008000000 */
[----:B------:R-:W-:Y:S02]  /*6a70*/  USHF.R.U32.HI UR7, URZ, UR57, UR4 ;  /* 0x00000039ff077299 */ /* 0x000fe40008011604 */
[----:B------:R-:W-:Y:S02]  /*6a80*/  USEL UR4, UR55, UR5, !UP0 ;  /* 0x0000000537047287 */ /* 0x000fe4000c000000 */
[----:B------:R-:W-:Y:S01]  /*6a90*/  USEL UR7, UR62, UR7, !UP1 ;  /* 0x000000073e077287 */ /* 0x000fe2000c800000 */
[----:B------:R-:W-:Y:S01]  /*6aa0*/  UMOV UR5, UR9 ;  /* 0x0000000900057c82 */ /* 0x000fe20008000000 */
[----:B------:R-:W-:Y:S02]  /*6ab0*/  UIMAD.WIDE.U32 UR8, UR4, UR42, URZ ;  /* 0x0000002a040872a5 */ /* 0x000fe4000f8e00ff */
[----:B------:R-:W-:Y:S03]  /*6ac0*/  USHF.R.U32.HI UR6, URZ, UR12, UR5 ;  /* 0x0000000cff067299 */ /* 0x000fe60008011605 */
[----:B------:R-:W-:Y:S01]  /*6ad0*/  UMOV UR5, UR11 ;  /* 0x0000000b00057c82 */ /* 0x000fe20008000000 */
[----:B------:R-:W-:Y:S02]  /*6ae0*/  UIMAD.WIDE.U32 UR10, UR7, UR42, URZ ;  /* 0x0000002a070a72a5 */ /* 0x000fe4000f8e00ff */
[----:B------:R-:W-:Y:S02]  /*6af0*/  USEL UR6, UR36, UR6, !UP0 ;  /* 0x0000000624067287 */ /* 0x000fe4000c000000 */
[----:B------:R-:W-:Y:S01]  /*6b00*/  USHF.R.U32.HI UR5, URZ, UR57, UR5 ;  /* 0x00000039ff057299 */ /* 0x000fe20008011605 */
[----:B------:R-:W-:Y:S02]  /*6b10*/  UMOV UR8, UR9 ;  /* 0x0000000900087c82 */ /* 0x000fe40008000000 */
[----:B------:R-:W-:Y:S01]  /*6b20*/  UMOV UR10, UR11 ;  /* 0x0000000b000a7c82 */ /* 0x000fe20008000000 */
[----:B------:R-:W-:Y:S02]  /*6b30*/  @UP2 USHF.R.U32.HI UR4, URZ, UR43, UR8 ;  /* 0x0000002bff042299 */ /* 0x000fe40008011608 */
[----:B------:R-:W-:Y:S02]  /*6b40*/  @UP2 USHF.R.U32.HI UR7, URZ, UR43, UR10 ;  /* 0x0000002bff072299 */ /* 0x000fe4000801160a */
[----:B------:R-:W-:Y:S02]  /*6b50*/  UIMAD UR4, UR45, UR4, URZ ;  /* 0x000000042d0472a4 */ /* 0x000fe4000f8e02ff */
        /* <DEDUP_REMOVED lines=8> */
[----:B------:R-:W-:Y:S02]  /*6be0*/  USEL UR11, UR6, UR4, !UP2 ;  /* 0x00000004060b7287 */ /* 0x000fe4000d000000 */
[----:B------:R-:W-:Y:S02]  /*6bf0*/  UIADD3 UR8, UPT, UPT, -UR5, URZ, URZ ;  /* 0x000000ff05087290 */ /* 0x000fe4000fffe1ff */
[----:B------:R-:W-:Y:S01]  /*6c00*/  UIADD3 UR10, UPT, UPT, -UR11, URZ, URZ ;  /* 0x000000ff0b0a7290 */ /* 0x000fe2000fffe1ff */
[----:B------:R-:W-:Y:S01]  /*6c10*/  @!UP0 UMOV UR4, UR9 ;  /* 0x0000000900048c82 */ /* 0x000fe20008000000 */
[----:B------:R-:W-:Y:S02]  /*6c20*/  UIADD3 UR9, UPT, UPT, -UR6, URZ, URZ ;  /* 0x000000ff06097290 */ /* 0x000fe4000fffe1ff */
[----:B------:R-:W-:Y:S02]  /*6c30*/  @!UP0 USHF.R.U32.HI UR4, URZ, UR43, UR4 ;  /* 0x0000002bff048299 */ /* 0x000fe40008011604 */
[----:B------:R-:W-:Y:S02]  /*6c40*/  UIMAD UR10, UR45, UR10, UR6 ;  /* 0x0000000a2d0a72a4 */ /* 0x000fe4000f8e0206 */
[----:B------:R-:W-:Y:S04]  /*6c50*/  @!UP0 USEL UR4, UR5, UR4, !UP2 ;  /* 0x0000000405048287 */ /* 0x000fe8000d000000 */
[----:B------:R-:W-:Y:S02]  /*6c60*/  @!UP0 UIMAD UR10, UR7, UR10, UR4 ;  /* 0x0000000a070a82a4 */ /* 0x000fe4000f8e0204 */
[----:B------:R-:W-:Y:S02]  /*6c70*/  @!UP0 UIADD3 UR11, UPT, UPT, UR11, -UR4, URZ ;  /* 0x800000040b0b8290 */ /* 0x000fe4000fffe0ff */
[----:B------:R-:W-:Y:S02]  /*6c80*/  UIMAD UR7, UR41, UR8, UR37 ;  /* 0x00000008290772a4 */ /* 0x000fe4000f8e0225 */
[----:B------:R-:W-:Y:S02]  /*6c90*/  @!UP0 UIMAD UR6, UR11, UR45, UR5 ;  /* 0x0000002d0b0682a4 */ /* 0x000fe4000f8e0205 */
[----:B------:R-:W-:Y:S01]  /*6ca0*/  UIMAD UR4, UR58, UR9, UR36 ;  /* 0x000000093a0472a4 */ /* 0x000fe2000f8e0224 */
[----:B------:R-:W-:Y:S02]  /*6cb0*/  @!UP0 UMOV UR5, UR10 ;  /* 0x0000000a00058c82 */ /* 0x000fe40008000000 */
[----:B------:R-:W-:Y:S02]  /*6cc0*/  UIMAD UR37, UR5, UR41, UR7 ;  /* 0x00000029052572a4 */ /* 0x000fe4000f8e0207 */
[----:B------:R-:W-:Y:S11]  /*6cd0*/  UIMAD UR36, UR6, UR58, UR4 ;  /* 0x0000003a062472a4 */ /* 0x000ff6000f8e0204 */
[----:B------:R-:W-:Y:S01]  /*6ce0*/  @!UPT UIADD3 URZ, UPT, UPT, URZ, URZ, URZ ;  /* 0x000000fffffff290 */ /* 0x000fe2000fffe0ff */
.L_x_116:
[----:B-1----:R-:W-:Y:S01]  /*6cf0*/  UISETP.NE.AND UP0, UPT, UR40, 0x1, UPT ;  /* 0x000000012800788c */ /* 0x002fe2000bf05270 */
[----:B------:R-:W-:Y:S01]  /*6d00*/  LOP3.LUT P0, RZ, R146, 0x3f0, RZ, 0xc0, !PT ;  /* 0x000003f092ff7812 */ /* 0x000fe2000780c0ff */
[----:B------:R-:W-:Y:S01]  /*6d10*/  USHF.L.U32 UR53, UR16, 0x8, URZ ;  /* 0x0000000810357899 */ /* 0x000fe200080006ff */
[----:B------:R-:W-:Y:S01]  /*6d20*/  BSSY.RECONVERGENT B6, `(.L_x_117) ;  /* 0x0000034000067945 */ /* 0x000fe20003800200 */
[----:B------:R-:W-:Y:S01]  /*6d30*/  USHF.L.U32 UR50, UR20, 0x7, URZ ;  /* 0x0000000714327899 */ /* 0x000fe200080006ff */
[----:B------:R-:W-:Y:S06]  /*6d40*/  IADD3 R148, PT, PT, R148, 0x1, RZ ;  /* 0x0000000194947810 */ /* 0x000fec0007ffe0ff */
[----:B------:R-:W1:Y:S01]  /*6d50*/  @!UP0 LDCU.128 UR12, c[0x0][0xf10] ;  /* 0x0001e200ff0c87ac */ /* 0x000e620008000c00 */
[----:B------:R-:W3:Y:S01]  /*6d60*/  @!UP0 LDCU UR5, c[0x0][0xf0c] ;  /* 0x0001e180ff0587ac */ /* 0x000ee20008000800 */
[----:B------:R-:W4:Y:S01]  /*6d70*/  @!UP0 LDCU UR10, c[0x0][0xf20] ;  /* 0x0001e400ff0a87ac */ /* 0x000f220008000800 */
[----:B-1----:R-:W-:Y:S02]  /*6d80*/  UIMAD.WIDE.U32 UR8, UR37, UR12, URZ ;  /* 0x0000000c250872a5 */ /* 0x002fe4000f8e00ff */
[----:B------:R-:W-:Y:S02]  /*6d90*/  UIMAD.WIDE.U32 UR6, UR36, UR15, URZ ;  /* 0x0000000f240672a5 */ /* 0x000fe4000f8e00ff */
[----:B------:R-:W-:Y:S03]  /*6da0*/  @!UP0 UISETP.NE.AND UP1, UPT, UR14, 0x1, UPT ;  /* 0x000000010e00888c */ /* 0x000fe6000bf25270 */
[----:B------:R-:W-:Y:S01]  /*6db0*/  @!UP0 UMOV UR4, UR9 ;  /* 0x0000000900048c82 */ /* 0x000fe20008000000 */
[----:B---3--:R-:W-:Y:S02]  /*6dc0*/  @!UP0 UISETP.NE.AND UP2, UPT, UR5, 0x1, UPT ;  /* 0x000000010500888c */ /* 0x008fe4000bf45270 */
[----:B------:R-:W-:Y:S01]  /*6dd0*/  @!UP0 USHF.R.U32.HI UR4, URZ, UR13, UR4 ;  /* 0x0000000dff048299 */ /* 0x000fe20008011604 */
[----:B------:R-:W-:Y:S02]  /*6de0*/  @!UP0 UMOV UR6, UR7 ;  /* 0x0000000700068c82 */ /* 0x000fe40008000000 */
[----:B----4-:R-:W-:Y:S02]  /*6df0*/  @!UP0 USHF.R.U32.HI UR6, URZ, UR10, UR6 ;  /* 0x0000000aff068299 */ /* 0x010fe40008011606 */
[----:B------:R-:W-:Y:S02]  /*6e00*/  @!UP0 USEL UR7, UR37, UR4, !UP2 ;  /* 0x0000000425078287 */ /* 0x000fe4000d000000 */
[----:B------:R-:W-:Y:S04]  /*6e10*/  @!UP0 USEL UR6, UR36, UR6, !UP1 ;  /* 0x0000000624068287 */ /* 0x000fe8000c800000 */
[----:B------:R-:W-:Y:S02]  /*6e20*/  @!UP0 UIADD3 UR4, UPT, UPT, -UR7, UR6, URZ ;  /* 0x0000000607048290 */ /* 0x000fe4000fffe1ff */
[----:B------:R-:W-:Y:S02]  /*6e30*/  @!UP0 UIADD3 UR6, UPT, UPT, UR7, -UR6, URZ ;  /* 0x8000000607068290 */ /* 0x000fe4000fffe0ff */
[----:B------:R-:W-:Y:S02]  /*6e40*/  @!UP0 UIMAD UR37, UR4, UR5, UR37 ;  /* 0x00000005042582a4 */ /* 0x000fe4000f8e0225 */
[----:B------:R-:W-:Y:S01]  /*6e50*/  @!UP0 UIMAD UR36, UR6, UR14, UR36 ;  /* 0x0000000e062482a4 */ /* 0x000fe2000f8e0224 */
[----:B------:R-:W-:Y:S11]  /*6e60*/  @!P0 BRA `(.L_x_118) ;  /* 0x00000000007c8947 */ /* 0x000ff60003800000 */
[----:B------:R-:W1:Y:S01]  /*6e70*/  LDCU.64 UR8, c[0x4][0x80] ;  /* 0x01001000ff0877ac */ /* 0x000e620008000a00 */
[----:B------:R-:W-:Y:S01]  /*6e80*/  MOV R16, 0x0 ;  /* 0x0000000000107802 */ /* 0x000fe20000000f00 */
[----:B------:R-:W-:Y:S02]  /*6e90*/  HFMA2 R12, -RZ, RZ, 0, 5.9604644775390625e-08 ;  /* 0x00000001ff0c7431 */ /* 0x000fe400000001ff */
[----:B------:R-:W-:Y:S01]  /*6ea0*/  IMAD.MOV.U32 R8, RZ, RZ, 0x70 ;  /* 0x00000070ff087424 */ /* 0x000fe200078e00ff */
[----:B------:R3:W4:Y:S01]  /*6eb0*/  LDC.64 R14, c[0x4][R16] ;  /* 0x01000000100e7b82 */ /* 0x0007220000000a00 */
[----:B------:R-:W2:Y:S01]  /*6ec0*/  LDCU.64 UR6, c[0x4][0x88] ;  /* 0x01001100ff0677ac */ /* 0x000ea20008000a00 */
[----:B------:R-:W-:Y:S01]  /*6ed0*/  IMAD.MOV.U32 R13, RZ, RZ, RZ ;  /* 0x000000ffff0d7224 */ /* 0x000fe200078e00ff */
[----:B------:R-:W2:Y:S01]  /*6ee0*/  LDCU.64 UR4, c[0x4][0x8] ;  /* 0x01000100ff0477ac */ /* 0x000ea20008000a00 */
[----:B-1----:R-:W-:Y:S01]  /*6ef0*/  MOV R5, UR9 ;  /* 0x0000000900057c02 */ /* 0x002fe20008000f00 */
[----:B------:R-:W-:Y:S01]  /*6f00*/  IMAD.U32 R4, RZ, RZ, UR8 ;  /* 0x00000008ff047e24 */ /* 0x000fe2000f8e00ff */
[----:B--2---:R-:W-:Y:S01]  /*6f10*/  MOV R7, UR7 ;  /* 0x0000000700077c02 */ /* 0x004fe20008000f00 */
[----:B------:R-:W-:Y:S01]  /*6f20*/  IMAD.U32 R6, RZ, RZ, UR6 ;  /* 0x00000006ff067e24 */ /* 0x000fe2000f8e00ff */
[----:B------:R-:W-:Y:S01]  /*6f30*/  MOV R11, UR5 ;  /* 0x00000005000b7c02 */ /* 0x000fe20008000f00 */
[----:B------:R-:W-:Y:S02]  /*6f40*/  IMAD.U32 R10, RZ, RZ, UR4 ;  /* 0x00000004ff0a7e24 */ /* 0x000fe4000f8e00ff */
[----:B------:R-:W-:Y:S07]  /*6f50*/  LEPC R20, `(.L_x_119) ;  /* 0x000000001014794e */ /* 0x000fee0000000000 */
[----:B---345:R-:W-:Y:S05]  /*6f60*/  CALL.ABS.NOINC R14 ;  /* 0x000000000e007343 */ /* 0x038fea0003c00000 */
.L_x_119:
[----:B------:R-:W1:Y:S01]  /*6f70*/  LDCU.64 UR8, c[0x4][0x80] ;  /* 0x01001000ff0877ac */ /* 0x000e620008000a00 */
[----:B------:R-:W2:Y:S01]  /*6f80*/  LDC.64 R16, c[0x4][R16] ;  /* 0x0100000010107b82 */ /* 0x000ea20000000a00 */
[----:B------:R-:W-:Y:S02]  /*6f90*/  HFMA2 R12, -RZ, RZ, 0, 5.9604644775390625e-08 ;  /* 0x00000001ff0c7431 */ /* 0x000fe400000001ff */
[----:B------:R-:W-:Y:S02]  /*6fa0*/  IMAD.MOV.U32 R8, RZ, RZ, 0x70 ;  /* 0x00000070ff087424 */ /* 0x000fe400078e00ff */
[----:B------:R-:W-:Y:S01]  /*6fb0*/  IMAD.MOV.U32 R13, RZ, RZ, RZ ;  /* 0x000000ffff0d7224 */ /* 0x000fe200078e00ff */
[----:B------:R-:W3:Y:S01]  /*6fc0*/  LDCU.64 UR6, c[0x4][0x88] ;  /* 0x01001100ff0677ac */ /* 0x000ee20008000a00 */
[----:B------:R-:W4:Y:S01]  /*6fd0*/  LDCU.64 UR4, c[0x4][0x8] ;  /* 0x01000100ff0477ac */ /* 0x000f220008000a00 */
[----:B-1----:R-:W-:Y:S02]  /*6fe0*/  MOV R4, UR8 ;  /* 0x0000000800047c02 */ /* 0x002fe40008000f00 */
[----:B------:R-:W-:Y:S02]  /*6ff0*/  MOV R5, UR9 ;  /* 0x0000000900057c02 */ /* 0x000fe40008000f00 */
[----:B---3--:R-:W-:Y:S01]  /*7000*/  MOV R7, UR7 ;  /* 0x0000000700077c02 */ /* 0x008fe20008000f00 */
[----:B------:R-:W-:Y:S01]  /*7010*/  IMAD.U32 R6, RZ, RZ, UR6 ;  /* 0x00000006ff067e24 */ /* 0x000fe2000f8e00ff */
[----:B----4-:R-:W-:Y:S01]  /*7020*/  MOV R11, UR5 ;  /* 0x00000005000b7c02 */ /* 0x010fe20008000f00 */
[----:B------:R-:W-:Y:S02]  /*7030*/  IMAD.U32 R10, RZ, RZ, UR4 ;  /* 0x00000004ff0a7e24 */ /* 0x000fe4000f8e00ff */
[----:B------:R-:W-:Y:S07]  /*7040*/  LEPC R20, `(.L_x_118) ;  /* 0x000000001014794e */ /* 0x000fee0000000000 */
[----:B--2---:R-:W-:Y:S05]  /*7050*/  CALL.ABS.NOINC R16 ;  /* 0x0000000010007343 */ /* 0x004fea0003c00000 */
.L_x_118:
[----:B------:R-:W-:Y:S05]  /*7060*/  BSYNC.RECONVERGENT B6 ;  /* 0x0000000000067941 */ /* 0x000fea0003800200 */
.L_x_117:
[----:B------:R-:W-:Y:S02]  /*7070*/  ISETP.NE.U32.AND P0, PT, RZ, UR60, PT ;  /* 0x0000003cff007c0c */ /* 0x000fe4000bf05070 */
[C---:B------:R-:W-:Y:S02]  /*7080*/  ISETP.NE.U32.AND P3, PT, R138.reuse, RZ, PT ;  /* 0x000000ff8a00720c */ /* 0x040fe40003f65070 */
[----:B------:R-:W-:Y:S02]  /*7090*/  ISETP.NE.U32.AND P4, PT, R138, RZ, PT ;  /* 0x000000ff8a00720c */ /* 0x000fe40003f85070 */
[----:B------:R-:W-:Y:S02]  /*70a0*/  ISETP.NE.AND.EX P0, PT, RZ, UR61, PT, P0 ;  /* 0x0000003dff007c0c */ /* 0x000fe4000bf05300 */
[C---:B------:R-:W-:Y:S02]  /*70b0*/  ISETP.NE.AND.EX P3, PT, R139.reuse, RZ, PT, P3 ;  /* 0x000000ff8b00720c */ /* 0x040fe40003f65330 */
[----:B------:R-:W-:Y:S02]  /*70c0*/  ISETP.NE.AND.EX P4, PT, R139, RZ, P0, P4 ;  /* 0x000000ff8b00720c */ /* 0x000fe40000785340 */
[----:B------:R-:W-:Y:S02]  /*70d0*/  ISETP.NE.U32.AND P5, PT, R134, RZ, PT ;  /* 0x000000ff8600720c */ /* 0x000fe40003fa5070 */
[----:B------:R-:W-:Y:S02]  /*70e0*/  ISETP.NE.U32.AND P2, PT, RZ, UR60, PT ;  /* 0x0000003cff007c0c */ /* 0x000fe4000bf45070 */
[----:B------:R-:W-:Y:S02]  /*70f0*/  PLOP3.LUT P1, PT, PT, PT, PT, 0x8, 0x80 ;  /* 0x000000000080781c */ /* 0x000fe40003f2e170 */
[----:B------:R-:W-:Y:S02]  /*7100*/  ISETP.NE.AND.EX P5, PT, R135, RZ, PT, P5 ;  /* 0x000000ff8700720c */ /* 0x000fe40003fa5350 */
[----:B------:R-:W-:Y:S03]  /*7110*/  ISETP.NE.AND.EX P2, PT, RZ, UR61, PT, P2 ;  /* 0x0000003dff007c0c */ /* 0x000fe6000bf45320 */
[----:B------:R-:W-:Y:S01]  /*7120*/  @!P4 PLOP3.LUT P1, PT, P3, PT, PT, 0x80, 0x8 ;  /* 0x000000000008c81c */ /* 0x000fe20001f2f070 */
[----:B------:R-:W-:Y:S01]  /*7130*/  @!UPT UIADD3 URZ, UPT, UPT, URZ, URZ, URZ ;  /* 0x000000fffffff290 */ /* 0x000fe2000fffe0ff */
[----:B------:R-:W-:Y:S11]  /*7140*/  @!P3 BRA `(.L_x_120) ;  /* 0x000000000030b947 */ /* 0x000ff60003800000 */
[----:B------:R-:W-:Y:S01]  /*7150*/  ISETP.NE.U32.AND P0, PT, R136, RZ, PT ;  /* 0x000000ff8800720c */ /* 0x000fe20003f05070 */
[----:B------:R-:W1:Y:S01]  /*7160*/  LDCU.64 UR4, c[0x0][0x358] ;  /* 0x00006b00ff0477ac */ /* 0x000e620008000a00 */
[----:B------:R-:W-:Y:S02]  /*7170*/  IMAD.MOV.U32 R142, RZ, RZ, 0x1 ;  /* 0x00000001ff8e7424 */ /* 0x000fe400078e00ff */
[----:B------:R-:W-:Y:S11]  /*7180*/  ISETP.NE.AND.EX P0, PT, R137, RZ, PT, P0 ;  /* 0x000000ff8900720c */ /* 0x000ff60003f05300 */
[----:B------:R-:W-:Y:S02]  /*7190*/  @!UPT UIADD3 URZ, UPT, UPT, URZ, URZ, URZ ;  /* 0x000000fffffff290 */ /* 0x000fe4000fffe0ff */
[----:B------:R-:W3:Y:S01]  /*71a0*/  @P0 LDC.64 R4, c[0x0][0xc88] ;  /* 0x00032200ff040b82 */ /* 0x000ee20000000a00 */
[----:B--2---:R-:W-:Y:S04]  /*71b0*/  @P0 IMAD R0, R138, UR44, RZ ;  /* 0x0000002c8a000c24 */ /* 0x004fe8000f8e02ff */
[----:B---3--:R-:W-:Y:S04]  /*71c0*/  @P0 IMAD.WIDE R4, R0, 0x4, R4 ;  /* 0x0000000400040825 */ /* 0x008fe800078e0204 */
[----:B------:R-:W-:Y:S01]  /*71d0*/  HFMA2 R0, -RZ, RZ, 0, 5.9604644775390625e-08 ;  /* 0x00000001ff007431 */ /* 0x000fe200000001ff */
[----:B-1---5:R1:W5:Y:S04]  /*71e0*/  @P0 LDG.E R71, desc[UR4][R4.64] ;  /* 0x0000000404470981 */ /* 0x022368000c1e1900 */
[----:B------:R-:W-:Y:S01]  /*71f0*/  @!P0 PRMT R142, R0, 0x7610, R142 ;  /* 0x00007610008e8816 */ /* 0x000fe2000000008e */
[----:B-1----:R-:W3:Y:S06]  /*7200*/  @!P0 LDC R71, c[0x0][0xc80] ;  /* 0x00032000ff478b82 */ /* 0x002eec0000000800 */
.L_x_120:
[----:B------:R-:W-:Y:S05]  /*7210*/  @!P5 BRA `(.L_x_121) ;  /* 0x000000000024d947 */ /* 0x000fea0003800000 */
[----:B------:R-:W-:Y:S01]  /*7220*/  ISETP.NE.U32.AND P0, PT, R132, RZ, PT ;  /* 0x000000ff8400720c */ /* 0x000fe20003f05070 */
[----:B------:R-:W1:Y:S03]  /*7230*/  LDCU.64 UR4, c[0x0][0x358] ;  /* 0x00006b00ff0477ac */ /* 0x000e660008000a00 */
[----:B------:R-:W-:Y:S11]  /*7240*/  ISETP.NE.AND.EX P0, PT, R133, RZ, PT, P0 ;  /* 0x000000ff8500720c */ /* 0x000ff60003f05300 */
[----:B------:R-:W-:Y:S02]  /*7250*/  @!UPT UIADD3 URZ, UPT, UPT, URZ, URZ, URZ ;  /* 0x000000fffffff290 */ /* 0x000fe4000fffe0ff */
[----:B------:R-:W4:Y:S01]  /*7260*/  @P0 LDC.64 R4, c[0x0][0xca8] ;  /* 0x00032a00ff040b82 */ /* 0x000f220000000a00 */
[----:B--2---:R-:W-:Y:S04]  /*7270*/  @P0 IMAD R0, R134, UR44, RZ ;  /* 0x0000002c86000c24 */ /* 0x004fe8000f8e02ff */
[----:B----4-:R-:W-:Y:S05]  /*7280*/  @P0 IMAD.WIDE R4, R0, 0x4, R4 ;  /* 0x0000000400040825 */ /* 0x010fea00078e0204 */
[----:B-1---5:R1:W5:Y:S02]  /*7290*/  @P0 LDG.E R68, desc[UR4][R4.64] ;  /* 0x0000000404440981 */ /* 0x022364000c1e1900 */
[----:B-1----:R-:W4:Y:S02]  /*72a0*/  @!P0 LDC R68, c[0x0][0xca0] ;  /* 0x00032800ff448b82 */ /* 0x002f240000000800 */
.L_x_121:
[----:B---3-5:R-:W-:Y:S01]  /*72b0*/  FSETP.NEU.AND P0, PT, R71, RZ, PT ;  /* 0x000000ff4700720b */ /* 0x028fe20003f0d000 */
[----:B------:R-:W-:Y:S01]  /*72c0*/  IMAD.U32 R3, RZ, RZ, UR38 ;  /* 0x00000026ff037e24 */ /* 0x000fe2000f8e00ff */
[----:B------:R-:W-:Y:S01]  /*72d0*/  SEL R4, RZ, 0xffffffff, P2 ;  /* 0xffffffffff047807 */ /* 0x000fe20001000000 */
[----:B------:R-:W-:Y:S01]  /*72e0*/  IMAD.SHL.U32 R164, R140, 0x2, RZ ;  /* 0x000000028ca47824 */ /* 0x000fe200078e00ff */
[----:B------:R-:W-:Y:S01]  /*72f0*/  @!P4 LOP3.LUT P2, RZ, R142, 0xff, RZ, 0xc0, !PT ;  /* 0x000000ff8effc812 */ /* 0x000fe2000784c0ff */
[----:B------:R-:W-:Y:S01]  /*7300*/  IMAD.SHL.U32 R75, R152, 0x10, RZ ;  /* 0x00000010984b7824 */ /* 0x000fe200078e00ff */
[----:B--2---:R-:W-:Y:S01]  /*7310*/  @!P4 SEL R0, RZ, 0xffffffff, P0 ;  /* 0xffffffffff00c807 */ /* 0x004fe20000000000 */
[----:B------:R-:W-:Y:S01]  /*7320*/  VIADD R163, R164, UR46 ;  /* 0x0000002ea4a37c36 */ /* 0x000fe20008000000 */
[----:B------:R-:W-:Y:S01]  /*7330*/  LOP3.LUT R151, R151, 0x1, RZ, 0x3c, !PT ;  /* 0x0000000197977812 */ /* 0x000fe200078e3cff */
[----:B------:R-:W-:Y:S01]  /*7340*/  IMAD.MOV.U32 R85, RZ, RZ, -0x10 ;  /* 0xfffffff0ff557424 */ /* 0x000fe200078e00ff */
[----:B------:R-:W-:Y:S01]  /*7350*/  @P1 SEL R0, R4, R0, !P2 ;  /* 0x0000000004001207 */ /* 0x000fe20005000000 */
[----:B------:R-:W-:Y:S01]  /*7360*/  IMAD.SHL.U32 R84, R153, 0x10, RZ ;  /* 0x0000001099547824 */ /* 0x000fe200078e00ff */
[----:B------:R-:W-:Y:S01]  /*7370*/  SHF.L.U32 R3, R3, 0x1f, RZ ;  /* 0x0000001f03037819 */ /* 0x000fe200000006ff */
[C---:B------:R-:W-:Y:S01]  /*7380*/  IMAD.IADD R149, R163.reuse, 0x1, R75 ;  /* 0x00000001a3957824 */ /* 0x040fe200078e024b */
[----:B------:R-:W-:Y:S01]  /*7390*/  @!P4 LOP3.LUT R0, R0, 0x1, RZ, 0xc0, !PT ;  /* 0x000000010000c812 */ /* 0x000fe200078ec0ff */
[----:B------:R-:W-:Y:S01]  /*73a0*/  IMAD.IADD R162, R163, 0x1, R84 ;  /* 0x00000001a3a27824 */ /* 0x000fe200078e0254 */
[----:B------:R-:W-:Y:S01]  /*73b0*/  BSSY B1, `(.L_x_122) ;  /* 0x000004d000017945 */ /* 0x000fe20003800000 */
[----:B------:R-:W-:Y:S01]  /*73c0*/  IMAD.IADD R159, R84, 0x1, R149 ;  /* 0x00000001549f7824 */ /* 0x000fe200078e0295 */
[----:B------:R-:W-:Y:S01]  /*73d0*/  ISETP.NE.U32.OR P5, PT, R0, 0x1, P4 ;  /* 0x000000010000780c */ /* 0x000fe200027a5470 */
[----:B------:R-:W-:Y:S01]  /*73e0*/  IMAD.MOV.U32 R86, RZ, RZ, 0x1 ;  /* 0x00000001ff567424 */ /* 0x000fe200078e00ff */
[----:B------:R-:W-:Y:S01]  /*73f0*/  LOP3.LUT P4, R147, R142, 0xff, RZ, 0xc0, !PT ;  /* 0x000000ff8e937812 */ /* 0x000fe2000788c0ff */
[----:B------:R-:W-:Y:S01]  /*7400*/  IMAD.MOV.U32 R74, RZ, RZ, RZ ;  /* 0x000000ffff4a7224 */ /* 0x000fe200078e00ff */
[----:B------:R-:W-:Y:S02]  /*7410*/  P2R R157, PR, RZ, 0x20 ;  /* 0x00000020ff9d7803 */ /* 0x000fe40000000000 */
[----:B------:R-:W-:Y:S02]  /*7420*/  CS2R R130, SRZ ;  /* 0x0000000000827805 */ /* 0x000fe4000001ff00 */
[----:B------:R-:W-:Y:S02]  /*7430*/  CS2R R128, SRZ ;  /* 0x0000000000807805 */ /* 0x000fe4000001ff00 */
[----:B------:R-:W-:Y:S02]  /*7440*/  CS2R R122, SRZ ;  /* 0x00000000007a7805 */ /* 0x000fe4000001ff00 */
[----:B------:R-:W-:Y:S02]  /*7450*/  CS2R R120, SRZ ;  /* 0x0000000000787805 */ /* 0x000fe4000001ff00 */
[----:B------:R-:W-:Y:S02]  /*7460*/  CS2R R114, SRZ ;  /* 0x0000000000727805 */ /* 0x000fe4000001ff00 */
[----:B------:R-:W-:Y:S02]  /*7470*/  CS2R R112, SRZ ;  /* 0x0000000000707805 */ /* 0x000fe4000001ff00 */
[----:B------:R-:W-:Y:S02]  /*7480*/  CS2R R106, SRZ ;  /* 0x00000000006a7805 */ /* 0x000fe4000001ff00 */
[----:B------:R-:W-:Y:S02]  /*7490*/  CS2R R104, SRZ ;  /* 0x0000000000687805 */ /* 0x000fe4000001ff00 */
[----:B------:R-:W-:Y:S02]  /*74a0*/  @P5 SHF.L.U32 R0, R151, 0x1f, RZ ;  /* 0x0000001f97005819 */ /* 0x000fe400000006ff */
[----:B------:R-:W-:Y:S02]  /*74b0*/  CS2R R98, SRZ ;  /* 0x0000000000627805 */ /* 0x000fe4000001ff00 */
[----:B------:R-:W-:Y:S02]  /*74c0*/  CS2R R96, SRZ ;  /* 0x0000000000607805 */ /* 0x000fe4000001ff00 */
[----:B------:R-:W-:Y:S01]  /*74d0*/  CS2R R90, SRZ ;  /* 0x00000000005a7805 */ /* 0x000fe2000001ff00 */
[----:B------:R1:W2:Y:S01]  /*74e0*/  @P5 SYNCS.PHASECHK.TRANS64.TRYWAIT P2, [UR46+0x100], R0 ;  /* 0x00010000ff0055a7 */ /* 0x0002a2000804112e */
[----:B------:R-:W-:Y:S02]  /*74f0*/  CS2R R88, SRZ ;  /* 0x0000000000587805 */ /* 0x000fe4000001ff00 */
[----:B------:R-:W-:Y:S02]  /*7500*/  CS2R R82, SRZ ;  /* 0x0000000000527805 */ /* 0x000fe4000001ff00 */
[----:B------:R-:W-:Y:S02]  /*7510*/  CS2R R80, SRZ ;  /* 0x0000000000507805 */ /* 0x000fe4000001ff00 */
[----:B------:R-:W-:Y:S02]  /*7520*/  CS2R R78, SRZ ;  /* 0x00000000004e7805 */ /* 0x000fe4000001ff00 */
[----:B------:R-:W-:Y:S01]  /*7530*/  CS2R R76, SRZ ;  /* 0x00000000004c7805 */ /* 0x000fe2000001ff00 */
[----:B------:R3:W3:Y:S01]  /*7540*/  SYNCS.PHASECHK.TRANS64.TRYWAIT P1, [UR46+0x170], R3 ;  /* 0x00017003ff0075a7 */ /* 0x0006e2000802112e */
[----:B-1----:R-:W-:Y:S02]  /*7550*/  SEL R0, RZ, 0xffffffff, P0 ;  /* 0xffffffffff007807 */ /* 0x002fe40000000000 */
[----:B------:R-:W-:Y:S02]  /*7560*/  ISETP.NE.AND P0, PT, RZ, UR38, PT ;  /* 0x00000026ff007c0c */ /* 0x000fe4000bf05270 */
[----:B------:R-:W-:Y:S02]  /*7570*/  @P3 SEL R0, R4, R0, !P4 ;  /* 0x0000000004003207 */ /* 0x000fe40006000000 */
[----:B------:R-:W-:Y:S02]  /*7580*/  SEL R70, RZ, 0xc0, P0 ;  /* 0x000000c0ff467807 */ /* 0x000fe40000000000 */
[----:B------:R-:W-:Y:S04]  /*7590*/  LOP3.LUT R0, R0, 0x1, RZ, 0xc0, !PT ;  /* 0x0000000100007812 */ /* 0x000fe800078ec0ff */
[----:B------:R-:W-:Y:S01]  /*75a0*/  ISETP.NE.U32.AND P3, PT, R0, 0x1, PT ;  /* 0x000000010000780c */ /* 0x000fe20003f65070 */
[----:B------:R-:W-:Y:S03]  /*75b0*/  IMAD.U32 R0, RZ, RZ, UR38 ;  /* 0x00000026ff007e24 */ /* 0x000fe6000f8e00ff */
[----:B------:R-:W-:Y:S01]  /*75c0*/  P2R R87, PR, RZ, 0x8 ;  /* 0x00000008ff577803 */ /* 0x000fe20000000000 */
[----:B------:R-:W-:Y:S01]  /*75d0*/  IMAD R69, R0, 0xc0, R2 ;  /* 0x000000c000457824 */ /* 0x000fe200078e0202 */
[----:B------:R-:W-:Y:S04]  /*75e0*/  ISETP.NE.U32.AND P3, PT, R141, 0x1, PT ;  /* 0x000000018d00780c */ /* 0x000fe80003f65070 */
[----:B------:R-:W-:Y:S05]  /*75f0*/  SEL R85, R85, 0x10, !P3 ;  /* 0x0000001055557807 */ /* 0x000fea0005800000 */
[----:B------:R-:W-:Y:S02]  /*7600*/  IMAD.IADD R163, R163, 0x1, R85 ;  /* 0x00000001a3a37824 */ /* 0x000fe400078e0255 */
[C---:B------:R-:W-:Y:S02]  /*7610*/  IMAD.IADD R161, R85.reuse, 0x1, R162 ;  /* 0x0000000155a17824 */ /* 0x040fe400078e02a2 */
[C---:B------:R-:W-:Y:S02]  /*7620*/  IMAD.IADD R160, R85.reuse, 0x1, R149 ;  /* 0x0000000155a07824 */ /* 0x040fe400078e0295 */
[----:B------:R-:W-:Y:S01]  /*7630*/  IMAD.IADD R158, R85, 0x1, R159 ;  /* 0x00000001559e7824 */ /* 0x000fe200078e029f */
[----:B--2---:R-:W-:Y:S01]  /*7640*/  @P5 SEL R86, RZ, 0x1, !P2 ;  /* 0x00000001ff565807 */ /* 0x004fe20005000000 */
[----:B------:R-:W-:Y:S06]  /*7650*/  @!P5 BRA `(.L_x_123) ;  /* 0x000000000088d947 */ /* 0x000fec0003800000 */
[----:B------:R-:W-:Y:S01]  /*7660*/  IMAD.MOV.U32 R131, RZ, RZ, RZ ;  /* 0x000000ffff837224 */ /* 0x000fe200078e00ff */
[----:B------:R-:W-:Y:S01]  /*7670*/  ISETP.NE.AND P0, PT, R86, RZ, PT ;  /* 0x000000ff5600720c */ /* 0x000fe20003f05270 */
[----:B------:R-:W-:Y:S01]  /*7680*/  BSSY B0, `(.L_x_124) ;  /* 0x0000014000007945 */ /* 0x000fe20003800000 */
        /* <DEDUP_REMOVED lines=14> */
[----:B------:R-:W-:Y:S01]  /*7770*/  CS2R R128, SRZ ;  /* 0x0000000000807805 */ /* 0x000fe2000001ff00 */
[----:B------:R-:W-:Y:S06]  /*7780*/  @P0 BRA `(.L_x_125) ;  /* 0x00000000000c0947 */ /* 0x000fec0003800000 */
[----:B------:R-:W-:Y:S04]  /*7790*/  SHF.L.U32 R4, R151, 0x1f, RZ ;  /* 0x0000001f97047819 */ /* 0x000fe800000006ff */
[----:B------:R-:W1:Y:S02]  /*77a0*/  SYNCS.PHASECHK.TRANS64.TRYWAIT P0, [UR46+0x100], R4 ;  /* 0x00010004ff0075a7 */ /* 0x000e64000800112e */
[----:B-1----:R-:W-:Y:S05]  /*77b0*/  @!P0 BRA `(.L_x_126) ;  /* 0x0000006000ac8947 */ /* 0x002fea0003800000 */
.L_x_125:
[----:B------:R-:W-:Y:S05]  /*77c0*/  BSYNC B0 ;  /* 0x0000000000007941 */ /* 0x000fea0003800000 */
.L_x_124:
[----:B------:R-:W-:Y:S01]  /*77d0*/  ISETP.NE.AND P0, PT, R87, RZ, PT ;  /* 0x000000ff5700720c */ /* 0x000fe20003f05270 */
[----:B------:R-:W-:Y:S11]  /*77e0*/  HFMA2 R74, -RZ, RZ, 0, 5.9604644775390625e-08 ;  /* 0x00000001ff4a7431 */ /* 0x000ff600000001ff */
[----:B------:R-:W-:Y:S01]  /*77f0*/  @!UPT UIADD3 URZ, UPT, UPT, URZ, URZ, URZ ;  /* 0x000000fffffff290 */ /* 0x000fe2000fffe0ff */
[----:B------:R2:W1:Y:S04]  /*7800*/  @P0 LDS.128 R76, [R164+UR46+0x400] ;  /* 0x0004002ea44c0984 */ /* 0x0004680008000c00 */
[----:B------:R2:W1:Y:S04]  /*7810*/  @P0 LDS.128 R80, [R163+0x400] ;  /* 0x00040000a3500984 */ /* 0x0004680000000c00 */
[----:B------:R2:W1:Y:S04]  /*7820*/  @P0 LDS.128 R88, [R162+0x400] ;  /* 0x00040000a2580984 */ /* 0x0004680000000c00 */
[----:B------:R2:W1:Y:S04]  /*7830*/  @P0 LDS.128 R96, [R161+0x400] ;  /* 0x00040000a1600984 */ /* 0x0004680000000c00 */
[----:B------:R2:W1:Y:S04]  /*7840*/  @P0 LDS.128 R104, [R149+0x400] ;  /* 0x0004000095680984 */ /* 0x0004680000000c00 */
[----:B------:R2:W1:Y:S04]  /*7850*/  @P0 LDS.128 R112, [R160+0x400] ;  /* 0x00040000a0700984 */ /* 0x0004680000000c00 */
[----:B------:R2:W1:Y:S04]  /*7860*/  @P0 LDS.128 R120, [R159+0x400] ;  /* 0x000400009f780984 */ /* 0x0004680000000c00 */
[----:B------:R2:W1:Y:S02]  /*7870*/  @P0 LDS.128 R128, [R158+0x400] ;  /* 0x000400009e800984 */ /* 0x0004640000000c00 */
.L_x_123:
[----:B------:R-:W-:Y:S05]  /*7880*/  BSYNC B1 ;  /* 0x0000000000017941 */ /* 0x000fea0003800000 */
.L_x_122:
[----:B------:R-:W-:Y:S05]  /*7890*/  IMAD.IADD R16, R69, 0x1, R70 ;  /* 0x0000000145107824 */ /* 0x000fea00078e0246 */
[----:B-1----:R-:W-:Y:S04]  /*78a0*/  SHF.R.U32.HI R0, RZ, 0x15, R16 ;  /* 0x00000015ff007819 */ /* 0x002fe80000011610 */
[----:B------:R-:W-:Y:S01]  /*78b0*/  LOP3.LUT P0, RZ, R0, 0x3, R143, 0x48, !PT ;  /* 0x0000000300ff7812 */ /* 0x000fe2000780488f */
[----:B------:R-:W-:Y:S01]  /*78c0*/  @!UPT UIADD3 URZ, UPT, UPT, URZ, URZ, URZ ;  /* 0x000000fffffff290 */ /* 0x000fe2000fffe0ff */
[----:B---3--:R-:W-:Y:S11]  /*78d0*/  @P1 BRA `(.L_x_127) ;  /* 0x0000000000081947 */ /* 0x008ff60003800000 */
[----:B------:R-:W1:Y:S02]  /*78e0*/  SYNCS.PHASECHK.TRANS64.TRYWAIT P1, [UR46+0x170], R3 ;  /* 0x00017003ff0075a7 */ /* 0x000e64000802112e */
[----:B-1----:R-:W-:Y:S05]  /*78f0*/  @!P1 BRA `(.L_x_128) ;  /* 0x0000006000749947 */ /* 0x002fea0003800000 */
.L_x_127:
[----:B------:R-:W-:Y:S05]  /*7900*/  @!P0 BRA `(.L_x_129) ;  /* 0x0000000000408947 */ /* 0x000fea0003800000 */
[----:B------:R-:W3:Y:S01]  /*7910*/  LDCU.64 UR8, c[0x4][0x70] ;  /* 0x01000e00ff0877ac */ /* 0x000ee20008000a00 */
[----:B------:R-:W-:Y:S01]  /*7920*/  MOV R15, 0x0 ;  /* 0x00000000000f7802 */ /* 0x000fe20000000f00 */
[----:B------:R-:W-:Y:S02]  /*7930*/  HFMA2 R12, -RZ, RZ, 0, 5.9604644775390625e-08 ;  /* 0x00000001ff0c7431 */ /* 0x000fe400000001ff */
[----:B------:R-:W-:Y:S02]  /*7940*/  IMAD.MOV.U32 R8, RZ, RZ, 0x192 ;  /* 0x00000192ff087424 */ /* 0x000fe400078e00ff */
[----:B------:R-:W-:Y:S01]  /*7950*/  IMAD.MOV.U32 R13, RZ, RZ, RZ ;  /* 0x000000ffff0d7224 */ /* 0x000fe200078e00ff */
[----:B------:R-:W5:Y:S01]  /*7960*/  LDCU.64 UR6, c[0x4][0x78] ;  /* 0x01000f00ff0677ac */ /* 0x000f620008000a00 */
[----:B------:R-:W1:Y:S01]  /*7970*/  LDC.64 R14, c[0x4][R15] ;  /* 0x010000000f0e7b82 */ /* 0x000e620000000a00 */
[----:B------:R-:W2:Y:S01]  /*7980*/  LDCU.64 UR4, c[0x4][0x10] ;  /* 0x01000200ff0477ac */ /* 0x000ea20008000a00 */
[----:B---3--:R-:W-:Y:S01]  /*7990*/  MOV R5, UR9 ;  /* 0x0000000900057c02 */ /* 0x008fe20008000f00 */
[----:B------:R-:W-:Y:S01]  /*79a0*/  IMAD.U32 R4, RZ, RZ, UR8 ;  /* 0x00000008ff047e24 */ /* 0x000fe2000f8e00ff */
[----:B-----5:R-:W-:Y:S01]  /*79b0*/  MOV R7, UR7 ;  /* 0x0000000700077c02 */ /* 0x020fe20008000f00 */
[----:B------:R-:W-:Y:S01]  /*79c0*/  IMAD.U32 R6, RZ, RZ, UR6 ;  /* 0x00000006ff067e24 */ /* 0x000fe2000f8e00ff */
[----:B--2---:R-:W-:Y:S01]  /*79d0*/  MOV R11, UR5 ;  /* 0x00000005000b7c02 */ /* 0x004fe20008000f00 */
[----:B------:R-:W-:Y:S02]  /*79e0*/  IMAD.U32 R10, RZ, RZ, UR4 ;  /* 0x00000004ff0a7e24 */ /* 0x000fe4000f8e00ff */
[----:B------:R-:W-:Y:S07]  /*79f0*/  LEPC R20, `(.L_x_129) ;  /* 0x000000001014794e */ /* 0x000fee0000000000 */
[----:B-1--4-:R-:W-:Y:S05]  /*7a00*/  CALL.ABS.NOINC R14 ;  /* 0x000000000e007343 */ /* 0x012fea0003c00000 */
.L_x_129:
[----:B------:R-:W-:Y:S01]  /*7a10*/  SHF.L.U32 R72, R76, 0x10, RZ ;  /* 0x000000104c487819 */ /* 0x000fe200000006ff */
[----:B------:R-:W-:Y:S05]  /*7a20*/  WARPSYNC.ALL ;  /* 0x0000000000007948 */ /* 0x000fea0003800000 */
[----:B------:R-:W-:Y:S01]  /*7a30*/  R2UR UR4, R16 ;  /* 0x00000000100472ca */ /* 0x000fe200000e0000 */
[----:B------:R-:W-:Y:S01]  /*7a40*/  BSSY.RECONVERGENT B0, `(.L_x_130) ;  /* 0x0000101000007945 */ /* 0x000fe20003800200 */
[----:B------:R-:W-:Y:S02]  /*7a50*/  LOP3.LUT R73, R77, 0xffff0000, RZ, 0xc0, !PT ;  /* 0xffff00004d497812 */ /* 0x000fe400078ec0ff */
[----:B------:R-:W-:Y:S02]  /*7a60*/  R2UR UR5, R155 ;  /* 0x000000009b0572ca */ /* 0x000fe400000e0000 */
[----:B------:R-:W-:Y:S07]  /*7a70*/  ISETP.NE.AND P0, PT, R154, RZ, PT ;  /* 0x000000ff9a00720c */ /* 0x000fee0003f05270 */
[----:B------:R-:W3:Y:S01]  /*7a80*/  LDTM.x64 R4, tmem[UR4] ;  /* 0x00000004000479ee */ /* 0x000ee20008340000 */
[----:B------:R-:W-:Y:S03]  /*7a90*/  NOP ;  /* 0x0000000000007918 */ /* 0x000fe60000000000 */
[----:B---3--:R-:W-:Y:S01]  /*7aa0*/  SYNCS.ARRIVE.TRANS64.RED.A1T0 RZ, [UR5], RZ ;  /* 0x000000ffffff79a7 */ /* 0x008fe20008100405 */
[----:B-1--4-:R-:W-:Y:S01]  /*7ab0*/  FMUL R0, R68, R4 ;  /* 0x0000000444007220 */ /* 0x012fe20000400000 */
[----:B------:R-:W-:Y:S01]  /*7ac0*/  LOP3.LUT R4, R76, 0xffff0000, RZ, 0xc0, !PT ;  /* 0xffff00004c047812 */ /* 0x000fe200078ec0ff */
[C---:B------:R-:W-:Y:S01]  /*7ad0*/  FMUL R3, R68.reuse, R5 ;  /* 0x0000000544037220 */ /* 0x040fe20000400000 */
[C---:B------:R-:W-:Y:S01]  /*7ae0*/  FMUL R5, R68.reuse, R9 ;  /* 0x0000000944057220 */ /* 0x040fe20000400000 */
[----:B------:R-:W-:Y:S01]  /*7af0*/  FFMA R0, R71, R72, R0 ;  /* 0x0000004847007223 */ /* 0x000fe20000000000 */
[----:B------:R-:W-:Y:S01]  /*7b00*/  SHF.L.U32 R72, R77, 0x10, RZ ;  /* 0x000000104d487819 */ /* 0x000fe200000006ff */
[----:B------:R-:W-:Y:S01]  /*7b10*/  FFMA R3, R71, R4, R3 ;  /* 0x0000000447037223 */ /* 0x000fe20000000003 */
[C---:B------:R-:W-:Y:S01]  /*7b20*/  FMUL R4, R68.reuse, R8 ;  /* 0x0000000844047220 */ /* 0x040fe20000400000 */
[C---:B------:R-:W-:Y:S01]  /*7b30*/  FMUL R8, R68.reuse, R12 ;  /* 0x0000000c44087220 */ /* 0x040fe20000400000 */
[C---:B------:R-:W-:Y:S01]  /*7b40*/  FMUL R12, R68.reuse, R16 ;  /* 0x00000010440c7220 */ /* 0x040fe20000400000 */
[C---:B------:R-:W-:Y:S01]  /*7b50*/  FMUL R16, R68.reuse, R20 ;  /* 0x0000001444107220 */ /* 0x040fe20000400000 */
[----:B------:R-:W-:Y:S01]  /*7b60*/  F2FP.BF16.F32.PACK_AB R92, R3, R0 ;  /* 0x00000000035c723e */ /* 0x000fe200000010ff */
[----:B------:R-:W-:Y:S01]  /*7b70*/  FMUL R20, R68, R24 ;  /* 0x0000001844147220 */ /* 0x000fe20000400000 */
[----:B------:R-:W-:Y:S01]  /*7b80*/  LOP3.LUT R0, R78, 0xffff0000, RZ, 0xc0, !PT ;  /* 0xffff00004e007812 */ /* 0x000fe200078ec0ff */
[C---:B------:R-:W-:Y:S01]  /*7b90*/  FMUL R24, R68.reuse, R28 ;  /* 0x0000001c44187220 */ /* 0x040fe20000400000 */
[----:B------:R-:W-:Y:S01]  /*7ba0*/  SHF.L.U32 R3, R79, 0x10, RZ ;  /* 0x000000104f037819 */ /* 0x000fe200000006ff */
[C---:B------:R-:W-:Y:S01]  /*7bb0*/  FMUL R28, R68.reuse, R32 ;  /* 0x00000020441c7220 */ /* 0x040fe20000400000 */
        /* <DEDUP_REMOVED lines=15> */
[----:B------:R-:W-:Y:S01]  /*7cb0*/  FMUL R60, R68, R64 ;  /* 0x00000040443c7220 */ /* 0x000fe20000400000 */
[----:B------:R-:W-:Y:S01]  /*7cc0*/  SHF.L.U32 R64, R78, 0x10, RZ ;  /* 0x000000104e407819 */ /* 0x000fe200000006ff */
[C---:B------:R-:W-:Y:S01]  /*7cd0*/  FMUL R7, R68.reuse, R7 ;  /* 0x0000000744077220 */ /* 0x040fe20000400000 */
[C---:B------:R-:W-:Y:S01]  /*7ce0*/  FMUL R37, R68.reuse, R41 ;  /* 0x0000002944257220 */ /* 0x040fe20000400000 */
[C---:B------:R-:W-:Y:S01]  /*7cf0*/  FMUL R41, R68.reuse, R45 ;  /* 0x0000002d44297220 */ /* 0x040fe20000400000 */
[C---:B------:R-:W-:Y:S01]  /*7d00*/  FMUL R45, R68.reuse, R49 ;  /* 0x00000031442d7220 */ /* 0x040fe20000400000 */
[C---:B------:R-:W-:Y:S01]  /*7d10*/  FFMA R6, R71.reuse, R72, R6 ;  /* 0x0000004847067223 */ /* 0x040fe20000000006 */
[C---:B------:R-:W-:Y:S01]  /*7d20*/  FMUL R49, R68.reuse, R53 ;  /* 0x0000003544317220 */ /* 0x040fe20000400000 */
[C---:B------:R-:W-:Y:S01]  /*7d30*/  FFMA R7, R71.reuse, R73, R7 ;  /* 0x0000004947077223 */ /* 0x040fe20000000007 */
[C---:B------:R-:W-:Y:S01]  /*7d40*/  FMUL R53, R68.reuse, R57 ;  /* 0x0000003944357220 */ /* 0x040fe20000400000 */
[----:B------:R-:W-:Y:S01]  /*7d50*/  FFMA R4, R71, R64, R4 ;  /* 0x0000004047047223 */ /* 0x000fe20000000004 */
[----:B------:R-:W-:Y:S01]  /*7d60*/  LOP3.LUT R64, R79, 0xffff0000, RZ, 0xc0, !PT ;  /* 0xffff00004f407812 */ /* 0x000fe200078ec0ff */
[C---:B------:R-:W-:Y:S01]  /*7d70*/  FMUL R10, R68.reuse, R10 ;  /* 0x0000000a440a7220 */ /* 0x040fe20000400000 */
[----:B------:R-:W-:Y:S01]  /*7d80*/  F2FP.BF16.F32.PACK_AB R93, R7, R6 ;  /* 0x00000006075d723e */ /* 0x000fe200000010ff */
[C---:B------:R-:W-:Y:S01]  /*7d90*/  FMUL R57, R68.reuse, R61 ;  /* 0x0000003d44397220 */ /* 0x040fe20000400000 */
[----:B------:R-:W-:Y:S01]  /*7da0*/  LOP3.LUT R6, R83, 0xffff0000, RZ, 0xc0, !PT ;  /* 0xffff000053067812 */ /* 0x000fe200078ec0ff */
[----:B------:R-:W-:Y:S01]  /*7db0*/  FMUL R61, R68, R65 ;  /* 0x00000041443d7220 */ /* 0x000fe20000400000 */
[C---:B------:R-:W-:Y:S01]  /*7dc0*/  SHF.L.U32 R65, R80.reuse, 0x10, RZ ;  /* 0x0000001050417819 */ /* 0x040fe200000006ff */
[C---:B------:R-:W-:Y:S01]  /*7dd0*/  FFMA R5, R71.reuse, R0, R5 ;  /* 0x0000000047057223 */ /* 0x040fe20000000005 */
[----:B------:R-:W-:Y:S01]  /*7de0*/  LOP3.LUT R0, R80, 0xffff0000, RZ, 0xc0, !PT ;  /* 0xffff000050007812 */ /* 0x000fe200078ec0ff */
[C---:B------:R-:W-:Y:S01]  /*7df0*/  FMUL R11, R68.reuse, R11 ;  /* 0x0000000b440b7220 */ /* 0x040fe20000400000 */
[----:B------:R-:W-:Y:S01]  /*7e00*/  FFMA R10, R71, R3, R10 ;  /* 0x00000003470a7223 */ /* 0x000fe2000000000a */
[----:B------:R-:W-:Y:S01]  /*7e10*/  SHF.L.U32 R3, R81, 0x10, RZ ;  /* 0x0000001051037819 */ /* 0x000fe200000006ff */
[----:B------:R-:W-:Y:S01]  /*7e20*/  FMUL R14, R68, R14 ;  /* 0x0000000e440e7220 */ /* 0x000fe20000400000 */
[----:B------:R-:W-:Y:S01]  /*7e30*/  F2FP.BF16.F32.PACK_AB R94, R5, R4 ;  /* 0x00000004055e723e */ /* 0x000fe200000010ff */
[C---:B------:R-:W-:Y:S01]  /*7e40*/  FFMA R11, R71.reuse, R64, R11 ;  /* 0x00000040470b7223 */ /* 0x040fe2000000000b */
[C---:B------:R-:W-:Y:S01]  /*7e50*/  LOP3.LUT R4, R82.reuse, 0xffff0000, RZ, 0xc0, !PT ;  /* 0xffff000052047812 */ /* 0x040fe200078ec0ff */
[----:B------:R-:W-:Y:S01]  /*7e60*/  FFMA R8, R71, R65, R8 ;  /* 0x0000004147087223 */ /* 0x000fe20000000008 */
[----:B------:R-:W-:Y:S01]  /*7e70*/  SHF.L.U32 R5, R83, 0x10, RZ ;  /* 0x0000001053057819 */ /* 0x000fe200000006ff */
[----:B------:R-:W-:Y:S01]  /*7e80*/  FFMA R9, R71, R0, R9 ;  /* 0x0000000047097223 */ /* 0x000fe20000000009 */
[----:B------:R-:W-:Y:S01]  /*7e90*/  LOP3.LUT R0, R81, 0xffff0000, RZ, 0xc0, !PT ;  /* 0xffff000051007812 */ /* 0x000fe200078ec0ff */
[----:B------:R-:W-:Y:S01]  /*7ea0*/  FFMA R14, R71, R3, R14 ;  /* 0x00000003470e7223 */ /* 0x000fe2000000000e */
[----:B------:R-:W-:Y:S01]  /*7eb0*/  SHF.L.U32 R3, R82, 0x10, RZ ;  /* 0x0000001052037819 */ /* 0x000fe200000006ff */
[C---:B------:R-:W-:Y:S01]  /*7ec0*/  FMUL R15, R68.reuse, R15 ;  /* 0x0000000f440f7220 */ /* 0x040fe20000400000 */
[----:B------:R-:W-:Y:S01]  /*7ed0*/  F2FP.BF16.F32.PACK_AB R95, R11, R10 ;  /* 0x0000000a0b5f723e */ /* 0x000fe200000010ff */
[----:B------:R-:W-:Y:S01]  /*7ee0*/  FMUL R18, R68, R18 ;  /* 0x0000001244127220 */ /* 0x000fe20000400000 */
[----:B------:R-:W-:Y:S01]  /*7ef0*/  F2FP.BF16.F32.PACK_AB R8, R9, R8 ;  /* 0x000000080908723e */ /* 0x000fe200000010ff */
[C---:B------:R-:W-:Y:S01]  /*7f00*/  FFMA R15, R71.reuse, R0, R15 ;  /* 0x00000000470f7223 */ /* 0x040fe2000000000f */
[----:B------:R-:W-:Y:S01]  /*7f10*/  SHF.L.U32 R0, R88, 0x10, RZ ;  /* 0x0000001058007819 */ /* 0x000fe200000006ff */
[----:B------:R-:W-:Y:S01]  /*7f20*/  FMUL R19, R68, R19 ;  /* 0x0000001344137220 */ /* 0x000fe20000400000 */
[C---:B------:R-:W-:Y:S01]  /*7f30*/  FFMA R12, R71.reuse, R3, R12 ;  /* 0x00000003470c7223 */ /* 0x040fe2000000000c */
[----:B------:R-:W-:Y:S01]  /*7f40*/  LOP3.LUT R3, R88, 0xffff0000, RZ, 0xc0, !PT ;  /* 0xffff000058037812 */ /* 0x000fe200078ec0ff */
[C---:B------:R-:W-:Y:S01]  /*7f50*/  FFMA R13, R71.reuse, R4, R13 ;  /* 0x00000004470d7223 */ /* 0x040fe2000000000d */
[----:B------:R-:W-:Y:S01]  /*7f60*/  LOP3.LUT R4, R90, 0xffff0000, RZ, 0xc0, !PT ;  /* 0xffff00005a047812 */ /* 0x000fe200078ec0ff */
[----:B------:R-:W-:Y:S01]  /*7f70*/  FFMA R18, R71, R5, R18 ;  /* 0x0000000547127223 */ /* 0x000fe20000000012 */
[----:B------:R-:W-:Y:S01]  /*7f80*/  SHF.L.U32 R5, R91, 0x10, RZ ;  /* 0x000000105b057819 */ /* 0x000fe200000006ff */
[----:B------:R-:W-:Y:S01]  /*7f90*/  FFMA R19, R71, R6, R19 ;  /* 0x0000000647137223 */ /* 0x000fe20000000013 */
[----:B------:R-:W-:Y:S01]  /*7fa0*/  LOP3.LUT R6, R91, 0xffff0000, RZ, 0xc0, !PT ;  /* 0xffff00005b067812 */ /* 0x000fe200078ec0ff */
[----:B------:R-:W-:Y:S01]  /*7fb0*/  FFMA R16, R71, R0, R16 ;  /* 0x0000000047107223 */ /* 0x000fe20000000010 */
[----:B------:R-:W-:Y:S01]  /*7fc0*/  SHF.L.U32 R0, R89, 0x10, RZ ;  /* 0x0000001059007819 */ /* 0x000fe200000006ff */
[----:B------:R-:W-:Y:S01]  /*7fd0*/  FMUL R22, R68, R22 ;  /* 0x0000001644167220 */ /* 0x000fe20000400000 */
[----:B------:R-:W-:Y:S01]  /*7fe0*/  F2FP.BF16.F32.PACK_AB R9, R15, R14 ;  /* 0x0000000e0f09723e */ /* 0x000fe200000010ff */
[C---:B------:R-:W-:Y:S01]  /*7ff0*/  FFMA R17, R71.reuse, R3, R17 ;  /* 0x0000000347117223 */ /* 0x040fe20000000011 */
[----:B------:R-:W-:Y:S01]  /*8000*/  SHF.L.U32 R3, R90, 0x10, RZ ;  /* 0x000000105a037819 */ /* 0x000fe200000006ff */
[----:B------:R-:W-:Y:S01]  /*8010*/  FFMA R22, R71, R0, R22 ;  /* 0x0000000047167223 */ /* 0x000fe20000000016 */
[----:B------:R-:W-:Y:S01]  /*8020*/  LOP3.LUT R0, R89, 0xffff0000, RZ, 0xc0, !PT ;  /* 0xffff000059007812 */ /* 0x000fe200078ec0ff */
[C---:B------:R-:W-:Y:S01]  /*8030*/  FMUL R23, R68.reuse, R23 ;  /* 0x0000001744177220 */ /* 0x040fe20000400000 */
[----:B------:R-:W-:Y:S01]  /*8040*/  F2FP.BF16.F32.PACK_AB R10, R13, R12 ;  /* 0x0000000c0d0a723e */ /* 0x000fe200000010ff */
[----:B------:R-:W-:Y:S01]  /*8050*/  FMUL R26, R68, R26 ;  /* 0x0000001a441a7220 */ /* 0x000fe20000400000 */
[----:B------:R-:W-:Y:S01]  /*8060*/  F2FP.BF16.F32.PACK_AB R11, R19, R18 ;  /* 0x00000012130b723e */ /* 0x000fe200000010ff */
[----:B------:R-:W-:Y:S01]  /*8070*/  FFMA R23, R71, R0, R23 ;  /* 0x0000000047177223 */ /* 0x000fe20000000017 */
[----:B------:R-:W-:Y:S01]  /*8080*/  SHF.L.U32 R0, R96, 0x10, RZ ;  /* 0x0000001060007819 */ /* 0x000fe200000006ff */
[----:B------:R-:W-:Y:S01]  /*8090*/  FMUL R27, R68, R27 ;  /* 0x0000001b441b7220 */ /* 0x000fe20000400000 */
[----:B------:R-:W-:Y:S01]  /*80a0*/  F2FP.BF16.F32.PACK_AB R16, R17, R16 ;  /* 0x000000101110723e */ /* 0x000fe200000010ff */
[C---:B------:R-:W-:Y:S01]  /*80b0*/  FFMA R20, R71.reuse, R3, R20 ;  /* 0x0000000347147223 */ /* 0x040fe20000000014 */
[----:B------:R-:W-:Y:S01]  /*80c0*/  LOP3.LUT R3, R96, 0xffff0000, RZ, 0xc0, !PT ;  /* 0xffff000060037812 */ /* 0x000fe200078ec0ff */
[----:B------:R-:W-:Y:S01]  /*80d0*/  FFMA R21, R71, R4, R21 ;  /* 0x0000000447157223 */ /* 0x000fe20000000015 */
[----:B------:R-:W-:Y:S01]  /*80e0*/  SHF.L.U32 R4, R97, 0x10, RZ ;  /* 0x0000001061047819 */ /* 0x000fe200000006ff */
[----:B------:R-:W-:Y:S01]  /*80f0*/  FFMA R26, R71, R5, R26 ;  /* 0x00000005471a7223 */ /* 0x000fe2000000001a */
[----:B------:R-:W-:Y:S01]  /*8100*/  F2FP.BF16.F32.PACK_AB R17, R23, R22 ;  /* 0x000000161711723e */ /* 0x000fe200000010ff */
[----:B------:R-:W-:Y:S01]  /*8110*/  FFMA R27, R71, R6, R27 ;  /* 0x00000006471b7223 */ /* 0x000fe2000000001b */
[----:B------:R-:W-:Y:S01]  /*8120*/  F2FP.BF16.F32.PACK_AB R18, R21, R20 ;  /* 0x000000141512723e */ /* 0x000fe200000010ff */
[----:B------:R-:W-:Y:S01]  /*8130*/  FFMA R24, R71, R0, R24 ;  /* 0x0000000047187223 */ /* 0x000fe20000000018 */
[----:B------:R-:W-:Y:S01]  /*8140*/  LOP3.LUT R0, R97, 0xffff0000, RZ, 0xc0, !PT ;  /* 0xffff000061007812 */ /* 0x000fe200078ec0ff */
[C---:B------:R-:W-:Y:S01]  /*8150*/  FMUL R30, R68.reuse, R30 ;  /* 0x0000001e441e7220 */ /* 0x040fe20000400000 */
[----:B------:R-:W-:Y:S01]  /*8160*/  F2FP.BF16.F32.PACK_AB R19, R27, R26 ;  /* 0x0000001a1b13723e */ /* 0x000fe200000010ff */
[----:B------:R-:W-:Y:S01]  /*8170*/  FMUL R31, R68, R31 ;  /* 0x0000001f441f7220 */ /* 0x000fe20000400000 */
[----:B------:R-:W-:Y:S01]  /*8180*/  SHF.L.U32 R5, R131, 0x10, RZ ;  /* 0x0000001083057819 */ /* 0x000fe200000006ff */
[C---:B------:R-:W-:Y:S01]  /*8190*/  FFMA R25, R71.reuse, R3, R25 ;  /* 0x0000000347197223 */ /* 0x040fe20000000019 */
[C---:B------:R-:W-:Y:S01]  /*81a0*/  SHF.L.U32 R3, R98.reuse, 0x10, RZ ;  /* 0x0000001062037819 */ /* 0x040fe200000006ff */
[----:B------:R-:W-:Y:S01]  /*81b0*/  FFMA R30, R71, R4, R30 ;  /* 0x00000004471e7223 */ /* 0x000fe2000000001e */
[----:B------:R-:W-:Y:S01]  /*81c0*/  SHF.L.U32 R4, R99, 0x10, RZ ;  /* 0x0000001063047819 */ /* 0x000fe200000006ff */
[C---:B------:R-:W-:Y:S01]  /*81d0*/  FFMA R31, R71.reuse, R0, R31 ;  /* 0x00000000471f7223 */ /* 0x040fe2000000001f */
[----:B------:R-:W-:Y:S01]  /*81e0*/  LOP3.LUT R0, R98, 0xffff0000, RZ, 0xc0, !PT ;  /* 0xffff000062007812 */ /* 0x000fe200078ec0ff */
[----:B------:R-:W-:Y:S01]  /*81f0*/  FFMA R28, R71, R3, R28 ;  /* 0x00000003471c7223 */ /* 0x000fe2000000001c */
[----:B------:R-:W-:Y:S01]  /*8200*/  LOP3.LUT R3, R99, 0xffff0000, RZ, 0xc0, !PT ;  /* 0xffff000063037812 */ /* 0x000fe200078ec0ff */
[----:B------:R-:W-:Y:S01]  /*8210*/  FMUL R34, R68, R34 ;  /* 0x0000002244227220 */ /* 0x000fe20000400000 */
[----:B------:R-:W-:Y:S01]  /*8220*/  F2FP.BF16.F32.PACK_AB R24, R25, R24 ;  /* 0x000000181918723e */ /* 0x000fe200000010ff */
[----:B------:R-:W-:Y:S01]  /*8230*/  FFMA R29, R71, R0, R29 ;  /* 0x00000000471d7223 */ /* 0x000fe2000000001d */
[----:B------:R-:W-:Y:S01]  /*8240*/  SHF.L.U32 R0, R104, 0x10, RZ ;  /* 0x0000001068007819 */ /* 0x000fe200000006ff */
[----:B------:R-:W-:Y:S01]  /*8250*/  FMUL R35, R68, R35 ;  /* 0x0000002344237220 */ /* 0x000fe20000400000 */
[----:B------:R-:W-:Y:S01]  /*8260*/  F2FP.BF16.F32.PACK_AB R25, R31, R30 ;  /* 0x0000001e1f19723e */ /* 0x000fe200000010ff */
[----:B------:R-:W-:Y:S01]  /*8270*/  FFMA R34, R71, R4, R34 ;  /* 0x0000000447227223 */ /* 0x000fe20000000022 */
[----:B------:R-:W-:Y:S01]  /*8280*/  SHF.L.U32 R4, R105, 0x10, RZ ;  /* 0x0000001069047819 */ /* 0x000fe200000006ff */
[C---:B------:R-:W-:Y:S01]  /*8290*/  FFMA R35, R71.reuse, R3, R35 ;  /* 0x0000000347237223 */ /* 0x040fe20000000023 */
[----:B------:R-:W-:Y:S01]  /*82a0*/  LOP3.LUT R3, R104, 0xffff0000, RZ, 0xc0, !PT ;  /* 0xffff000068037812 */ /* 0x000fe200078ec0ff */
[----:B------:R-:W-:Y:S01]  /*82b0*/  FFMA R32, R71, R0, R32 ;  /* 0x0000000047207223 */ /* 0x000fe20000000020 */
[----:B------:R-:W-:Y:S01]  /*82c0*/  LOP3.LUT R0, R105, 0xffff0000, RZ, 0xc0, !PT ;  /* 0xffff000069007812 */ /* 0x000fe200078ec0ff */
[C---:B------:R-:W-:Y:S01]  /*82d0*/  FMUL R38, R68.reuse, R38 ;  /* 0x0000002644267220 */ /* 0x040fe20000400000 */
[----:B------:R-:W-:Y:S01]  /*82e0*/  F2FP.BF16.F32.PACK_AB R26, R29, R28 ;  /* 0x0000001c1d1a723e */ /* 0x000fe200000010ff */
[----:B------:R-:W-:Y:S01]  /*82f0*/  FMUL R39, R68, R39 ;  /* 0x0000002744277220 */ /* 0x000fe20000400000 */
[----:B------:R-:W-:Y:S01]  /*8300*/  F2FP.BF16.F32.PACK_AB R27, R35, R34 ;  /* 0x00000022231b723e */ /* 0x000fe200000010ff */
[C---:B------:R-:W-:Y:S01]  /*8310*/  FFMA R33, R71.reuse, R3, R33 ;  /* 0x0000000347217223 */ /* 0x040fe20000000021 */
[C---:B------:R-:W-:Y:S01]  /*8320*/  SHF.L.U32 R3, R106.reuse, 0x10, RZ ;  /* 0x000000106a037819 */ /* 0x040fe200000006ff */
[C---:B------:R-:W-:Y:S01]  /*8330*/  FFMA R38, R71.reuse, R4, R38 ;  /* 0x0000000447267223 */ /* 0x040fe20000000026 */
[----:B------:R-:W-:Y:S01]  /*8340*/  LOP3.LUT R4, R106, 0xffff0000, RZ, 0xc0, !PT ;  /* 0xffff00006a047812 */ /* 0x000fe200078ec0ff */
[----:B------:R-:W-:Y:S01]  /*8350*/  FFMA R39, R71, R0, R39 ;  /* 0x0000000047277223 */ /* 0x000fe20000000027 */
[----:B------:R-:W-:Y:S01]  /*8360*/  SHF.L.U32 R0, R107, 0x10, RZ ;  /* 0x000000106b007819 */ /* 0x000fe200000006ff */
[----:B------:R-:W-:Y:S01]  /*8370*/  FMUL R42, R68, R42 ;  /* 0x0000002a442a7220 */ /* 0x000fe20000400000 */
[----:B------:R-:W-:Y:S01]  /*8380*/  F2FP.BF16.F32.PACK_AB R32, R33, R32 ;  /* 0x000000202120723e */ /* 0x000fe200000010ff */
[----:B------:R-:W-:Y:S01]  /*8390*/  FFMA R36, R71, R3, R36 ;  /* 0x0000000347247223 */ /* 0x000fe20000000024 */
[----:B------:R-:W-:Y:S01]  /*83a0*/  LOP3.LUT R3, R107, 0xffff0000, RZ, 0xc0, !PT ;  /* 0xffff00006b037812 */ /* 0x000fe200078ec0ff */
[----:B------:R1:W-:Y:S01]  /*83b0*/  STS.128 [R164+UR46+0x400], R92 ;  /* 0x0004005ca4007988 */ /* 0x0003e20008000c2e */
[----:B------:R-:W-:Y:S01]  /*83c0*/  F2FP.BF16.F32.PACK_AB R33, R39, R38 ;  /* 0x000000262721723e */ /* 0x000fe200000010ff */
[----:B------:R-:W-:Y:S01]  /*83d0*/  FFMA R37, R71, R4, R37 ;  /* 0x0000000447257223 */ /* 0x000fe20000000025 */
[----:B------:R-:W-:Y:S01]  /*83e0*/  SHF.L.U32 R4, R113, 0x10, RZ ;  /* 0x0000001071047819 */ /* 0x000fe200000006ff */
[----:B------:R-:W-:Y:S01]  /*83f0*/  FFMA R42, R71, R0, R42 ;  /* 0x00000000472a7223 */ /* 0x000fe2000000002a */
[----:B------:R-:W-:Y:S01]  /*8400*/  SHF.L.U32 R0, R112, 0x10, RZ ;  /* 0x0000001070007819 */ /* 0x000fe200000006ff */
[----:B------:R-:W-:Y:S01]  /*8410*/  FMUL R43, R68, R43 ;  /* 0x0000002b442b7220 */ /* 0x000fe20000400000 */
[----:B------:R-:W-:Y:S01]  /*8420*/  F2FP.BF16.F32.PACK_AB R34, R37, R36 ;  /* 0x000000242522723e */ /* 0x000fe200000010ff */
[----:B------:R1:W-:Y:S01]  /*8430*/  STS.128 [R163+0x400], R8 ;  /* 0x00040008a3007388 */ /* 0x0003e20000000c00 */
[----:B------:R-:W-:Y:S01]  /*8440*/  LOP3.LUT R6, R131, 0xffff0000, RZ, 0xc0, !PT ;  /* 0xffff000083067812 */ /* 0x000fe200078ec0ff */
[C---:B------:R-:W-:Y:S01]  /*8450*/  FFMA R43, R71.reuse, R3, R43 ;  /* 0x00000003472b7223 */ /* 0x040fe2000000002b */
[----:B------:R-:W-:Y:S01]  /*8460*/  LOP3.LUT R3, R112, 0xffff0000, RZ, 0xc0, !PT ;  /* 0xffff000070037812 */ /* 0x000fe200078ec0ff */
[----:B------:R-:W-:Y:S01]  /*8470*/  FFMA R40, R71, R0, R40 ;  /* 0x0000000047287223 */ /* 0x000fe20000000028 */
[----:B------:R-:W-:Y:S01]  /*8480*/  LOP3.LUT R0, R113, 0xffff0000, RZ, 0xc0, !PT ;  /* 0xffff000071007812 */ /* 0x000fe200078ec0ff */
[C---:B------:R-:W-:Y:S01]  /*8490*/  FMUL R46, R68.reuse, R46 ;  /* 0x0000002e442e7220 */ /* 0x040fe20000400000 */
[----:B------:R-:W-:Y:S01]  /*84a0*/  F2FP.BF16.F32.PACK_AB R35, R43, R42 ;  /* 0x0000002a2b23723e */ /* 0x000fe200000010ff */
[----:B------:R1:W-:Y:S01]  /*84b0*/  STS.128 [R162+0x400], R16 ;  /* 0x00040010a2007388 */ /* 0x0003e20000000c00 */
[----:B------:R-:W-:Y:S01]  /*84c0*/  FMUL R47, R68, R47 ;  /* 0x0000002f442f7220 */ /* 0x000fe20000400000 */
[C---:B------:R-:W-:Y:S01]  /*84d0*/  FFMA R41, R71.reuse, R3, R41 ;  /* 0x0000000347297223 */ /* 0x040fe20000000029 */
[C---:B------:R-:W-:Y:S01]  /*84e0*/  SHF.L.U32 R3, R114.reuse, 0x10, RZ ;  /* 0x0000001072037819 */ /* 0x040fe200000006ff */
[----:B------:R-:W-:Y:S01]  /*84f0*/  FFMA R46, R71, R4, R46 ;  /* 0x00000004472e7223 */ /* 0x000fe2000000002e */
[----:B------:R-:W-:Y:S01]  /*8500*/  SHF.L.U32 R4, R115, 0x10, RZ ;  /* 0x0000001073047819 */ /* 0x000fe200000006ff */
[C---:B------:R-:W-:Y:S01]  /*8510*/  FFMA R47, R71.reuse, R0, R47 ;  /* 0x00000000472f7223 */ /* 0x040fe2000000002f */
[----:B------:R-:W-:Y:S01]  /*8520*/  LOP3.LUT R0, R114, 0xffff0000, RZ, 0xc0, !PT ;  /* 0xffff000072007812 */ /* 0x000fe200078ec0ff */
[----:B------:R-:W-:Y:S01]  /*8530*/  FFMA R44, R71, R3, R44 ;  /* 0x00000003472c7223 */ /* 0x000fe2000000002c */
[----:B------:R-:W-:Y:S01]  /*8540*/  SHF.L.U32 R3, R120, 0x10, RZ ;  /* 0x0000001078037819 */ /* 0x000fe200000006ff */
[----:B------:R1:W-:Y:S01]  /*8550*/  STS.128 [R161+0x400], R24 ;  /* 0x00040018a1007388 */ /* 0x0003e20000000c00 */
[----:B------:R-:W-:Y:S01]  /*8560*/  F2FP.BF16.F32.PACK_AB R40, R41, R40 ;  /* 0x000000282928723e */ /* 0x000fe200000010ff */
[----:B------:R-:W-:Y:S01]  /*8570*/  FFMA R45, R71, R0, R45 ;  /* 0x00000000472d7223 */ /* 0x000fe2000000002d */
[----:B------:R-:W-:Y:S01]  /*8580*/  LOP3.LUT R0, R115, 0xffff0000, RZ, 0xc0, !PT ;  /* 0xffff000073007812 */ /* 0x000fe200078ec0ff */
[C---:B------:R-:W-:Y:S01]  /*8590*/  FMUL R50, R68.reuse, R50 ;  /* 0x0000003244327220 */ /* 0x040fe20000400000 */
[----:B------:R-:W-:Y:S01]  /*85a0*/  F2FP.BF16.F32.PACK_AB R41, R47, R46 ;  /* 0x0000002e2f29723e */ /* 0x000fe200000010ff */
[----:B------:R-:W-:Y:S01]  /*85b0*/  FMUL R51, R68, R51 ;  /* 0x0000003344337220 */ /* 0x000fe20000400000 */
[----:B------:R-:W-:Y:S01]  /*85c0*/  F2FP.BF16.F32.PACK_AB R42, R45, R44 ;  /* 0x0000002c2d2a723e */ /* 0x000fe200000010ff */
[----:B------:R1:W-:Y:S01]  /*85d0*/  STS.128 [R149+0x400], R32 ;  /* 0x0004002095007388 */ /* 0x0003e20000000c00 */
[C---:B------:R-:W-:Y:S01]  /*85e0*/  FFMA R50, R71.reuse, R4, R50 ;  /* 0x0000000447327223 */ /* 0x040fe20000000032 */
[----:B------:R-:W-:Y:S01]  /*85f0*/  LOP3.LUT R4, R120, 0xffff0000, RZ, 0xc0, !PT ;  /* 0xffff000078047812 */ /* 0x000fe200078ec0ff */
[----:B------:R-:W-:Y:S01]  /*8600*/  FFMA R51, R71, R0, R51 ;  /* 0x0000000047337223 */ /* 0x000fe20000000033 */
[----:B------:R-:W-:Y:S01]  /*8610*/  SHF.L.U32 R0, R121, 0x10, RZ ;  /* 0x0000001079007819 */ /* 0x000fe200000006ff */
[C---:B------:R-:W-:Y:S01]  /*8620*/  FMUL R54, R68.reuse, R54 ;  /* 0x0000003644367220 */ /* 0x040fe20000400000 */
[----:B------:R-:W-:Y:S01]  /*8630*/  FFMA R48, R71, R3, R48 ;  /* 0x0000000347307223 */ /* 0x000fe20000000030 */
[----:B------:R-:W-:Y:S01]  /*8640*/  LOP3.LUT R3, R121, 0xffff0000, RZ, 0xc0, !PT ;  /* 0xffff000079037812 */ /* 0x000fe200078ec0ff */
[----:B------:R-:W-:Y:S01]  /*8650*/  FFMA R49, R71, R4, R49 ;  /* 0x0000000447317223 */ /* 0x000fe20000000031 */
[----:B------:R-:W-:Y:S01]  /*8660*/  SHF.L.U32 R4, R123, 0x10, RZ ;  /* 0x000000107b047819 */ /* 0x000fe200000006ff */
[C---:B------:R-:W-:Y:S01]  /*8670*/  FFMA R54, R71.reuse, R0, R54 ;  /* 0x0000000047367223 */ /* 0x040fe20000000036 */
[----:B------:R-:W-:Y:S01]  /*8680*/  FMUL R55, R68, R55 ;  /* 0x0000003744377220 */ /* 0x000fe20000400000 */
[----:B------:R-:W-:Y:S01]  /*8690*/  SHF.L.U32 R0, R122, 0x10, RZ ;  /* 0x000000107a007819 */ /* 0x000fe200000006ff */
[C---:B------:R-:W-:Y:S01]  /*86a0*/  FMUL R58, R68.reuse, R58 ;  /* 0x0000003a443a7220 */ /* 0x040fe20000400000 */
[----:B------:R-:W-:Y:S01]  /*86b0*/  FMUL R59, R68, R59 ;  /* 0x0000003b443b7220 */ /* 0x000fe20000400000 */
[C---:B------:R-:W-:Y:S01]  /*86c0*/  FFMA R55, R71.reuse, R3, R55 ;  /* 0x0000000347377223 */ /* 0x040fe20000000037 */
[----:B------:R-:W-:Y:S01]  /*86d0*/  LOP3.LUT R3, R122, 0xffff0000, RZ, 0xc0, !PT ;  /* 0xffff00007a037812 */ /* 0x000fe200078ec0ff */
[----:B------:R-:W-:Y:S01]  /*86e0*/  FFMA R52, R71, R0, R52 ;  /* 0x0000000047347223 */ /* 0x000fe20000000034 */
[----:B------:R-:W-:Y:S01]  /*86f0*/  LOP3.LUT R0, R123, 0xffff0000, RZ, 0xc0, !PT ;  /* 0xffff00007b007812 */ /* 0x000fe200078ec0ff */
[----:B------:R-:W-:Y:S01]  /*8700*/  FMUL R62, R68, R62 ;  /* 0x0000003e443e7220 */ /* 0x000fe20000400000 */
[----:B------:R-:W-:Y:S01]  /*8710*/  F2FP.BF16.F32.PACK_AB R43, R51, R50 ;  /* 0x00000032332b723e */ /* 0x000fe200000010ff */
[C---:B------:R-:W-:Y:S01]  /*8720*/  FFMA R53, R71.reuse, R3, R53 ;  /* 0x0000000347357223 */ /* 0x040fe20000000035 */
[C---:B------:R-:W-:Y:S01]  /*8730*/  FFMA R58, R71.reuse, R4, R58 ;  /* 0x00000004473a7223 */ /* 0x040fe2000000003a */
[----:B------:R-:W-:Y:S01]  /*8740*/  FFMA R59, R71, R0, R59 ;  /* 0x00000000473b7223 */ /* 0x000fe2000000003b */
[C---:B------:R-:W-:Y:S01]  /*8750*/  SHF.L.U32 R3, R128.reuse, 0x10, RZ ;  /* 0x0000001080037819 */ /* 0x040fe200000006ff */
[----:B------:R1:W-:Y:S01]  /*8760*/  STS.128 [R160+0x400], R40 ;  /* 0x00040028a0007388 */ /* 0x0003e20000000c00 */
[----:B------:R-:W-:Y:S01]  /*8770*/  LOP3.LUT R0, R128, 0xffff0000, RZ, 0xc0, !PT ;  /* 0xffff000080007812 */ /* 0x000fe200078ec0ff */
[----:B------:R-:W-:Y:S01]  /*8780*/  FMUL R63, R68, R63 ;  /* 0x0000003f443f7220 */ /* 0x000fe20000400000 */
[----:B------:R-:W-:Y:S01]  /*8790*/  SHF.L.U32 R4, R129, 0x10, RZ ;  /* 0x0000001081047819 */ /* 0x000fe200000006ff */
[C---:B------:R-:W-:Y:S01]  /*87a0*/  FFMA R56, R71.reuse, R3, R56 ;  /* 0x0000000347387223 */ /* 0x040fe20000000038 */
[C---:B------:R-:W-:Y:S01]  /*87b0*/  SHF.L.U32 R3, R130.reuse, 0x10, RZ ;  /* 0x0000001082037819 */ /* 0x040fe200000006ff */
[----:B------:R-:W-:Y:S01]  /*87c0*/  FFMA R57, R71, R0, R57 ;  /* 0x0000000047397223 */ /* 0x000fe20000000039 */
[----:B------:R-:W-:Y:S01]  /*87d0*/  LOP3.LUT R0, R129, 0xffff0000, RZ, 0xc0, !PT ;  /* 0xffff000081007812 */ /* 0x000fe200078ec0ff */
[----:B------:R-:W-:Y:S01]  /*87e0*/  FFMA R62, R71, R4, R62 ;  /* 0x00000004473e7223 */ /* 0x000fe2000000003e */
[----:B------:R-:W-:Y:S01]  /*87f0*/  LOP3.LUT R4, R130, 0xffff0000, RZ, 0xc0, !PT ;  /* 0xffff000082047812 */ /* 0x000fe200078ec0ff */
[C---:B------:R-:W-:Y:S01]  /*8800*/  FMUL R66, R68.reuse, R66 ;  /* 0x0000004244427220 */ /* 0x040fe20000400000 */
[----:B------:R-:W-:Y:S01]  /*8810*/  F2FP.BF16.F32.PACK_AB R48, R49, R48 ;  /* 0x000000303130723e */ /* 0x000fe200000010ff */
[----:B------:R-:W-:Y:S01]  /*8820*/  FFMA R63, R71, R0, R63 ;  /* 0x00000000473f7223 */ /* 0x000fe2000000003f */
[----:B------:R-:W-:Y:S01]  /*8830*/  FMUL R67, R68, R67 ;  /* 0x0000004344437220 */ /* 0x000fe20000400000 */
[----:B------:R-:W-:Y:S01]  /*8840*/  F2FP.BF16.F32.PACK_AB R49, R55, R54 ;  /* 0x000000363731723e */ /* 0x000fe200000010ff */
[----:B------:R-:W-:Y:S01]  /*8850*/  FFMA R60, R71, R3, R60 ;  /* 0x00000003473c7223 */ /* 0x000fe2000000003c */
[----:B------:R-:W-:Y:S01]  /*8860*/  F2FP.BF16.F32.PACK_AB R50, R53, R52 ;  /* 0x000000343532723e */ /* 0x000fe200000010ff */
[----:B------:R-:W-:Y:S01]  /*8870*/  FFMA R61, R71, R4, R61 ;  /* 0x00000004473d7223 */ /* 0x000fe2000000003d */
[----:B------:R-:W-:Y:S01]  /*8880*/  F2FP.BF16.F32.PACK_AB R51, R59, R58 ;  /* 0x0000003a3b33723e */ /* 0x000fe200000010ff */
[C---:B------:R-:W-:Y:S01]  /*8890*/  FFMA R66, R71.reuse, R5, R66 ;  /* 0x0000000547427223 */ /* 0x040fe20000000042 */
[----:B------:R-:W-:Y:S01]  /*88a0*/  FFMA R67, R71, R6, R67 ;  /* 0x0000000647437223 */ /* 0x000fe20000000043 */
[----:B------:R-:W-:Y:S02]  /*88b0*/  F2FP.BF16.F32.PACK_AB R56, R57, R56 ;  /* 0x000000383938723e */ /* 0x000fe400000010ff */
[----:B------:R1:W-:Y:S01]  /*88c0*/  STS.128 [R159+0x400], R48 ;  /* 0x000400309f007388 */ /* 0x0003e20000000c00 */
[----:B------:R-:W-:Y:S02]  /*88d0*/  F2FP.BF16.F32.PACK_AB R57, R63, R62 ;  /* 0x0000003e3f39723e */ /* 0x000fe400000010ff */
[----:B------:R-:W-:Y:S02]  /*88e0*/  F2FP.BF16.F32.PACK_AB R58, R61, R60 ;  /* 0x0000003c3d3a723e */ /* 0x000fe400000010ff */
[----:B------:R-:W-:Y:S05]  /*88f0*/  F2FP.BF16.F32.PACK_AB R59, R67, R66 ;  /* 0x00000042433b723e */ /* 0x000fea00000010ff */
[----:B------:R1:W-:Y:S01]  /*8900*/  STS.128 [R158+0x400], R56 ;  /* 0x000400389e007388 */ /* 0x0003e20000000c00 */
[----:B------:R-:W-:Y:S01]  /*8910*/  @!PT LDS RZ, [RZ] ;  /* 0x00000000fffff984 */ /* 0x000fe20000000800 */
[----:B------:R-:W-:Y:S01]  /*8920*/  @!PT LDS RZ, [RZ] ;  /* 0x00000000fffff984 */ /* 0x000fe20000000800 */
[----:B------:R-:W-:Y:S01]  /*8930*/  @!PT LDS RZ, [RZ] ;  /* 0x00000000fffff984 */ /* 0x000fe20000000800 */
[----:B------:R-:W-:Y:S01]  /*8940*/  @!PT LDS RZ, [RZ] ;  /* 0x00000000fffff984 */ /* 0x000fe20000000800 */
[----:B------:R3:W-:Y:S07]  /*8950*/  MEMBAR.ALL.CTA ;  /* 0x0000000000007992 */ /* 0x0007ee0000008000 */
[----:B---3--:R-:W3:Y:S02]  /*8960*/  FENCE.VIEW.ASYNC.S ;  /* 0x00000000000073c6 */ /* 0x008ee40000000000 */
[----:B---3--:R-:W-:Y:S06]  /*8970*/  BAR.SYNC.DEFER_BLOCKING 0x1, 0x80 ;  /* 0x0042000000007b1d */ /* 0x008fec0000010000 */
[----:B------:R-:W-:Y:S05]  /*8980*/  @P0 BRA `(.L_x_131) ;  /* 0x0000000000300947 */ /* 0x000fea0003800000 */
[----:B------:R-:W3:Y:S01]  /*8990*/  LDCU.64 UR6, c[0x0][0x348] ;  /* 0x00006900ff0677ac */ /* 0x000ee20008000a00 */
[----:B------:R-:W-:Y:S01]  /*89a0*/  R2UR UR5, R70 ;  /* 0x00000000460572ca */ /* 0x000fe200000e0000 */
[----:B------:R-:W-:Y:S01]  /*89b0*/  UIADD3 UR4, UPT, UPT, UR46, 0x400, URZ ;  /* 0x000004002e047890 */ /* 0x000fe2000fffe0ff */
[----:B------:R-:W-:Y:S05]  /*89c0*/  UMOV UR51, UR44 ;  /* 0x0000002c00337c82 */ /* 0x000fea0008000000 */
[----:B------:R-:W-:Y:S06]  /*89d0*/  IMAD.U32 R146, RZ, RZ, UR4 ;  /* 0x00000004ff927e24 */ /* 0x000fec000f8e00ff */
[----:B------:R-:W-:Y:S01]  /*89e0*/  UIADD3 UR49, UPT, UPT, UR53, UR5, URZ ;  /* 0x0000000535317290 */ /* 0x000fe2000fffe0ff */
[----:B------:R-:W-:Y:S01]  /*89f0*/  R2UR UR48, R146 ;  /* 0x00000000923072ca */ /* 0x000fe200000e0000 */
[----:B---3--:R-:W-:Y:S04]  /*8a00*/  UIADD3 UR4, UP0, UPT, UR6, 0xa80, URZ ;  /* 0x00000a8006047890 */ /* 0x008fe8000ff1e0ff */
[----:B------:R-:W-:Y:S09]  /*8a10*/  UIADD3.X UR5, UPT, UPT, URZ, UR7, URZ, UP0, !UPT ;  /* 0x00000007ff057290 */ /* 0x000ff200087fe4ff */
[----:B------:R3:W-:Y:S01]  /*8a20*/  UTMASTG.3D [UR48], [UR4] ;  /* 0x00000030040073b5 */ /* 0x0007e20008010000 */
[----:B------:R0:W-:Y:S01]  /*8a30*/  UTMACMDFLUSH ;  /* 0x00000000000079b7 */ /* 0x0001e20000000000 */
[----:B---3--:R-:W-:Y:S04]  /*8a40*/  DEPBAR.LE SB0, 0x1 ;  /* 0x000080400000791a */ /* 0x008fe80000000000 */
.L_x_131:
[----:B------:R-:W-:Y:S05]  /*8a50*/  BSYNC.RECONVERGENT B0 ;  /* 0x0000000000007941 */ /* 0x000fea0003800200 */
.L_x_130:
[----:B------:R-:W-:Y:S01]  /*8a60*/  BAR.SYNC.DEFER_BLOCKING 0x1, 0x80 ;  /* 0x0042000000007b1d */ /* 0x000fe20000010000 */
[----:B------:R-:W-:Y:S01]  /*8a70*/  ISETP.NE.AND P1, PT, R157, RZ, PT ;  /* 0x000000ff9d00720c */ /* 0x000fe20003f25270 */
[----:B------:R-:W-:Y:S01]  /*8a80*/  UISETP.NE.AND UP0, UPT, UR54, URZ, UPT ;  /* 0x000000ff3600728c */ /* 0x000fe2000bf05270 */
[----:B------:R-:W-:Y:S11]  /*8a90*/  LEA R3, R74, UR46, 0x3 ;  /* 0x0000002e4a037c11 */ /* 0x000ff6000f8e18ff */
[----:B------:R-:W-:Y:S01]  /*8aa0*/  @P1 SHF.L.U32 R5, R151, 0x1f, RZ ;  /* 0x0000001f97051819 */ /* 0x000fe200000006ff */
[----:B------:R-:W-:Y:S06]  /*8ab0*/  BRA.U !UP0, `(.L_x_132) ;  /* 0x0000000108247547 */ /* 0x000fec000b800000 */
[----:B------:R-:W3:Y:S01]  /*8ac0*/  S2R R0, SR_CgaCtaId ;  /* 0x0000000000007919 */ /* 0x000ee20000008800 */
[----:B------:R-:W-:Y:S01]  /*8ad0*/  IMAD.U32 R4, RZ, RZ, UR52 ;  /* 0x00000034ff047e24 */ /* 0x000fe2000f8e00ff */
[----:B------:R-:W-:Y:S04]  /*8ae0*/  UIADD3 UR4, UPT, UPT, UR52, 0x1, URZ ;  /* 0x0000000134047890 */ /* 0x000fe8000fffe0ff */
[----:B------:R-:W-:Y:S01]  /*8af0*/  @P1 LEA R4, R4, UR46, 0x3 ;  /* 0x0000002e04041c11 */ /* 0x000fe2000f8e18ff */
[----:B------:R-:W-:Y:S04]  /*8b00*/  UISETP.NE.AND UP0, UPT, UR4, 0x4, UPT ;  /* 0x000000040400788c */ /* 0x000fe8000bf05270 */
[----:B------:R-:W-:Y:S01]  /*8b10*/  @P1 VIADD R4, R4, 0x120 ;  /* 0x0000012004041836 */ /* 0x000fe20000000000 */
[----:B------:R-:W-:Y:S04]  /*8b20*/  USEL UR52, UR4, URZ, UP0 ;  /* 0x000000ff04347287 */ /* 0x000fe80008000000 */
[----:B---3--:R-:W-:Y:S04]  /*8b30*/  @P1 PRMT R0, R0, 0x654, R4 ;  /* 0x0000065400001816 */ /* 0x008fe80000000004 */
[----:B------:R3:W-:Y:S04]  /*8b40*/  @P1 SYNCS.ARRIVE.TRANS64.RED.A1T0 RZ, [R0+URZ], RZ ;  /* 0x000000ff00ff19a7 */ /* 0x0007e800081004ff */
.L_x_132:
[----:B------:R-:W4:Y:S01]  /*8b50*/  @P1 SYNCS.PHASECHK.TRANS64.TRYWAIT P0, [R3+URZ+0x100], R5 ;  /* 0x00010005030015a7 */ /* 0x000f2200080011ff */
[----:B------:R-:W-:Y:S01]  /*8b60*/  UISETP.NE.AND UP0, UPT, UR38, URZ, UPT ;  /* 0x000000ff2600728c */ /* 0x000fe2000bf05270 */
[----:B------:R-:W-:Y:S01]  /*8b70*/  BSSY B1, `(.L_x_133) ;  /* 0x0000021000017945 */ /* 0x000fe20003800000 */
[----:B------:R-:W-:Y:S02]  /*8b80*/  UMOV UR4, 0x80 ;  /* 0x0000008000047882 */ /* 0x000fe40000000000 */
[----:B------:R-:W-:Y:S01]  /*8b90*/  USEL UR39, UR4, 0x40, !UP0 ;  /* 0x0000004004277887 */ /* 0x000fe2000c000000 */
[----:B----4-:R-:W-:Y:S01]  /*8ba0*/  @P1 SEL R86, RZ, 0x1, !P0 ;  /* 0x00000001ff561807 */ /* 0x010fe20004000000 */
[----:B------:R-:W-:Y:S10]  /*8bb0*/  @!P1 BRA `(.L_x_134) ;  /* 0x0000000000709947 */ /* 0x000ff40003800000 */
[----:B------:R-:W-:Y:S01]  /*8bc0*/  ISETP.NE.AND P1, PT, R87, RZ, PT ;  /* 0x000000ff5700720c */ /* 0x000fe20003f25270 */
[----:B------:R-:W-:Y:S01]  /*8bd0*/  BSSY B0, `(.L_x_135) ;  /* 0x000000b000007945 */ /* 0x000fe20003800000 */
[----:B------:R-:W-:Y:S11]  /*8be0*/  ISETP.NE.AND P0, PT, R86, RZ, PT ;  /* 0x000000ff5600720c */ /* 0x000ff60003f05270 */
[----:B------:R-:W-:Y:S05]  /*8bf0*/  @P1 IMAD R7, R74, 0x4000, R164 ;  /* 0x000040004a071824 */ /* 0x000fea00078e02a4 */
[----:B------:R-:W-:Y:S04]  /*8c00*/  @P1 IADD3 R6, PT, PT, R7, UR46, RZ ;  /* 0x0000002e07061c10 */ /* 0x000fe8000fffe0ff */
[----:B------:R-:W-:Y:S01]  /*8c10*/  @P1 IADD3 R5, PT, PT, R84, R6, RZ ;  /* 0x0000000654051210 */ /* 0x000fe20007ffe0ff */
[--C-:B------:R-:W-:Y:S02]  /*8c20*/  @P1 IMAD.IADD R4, R75, 0x1, R6.reuse ;  /* 0x000000014b041824 */ /* 0x100fe400078e0206 */
[----:B------:R-:W-:Y:S01]  /*8c30*/  @P1 IMAD.IADD R6, R85, 0x1, R6 ;  /* 0x0000000155061824 */ /* 0x000fe200078e0206 */
[----:B------:R-:W-:Y:S06]  /*8c40*/  @P0 BRA `(.L_x_136) ;  /* 0x00000000000c0947 */ /* 0x000fec0003800000 */
[----:B---3--:R-:W-:Y:S04]  /*8c50*/  SHF.L.U32 R0, R151, 0x1f, RZ ;  /* 0x0000001f97007819 */ /* 0x008fe800000006ff */
[----:B------:R-:W3:Y:S02]  /*8c60*/  SYNCS.PHASECHK.TRANS64.TRYWAIT P0, [R3+URZ+0x100], R0 ;  /* 0x00010000030075a7 */ /* 0x000ee400080011ff */
[----:B---3--:R-:W-:Y:S05]  /*8c70*/  @!P0 BRA `(.L_x_137) ;  /* 0x0000004c00ac8947 */ /* 0x008fea0003800000 */
.L_x_136:
[----:B------:R-:W-:Y:S05]  /*8c80*/  BSYNC B0 ;  /* 0x0000000000007941 */ /* 0x000fea0003800000 */
.L_x_135:
[----:B------:R-:W-:Y:S01]  /*8c90*/  ISETP.NE.AND P0, PT, R87, RZ, PT ;  /* 0x000000ff5700720c */ /* 0x000fe20003f05270 */
[----:B------:R-:W-:Y:S11]  /*8ca0*/  VIADD R74, R74, 0x1 ;  /* 0x000000014a4a7836 */ /* 0x000ff60000000000 */
[----:B------:R-:W-:Y:S01]  /*8cb0*/  @!UPT UIADD3 URZ, UPT, UPT, URZ, URZ, URZ ;  /* 0x000000fffffff290 */ /* 0x000fe2000fffe0ff */
[----:B------:R4:W1:Y:S01]  /*8cc0*/  @P0 LDS.128 R80, [R6+0x400] ;  /* 0x0004000006500984 */ /* 0x0008620000000c00 */
[--C-:B---3--:R-:W-:Y:S01]  /*8cd0*/  @P0 IMAD.IADD R0, R84, 0x1, R4.reuse ;  /* 0x0000000154000824 */ /* 0x108fe200078e0204 */
[C---:B------:R-:W-:Y:S02]  /*8ce0*/  @P0 IADD3 R3, PT, PT, R85.reuse, R5, RZ ;  /* 0x0000000555030210 */ /* 0x040fe40007ffe0ff */
[----:B------:R3:W1:Y:S04]  /*8cf0*/  @P0 LDS.128 R88, [R5+0x400] ;  /* 0x0004000005580984 */ /* 0x0006680000000c00 */
[----:B------:R1:W1:Y:S04]  /*8d00*/  @P0 LDS.128 R76, [R7+UR46+0x400] ;  /* 0x0004002e074c0984 */ /* 0x0002680008000c00 */
[----:B------:R1:W1:Y:S04]  /*8d10*/  @P0 LDS.128 R96, [R3+0x400] ;  /* 0x0004000003600984 */ /* 0x0002680000000c00 */
[----:B------:R1:W1:Y:S04]  /*8d20*/  @P0 LDS.128 R104, [R4+0x400] ;  /* 0x0004000004680984 */ /* 0x0002680000000c00 */
[----:B------:R1:W1:Y:S01]  /*8d30*/  @P0 LDS.128 R120, [R0+0x400] ;  /* 0x0004000000780984 */ /* 0x0002620000000c00 */
[C---:B----4-:R-:W-:Y:S01]  /*8d40*/  @P0 IMAD.IADD R6, R85.reuse, 0x1, R4 ;  /* 0x0000000155060824 */ /* 0x050fe200078e0204 */
[----:B---3--:R-:W-:Y:S04]  /*8d50*/  @P0 IADD3 R5, PT, PT, R85, R0, RZ ;  /* 0x0000000055050210 */ /* 0x008fe80007ffe0ff */
[----:B------:R4:W3:Y:S04]  /*8d60*/  @P0 LDS.128 R112, [R6+0x400] ;  /* 0x0004000006700984 */ /* 0x0008e80000000c00 */
[----:B------:R4:W1:Y:S02]  /*8d70*/  @P0 LDS.128 R128, [R5+0x400] ;  /* 0x0004000005800984 */ /* 0x0008640000000c00 */
.L_x_134:
[----:B------:R-:W-:Y:S05]  /*8d80*/  BSYNC B1 ;  /* 0x0000000000017941 */ /* 0x000fea0003800000 */
.L_x_133:
[----:B-1----:R-:W-:Y:S05]  /*8d90*/  VIADD R16, R69, UR39 ;  /* 0x0000002745107c36 */ /* 0x002fea0008000000 */
[----:B---3--:R-:W-:Y:S04]  /*8da0*/  SHF.R.U32.HI R0, RZ, 0x15, R16 ;  /* 0x00000015ff007819 */ /* 0x008fe80000011610 */
[----:B------:R-:W-:Y:S11]  /*8db0*/  LOP3.LUT P0, RZ, R0, 0x3, R143, 0x48, !PT ;  /* 0x0000000300ff7812 */ /* 0x000ff6000780488f */
[----:B------:R-:W-:Y:S02]  /*8dc0*/  @!UPT UIADD3 URZ, UPT, UPT, URZ, URZ, URZ ;  /* 0x000000fffffff290 */ /* 0x000fe4000fffe0ff */
[----:B------:R-:W-:Y:S05]  /*8dd0*/  @!P0 BRA `(.L_x_138) ;  /* 0x0000000000408947 */ /* 0x000fea0003800000 */
[----:B------:R-:W4:Y:S01]  /*8de0*/  LDCU.64 UR8, c[0x4][0x70] ;  /* 0x01000e00ff0877ac */ /* 0x000f220008000a00 */
[----:B------:R-:W-:Y:S01]  /*8df0*/  MOV R15, 0x0 ;  /* 0x00000000000f7802 */ /* 0x000fe20000000f00 */
[----:B------:R-:W-:Y:S02]  /*8e00*/  HFMA2 R12, -RZ, RZ, 0, 5.9604644775390625e-08 ;  /* 0x00000001ff0c7431 */ /* 0x000fe400000001ff */
[----:B------:R-:W-:Y:S02]  /*8e10*/  IMAD.MOV.U32 R8, RZ, RZ, 0x192 ;  /* 0x00000192ff087424 */ /* 0x000fe400078e00ff */
[----:B------:R-:W-:Y:S01]  /*8e20*/  IMAD.MOV.U32 R13, RZ, RZ, RZ ;  /* 0x000000ffff0d7224 */ /* 0x000fe200078e00ff */
[----:B------:R-:W1:Y:S01]  /*8e30*/  LDCU.64 UR6, c[0x4][0x78] ;  /* 0x01000f00ff0677ac */ /* 0x000e620008000a00 */
[----:B------:R-:W3:Y:S01]  /*8e40*/  LDC.64 R14, c[0x4][R15] ;  /* 0x010000000f0e7b82 */ /* 0x000ee20000000a00 */
[----:B------:R-:W5:Y:S01]  /*8e50*/  LDCU.64 UR4, c[0x4][0x10] ;  /* 0x01000200ff0477ac */ /* 0x000f620008000a00 */
[----:B----4-:R-:W-:Y:S01]  /*8e60*/  MOV R5, UR9 ;  /* 0x0000000900057c02 */ /* 0x010fe20008000f00 */
[----:B------:R-:W-:Y:S01]  /*8e70*/  IMAD.U32 R4, RZ, RZ, UR8 ;  /* 0x00000008ff047e24 */ /* 0x000fe2000f8e00ff */
[----:B-1----:R-:W-:Y:S01]  /*8e80*/  MOV R7, UR7 ;  /* 0x0000000700077c02 */ /* 0x002fe20008000f00 */
[----:B------:R-:W-:Y:S01]  /*8e90*/  IMAD.U32 R6, RZ, RZ, UR6 ;  /* 0x00000006ff067e24 */ /* 0x000fe2000f8e00ff */
[----:B-----5:R-:W-:Y:S01]  /*8ea0*/  MOV R11, UR5 ;  /* 0x00000005000b7c02 */ /* 0x020fe20008000f00 */
[----:B------:R-:W-:Y:S02]  /*8eb0*/  IMAD.U32 R10, RZ, RZ, UR4 ;  /* 0x00000004ff0a7e24 */ /* 0x000fe4000f8e00ff */
[----:B------:R-:W-:Y:S07]  /*8ec0*/  LEPC R20, `(.L_x_138) ;  /* 0x000000001014794e */ /* 0x000fee0000000000 */
[----:B--23--:R-:W-:Y:S05]  /*8ed0*/  CALL.ABS.NOINC R14 ;  /* 0x000000000e007343 */ /* 0x00cfea0003c00000 */
.L_x_138:
[----:B------:R-:W-:Y:S01]  /*8ee0*/  SHF.L.U32 R70, R76, 0x10, RZ ;  /* 0x000000104c467819 */ /* 0x000fe200000006ff */
[----:B------:R-:W-:Y:S05]  /*8ef0*/  WARPSYNC.ALL ;  /* 0x0000000000007948 */ /* 0x000fea0003800000 */
[----:B------:R-:W-:Y:S01]  /*8f00*/  R2UR UR4, R16 ;  /* 0x00000000100472ca */ /* 0x000fe200000e0000 */
[----:B------:R-:W1:Y:S01]  /*8f10*/  S2R R165, SR_CgaCtaId ;  /* 0x0000000000a57919 */ /* 0x000e620000008800 */
[----:B------:R-:W-:Y:S01]  /*8f20*/  LOP3.LUT R72, R79, 0xffff0000, RZ, 0xc0, !PT ;  /* 0xffff00004f487812 */ /* 0x000fe200078ec0ff */
[----:B------:R-:W-:Y:S01]  /*8f30*/  BSSY.RECONVERGENT B0, `(.L_x_139) ;  /* 0x0000102000007945 */ /* 0x000fe20003800200 */
[----:B------:R-:W-:Y:S02]  /*8f40*/  ISETP.NE.AND P6, PT, R157, RZ, PT ;  /* 0x000000ff9d00720c */ /* 0x000fe40003fc5270 */
[----:B------:R-:W-:Y:S07]  /*8f50*/  ISETP.NE.AND P0, PT, R154, RZ, PT ;  /* 0x000000ff9a00720c */ /* 0x000fee0003f05270 */
[----:B----4-:R-:W3:Y:S02]  /*8f60*/  LDTM.x64 R4, tmem[UR4] ;  /* 0x00000004000479ee */ /* 0x010ee40008340000 */
[----:B---3--:R-:W-:Y:S01]  /*8f70*/  FMUL R0, R68, R4 ;  /* 0x0000000444007220 */ /* 0x008fe20000400000 */
[----:B------:R-:W-:Y:S01]  /*8f80*/  LOP3.LUT R4, R76, 0xffff0000, RZ, 0xc0, !PT ;  /* 0xffff00004c047812 */ /* 0x000fe200078ec0ff */
[C---:B------:R-:W-:Y:S01]  /*8f90*/  FMUL R3, R68.reuse, R5 ;  /* 0x0000000544037220 */ /* 0x040fe20000400000 */
[----:B------:R-:W-:Y:S01]  /*8fa0*/  SHF.L.U32 R5, R77, 0x10, RZ ;  /* 0x000000104d057819 */ /* 0x000fe200000006ff */
[----:B------:R-:W-:Y:S01]  /*8fb0*/  FMUL R6, R68, R6 ;  /* 0x0000000644067220 */ /* 0x000fe20000400000 */
[----:B------:R-:W-:Y:S01]  /*8fc0*/  FFMA R0, R71, R70, R0 ;  /* 0x0000004647007223 */ /* 0x000fe20000000000 */
[----:B------:R-:W-:Y:S01]  /*8fd0*/  LOP3.LUT R70, R77, 0xffff0000, RZ, 0xc0, !PT ;  /* 0xffff00004d467812 */ /* 0x000fe200078ec0ff */
[C---:B------:R-:W-:Y:S01]  /*8fe0*/  FFMA R3, R71.reuse, R4, R3 ;  /* 0x0000000447037223 */ /* 0x040fe20000000003 */
[----:B------:R-:W-:Y:S01]  /*8ff0*/  FFMA R6, R71, R5, R6 ;  /* 0x0000000547067223 */ /* 0x000fe20000000006 */
[----:B------:R-:W-:Y:S01]  /*9000*/  SHF.L.U32 R5, R78, 0x10, RZ ;  /* 0x000000104e057819 */ /* 0x000fe200000006ff */
[C---:B------:R-:W-:Y:S01]  /*9010*/  FMUL R7, R68.reuse, R7 ;  /* 0x0000000744077220 */ /* 0x040fe20000400000 */
[C---:B------:R-:W-:Y:S01]  /*9020*/  FMUL R4, R68.reuse, R8 ;  /* 0x0000000844047220 */ /* 0x040fe20000400000 */
[----:B------:R-:W-:Y:S01]  /*9030*/  F2FP.BF16.F32.PACK_AB R92, R3, R0 ;  /* 0x00000000035c723e */ /* 0x000fe200000010ff */
[----:B------:R-:W-:Y:S01]  /*9040*/  FMUL R0, R68, R9 ;  /* 0x0000000944007220 */ /* 0x000fe20000400000 */
[----:B------:R-:W-:Y:S01]  /*9050*/  LOP3.LUT R8, R78, 0xffff0000, RZ, 0xc0, !PT ;  /* 0xffff00004e087812 */ /* 0x000fe200078ec0ff */
[----:B------:R-:W-:Y:S01]  /*9060*/  FFMA R7, R71, R70, R7 ;  /* 0x0000004647077223 */ /* 0x000fe20000000007 */
[----:B------:R-:W-:Y:S01]  /*9070*/  SHF.L.U32 R70, R79, 0x10, RZ ;  /* 0x000000104f467819 */ /* 0x000fe200000006ff */
[----:B------:R-:W-:Y:S01]  /*9080*/  FFMA R4, R71, R5, R4 ;  /* 0x0000000547047223 */ /* 0x000fe20000000004 */
[----:B------:R-:W-:Y:S01]  /*9090*/  LOP3.LUT R9, R80, 0xffff0000, RZ, 0xc0, !PT ;  /* 0xffff000050097812 */ /* 0x000fe200078ec0ff */
[C---:B------:R-:W-:Y:S01]  /*90a0*/  FMUL R3, R68.reuse, R10 ;  /* 0x0000000a44037220 */ /* 0x040fe20000400000 */
[----:B------:R-:W-:Y:S01]  /*90b0*/  F2FP.BF16.F32.PACK_AB R93, R7, R6 ;  /* 0x00000006075d723e */ /* 0x000fe200000010ff */
[----:B------:R-:W-:Y:S01]  /*90c0*/  FMUL R5, R68, R11 ;  /* 0x0000000b44057220 */ /* 0x000fe20000400000 */
[----:B------:R-:W-:Y:S01]  /*90d0*/  LOP3.LUT R10, R83, 0xffff0000, RZ, 0xc0, !PT ;  /* 0xffff0000530a7812 */ /* 0x000fe200078ec0ff */
[C---:B------:R-:W-:Y:S01]  /*90e0*/  FFMA R0, R71.reuse, R8, R0 ;  /* 0x0000000847007223 */ /* 0x040fe20000000000 */
[----:B------:R-:W-:Y:S01]  /*90f0*/  SHF.L.U32 R8, R80, 0x10, RZ ;  /* 0x0000001050087819 */ /* 0x000fe200000006ff */
[----:B------:R-:W-:Y:S01]  /*9100*/  FFMA R3, R71, R70, R3 ;  /* 0x0000004647037223 */ /* 0x000fe20000000003 */
[----:B------:R-:W-:Y:S01]  /*9110*/  SHF.L.U32 R70, R89, 0x10, RZ ;  /* 0x0000001059467819 */ /* 0x000fe200000006ff */
[----:B------:R-:W-:Y:S01]  /*9120*/  FFMA R5, R71, R72, R5 ;  /* 0x0000004847057223 */ /* 0x000fe20000000005 */
[----:B------:R-:W-:Y:S01]  /*9130*/  F2FP.BF16.F32.PACK_AB R94, R0, R4 ;  /* 0x00000004005e723e */ /* 0x000fe200000010ff */
[C---:B------:R-:W-:Y:S01]  /*9140*/  FMUL R6, R68.reuse, R12 ;  /* 0x0000000c44067220 */ /* 0x040fe20000400000 */
[C---:B------:R-:W-:Y:S01]  /*9150*/  FMUL R7, R68.reuse, R13 ;  /* 0x0000000d44077220 */ /* 0x040fe20000400000 */
[----:B------:R-:W-:Y:S01]  /*9160*/  FMUL R0, R68, R14 ;  /* 0x0000000e44007220 */ /* 0x000fe20000400000 */
[----:B------:R-:W-:Y:S01]  /*9170*/  F2FP.BF16.F32.PACK_AB R95, R5, R3 ;  /* 0x00000003055f723e */ /* 0x000fe200000010ff */
[----:B------:R-:W-:Y:S01]  /*9180*/  FFMA R6, R71, R8, R6 ;  /* 0x0000000847067223 */ /* 0x000fe20000000006 */
[----:B------:R-:W-:Y:S01]  /*9190*/  SHF.L.U32 R5, R81, 0x10, RZ ;  /* 0x0000001051057819 */ /* 0x000fe200000006ff */
[----:B------:R-:W-:Y:S01]  /*91a0*/  FFMA R7, R71, R9, R7 ;  /* 0x0000000947077223 */ /* 0x000fe20000000007 */
[----:B------:R-:W-:Y:S01]  /*91b0*/  LOP3.LUT R8, R81, 0xffff0000, RZ, 0xc0, !PT ;  /* 0xffff000051087812 */ /* 0x000fe200078ec0ff */
[----:B------:R-:W-:Y:S01]  /*91c0*/  STS.128 [R164+UR46+0x4400], R92 ;  /* 0x0044005ca4007988 */ /* 0x000fe20008000c2e */
[----:B------:R-:W-:Y:S01]  /*91d0*/  SHF.L.U32 R9, R82, 0x10, RZ ;  /* 0x0000001052097819 */ /* 0x000fe200000006ff */
[C---:B------:R-:W-:Y:S01]  /*91e0*/  FMUL R3, R68.reuse, R15 ;  /* 0x0000000f44037220 */ /* 0x040fe20000400000 */
[----:B------:R-:W-:Y:S01]  /*91f0*/  F2FP.BF16.F32.PACK_AB R100, R7, R6 ;  /* 0x000000060764723e */ /* 0x000fe200000010ff */
[----:B------:R-:W-:Y:S01]  /*9200*/  FMUL R4, R68, R16 ;  /* 0x0000001044047220 */ /* 0x000fe20000400000 */
[C---:B------:R-:W-:Y:S01]  /*9210*/  FFMA R0, R71.reuse, R5, R0 ;  /* 0x0000000547007223 */ /* 0x040fe20000000000 */
[C---:B------:R-:W-:Y:S01]  /*9220*/  FFMA R3, R71.reuse, R8, R3 ;  /* 0x0000000847037223 */ /* 0x040fe20000000003 */
[----:B------:R-:W-:Y:S01]  /*9230*/  LOP3.LUT R8, R82, 0xffff0000, RZ, 0xc0, !PT ;  /* 0xffff000052087812 */ /* 0x000fe200078ec0ff */
[----:B------:R-:W-:Y:S01]  /*9240*/  FFMA R4, R71, R9, R4 ;  /* 0x0000000947047223 */ /* 0x000fe20000000004 */
[----:B------:R-:W-:Y:S01]  /*9250*/  SHF.L.U32 R9, R83, 0x10, RZ ;  /* 0x0000001053097819 */ /* 0x000fe200000006ff */
[C---:B------:R-:W-:Y:S01]  /*9260*/  FMUL R5, R68.reuse, R17 ;  /* 0x0000001144057220 */ /* 0x040fe20000400000 */
[----:B------:R-:W-:Y:S01]  /*9270*/  F2FP.BF16.F32.PACK_AB R101, R3, R0 ;  /* 0x000000000365723e */ /* 0x000fe200000010ff */
[C---:B------:R-:W-:Y:S01]  /*9280*/  FMUL R6, R68.reuse, R18 ;  /* 0x0000001244067220 */ /* 0x040fe20000400000 */
[----:B------:R-:W-:Y:S01]  /*9290*/  FMUL R7, R68, R19 ;  /* 0x0000001344077220 */ /* 0x000fe20000400000 */
[C---:B------:R-:W-:Y:S01]  /*92a0*/  FFMA R5, R71.reuse, R8, R5 ;  /* 0x0000000847057223 */ /* 0x040fe20000000005 */
[C---:B------:R-:W-:Y:S01]  /*92b0*/  SHF.L.U32 R8, R88.reuse, 0x10, RZ ;  /* 0x0000001058087819 */ /* 0x040fe200000006ff */
[----:B------:R-:W-:Y:S01]  /*92c0*/  FFMA R6, R71, R9, R6 ;  /* 0x0000000947067223 */ /* 0x000fe20000000006 */
[----:B------:R-:W-:Y:S01]  /*92d0*/  LOP3.LUT R9, R88, 0xffff0000, RZ, 0xc0, !PT ;  /* 0xffff000058097812 */ /* 0x000fe200078ec0ff */
[C---:B------:R-:W-:Y:S01]  /*92e0*/  FMUL R0, R68.reuse, R20 ;  /* 0x0000001444007220 */ /* 0x040fe20000400000 */
[----:B------:R-:W-:Y:S01]  /*92f0*/  F2FP.BF16.F32.PACK_AB R102, R5, R4 ;  /* 0x000000040566723e */ /* 0x000fe200000010ff */
[C---:B------:R-:W-:Y:S01]  /*9300*/  FMUL R3, R68.reuse, R21 ;  /* 0x0000001544037220 */ /* 0x040fe20000400000 */
[C---:B------:R-:W-:Y:S01]  /*9310*/  FFMA R7, R71.reuse, R10, R7 ;  /* 0x0000000a47077223 */ /* 0x040fe20000000007 */
[C---:B------:R-:W-:Y:S01]  /*9320*/  FFMA R0, R71.reuse, R8, R0 ;  /* 0x0000000847007223 */ /* 0x040fe20000000000 */
[C---:B------:R-:W-:Y:S01]  /*9330*/  FMUL R20, R68.reuse, R38 ;  /* 0x0000002644147220 */ /* 0x040fe20000400000 */
[----:B------:R-:W-:Y:S01]  /*9340*/  FFMA R3, R71, R9, R3 ;  /* 0x0000000947037223 */ /* 0x000fe20000000003 */
[C---:B------:R-:W-:Y:S01]  /*9350*/  FMUL R38, R68.reuse, R56 ;  /* 0x0000003844267220 */ /* 0x040fe20000400000 */
[----:B------:R-:W-:Y:S01]  /*9360*/  F2FP.BF16.F32.PACK_AB R103, R7, R6 ;  /* 0x000000060767723e */ /* 0x000fe200000010ff */
[C---:B------:R-:W-:Y:S01]  /*9370*/  FMUL R4, R68.reuse, R22 ;  /* 0x0000001644047220 */ /* 0x040fe20000400000 */
[C---:B------:R-:W-:Y:S01]  /*9380*/  FMUL R5, R68.reuse, R23 ;  /* 0x0000001744057220 */ /* 0x040fe20000400000 */
[----:B------:R-:W-:Y:S01]  /*9390*/  F2FP.BF16.F32.PACK_AB R56, R3, R0 ;  /* 0x000000000338723e */ /* 0x000fe200000010ff */
[----:B------:R-:W-:Y:S01]  /*93a0*/  FMUL R14, R68, R32 ;  /* 0x00000020440e7220 */ /* 0x000fe20000400000 */
[----:B------:R-:W-:Y:S01]  /*93b0*/  LOP3.LUT R0, R89, 0xffff0000, RZ, 0xc0, !PT ;  /* 0xffff000059007812 */ /* 0x000fe200078ec0ff */
[----:B------:R-:W-:Y:S01]  /*93c0*/  STS.128 [R163+0x4400], R100 ;  /* 0x00440064a3007388 */ /* 0x000fe20000000c00 */
[----:B------:R-:W-:Y:S01]  /*93d0*/  SHF.L.U32 R3, R90, 0x10, RZ ;  /* 0x000000105a037819 */ /* 0x000fe200000006ff */
[C---:B------:R-:W-:Y:S01]  /*93e0*/  FMUL R15, R68.reuse, R33 ;  /* 0x00000021440f7220 */ /* 0x040fe20000400000 */
[----:B------:R-:W-:Y:S01]  /*93f0*/  FMUL R32, R68, R50 ;  /* 0x0000003244207220 */ /* 0x000fe20000400000 */
[----:B------:R-:W-:Y:S01]  /*9400*/  LOP3.LUT R50, R90, 0xffff0000, RZ, 0xc0, !PT ;  /* 0xffff00005a327812 */ /* 0x000fe200078ec0ff */
[C---:B------:R-:W-:Y:S01]  /*9410*/  FMUL R6, R68.reuse, R24 ;  /* 0x0000001844067220 */ /* 0x040fe20000400000 */
[C---:B------:R-:W-:Y:S01]  /*9420*/  FMUL R16, R68.reuse, R34 ;  /* 0x0000002244107220 */ /* 0x040fe20000400000 */
[C---:B------:R-:W-:Y:S01]  /*9430*/  FMUL R33, R68.reuse, R51 ;  /* 0x0000003344217220 */ /* 0x040fe20000400000 */
[----:B------:R-:W-:Y:S01]  /*9440*/  SHF.L.U32 R51, R91, 0x10, RZ ;  /* 0x000000105b337819 */ /* 0x000fe200000006ff */
[----:B------:R-:W-:Y:S01]  /*9450*/  FFMA R4, R71, R70, R4 ;  /* 0x0000004647047223 */ /* 0x000fe20000000004 */
[C---:B------:R-:W-:Y:S01]  /*9460*/  FMUL R7, R68.reuse, R25 ;  /* 0x0000001944077220 */ /* 0x040fe20000400000 */
[----:B------:R-:W-:Y:S01]  /*9470*/  FMUL R34, R68, R52 ;  /* 0x0000003444227220 */ /* 0x000fe20000400000 */
[----:B------:R-:W-:Y:S01]  /*9480*/  LOP3.LUT R52, R91, 0xffff0000, RZ, 0xc0, !PT ;  /* 0xffff00005b347812 */ /* 0x000fe200078ec0ff */
[C---:B------:R-:W-:Y:S01]  /*9490*/  FFMA R5, R71.reuse, R0, R5 ;  /* 0x0000000047057223 */ /* 0x040fe20000000005 */
[----:B------:R-:W-:Y:S01]  /*94a0*/  SHF.L.U32 R0, R96, 0x10, RZ ;  /* 0x0000001060007819 */ /* 0x000fe200000006ff */
[C---:B------:R-:W-:Y:S01]  /*94b0*/  FMUL R8, R68.reuse, R26 ;  /* 0x0000001a44087220 */ /* 0x040fe20000400000 */
[----:B------:R-:W-:Y:S01]  /*94c0*/  FMUL R9, R68, R27 ;  /* 0x0000001b44097220 */ /* 0x000fe20000400000 */
[C---:B------:R-:W-:Y:S01]  /*94d0*/  FFMA R6, R71.reuse, R3, R6 ;  /* 0x0000000347067223 */ /* 0x040fe20000000006 */
[----:B------:R-:W-:Y:S01]  /*94e0*/  LOP3.LUT R3, R96, 0xffff0000, RZ, 0xc0, !PT ;  /* 0xffff000060037812 */ /* 0x000fe200078ec0ff */
[C---:B------:R-:W-:Y:S01]  /*94f0*/  FMUL R10, R68.reuse, R28 ;  /* 0x0000001c440a7220 */ /* 0x040fe20000400000 */
[----:B------:R-:W-:Y:S01]  /*9500*/  FFMA R7, R71, R50, R7 ;  /* 0x0000003247077223 */ /* 0x000fe20000000007 */
[C---:B------:R-:W-:Y:S01]  /*9510*/  FMUL R21, R68.reuse, R39 ;  /* 0x0000002744157220 */ /* 0x040fe20000400000 */
[C---:B------:R-:W-:Y:S01]  /*9520*/  FMUL R39, R68.reuse, R57 ;  /* 0x0000003944277220 */ /* 0x040fe20000400000 */
[----:B------:R-:W-:Y:S01]  /*9530*/  F2FP.BF16.F32.PACK_AB R57, R5, R4 ;  /* 0x000000040539723e */ /* 0x000fe200000010ff */
[----:B------:R-:W-:Y:S01]  /*9540*/  FFMA R8, R71, R51, R8 ;  /* 0x0000003347087223 */ /* 0x000fe20000000008 */
[----:B------:R-:W-:Y:S01]  /*9550*/  SHF.L.U32 R4, R97, 0x10, RZ ;  /* 0x0000001061047819 */ /* 0x000fe200000006ff */
[C---:B------:R-:W-:Y:S01]  /*9560*/  FMUL R11, R68.reuse, R29 ;  /* 0x0000001d440b7220 */ /* 0x040fe20000400000 */
[----:B------:R-:W-:Y:S01]  /*9570*/  SHF.L.U32 R5, R107, 0x10, RZ ;  /* 0x000000106b057819 */ /* 0x000fe200000006ff */
[C---:B------:R-:W-:Y:S01]  /*9580*/  FFMA R9, R71.reuse, R52, R9 ;  /* 0x0000003447097223 */ /* 0x040fe20000000009 */
[----:B------:R-:W-:Y:S01]  /*9590*/  FFMA R10, R71, R0, R10 ;  /* 0x00000000470a7223 */ /* 0x000fe2000000000a */
[----:B------:R-:W-:Y:S01]  /*95a0*/  LOP3.LUT R0, R97, 0xffff0000, RZ, 0xc0, !PT ;  /* 0xffff000061007812 */ /* 0x000fe200078ec0ff */
[----:B------:R-:W-:Y:S01]  /*95b0*/  FMUL R12, R68, R30 ;  /* 0x0000001e440c7220 */ /* 0x000fe20000400000 */
[C---:B------:R-:W-:Y:S01]  /*95c0*/  FFMA R11, R71.reuse, R3, R11 ;  /* 0x00000003470b7223 */ /* 0x040fe2000000000b */
[----:B------:R-:W-:Y:S01]  /*95d0*/  SHF.L.U32 R3, R98, 0x10, RZ ;  /* 0x0000001062037819 */ /* 0x000fe200000006ff */
[C---:B------:R-:W-:Y:S01]  /*95e0*/  FMUL R13, R68.reuse, R31 ;  /* 0x0000001f440d7220 */ /* 0x040fe20000400000 */
[----:B------:R-:W-:Y:S01]  /*95f0*/  FFMA R12, R71, R4, R12 ;  /* 0x00000004470c7223 */ /* 0x000fe2000000000c */
[----:B------:R-:W-:Y:S01]  /*9600*/  SHF.L.U32 R4, R99, 0x10, RZ ;  /* 0x0000001063047819 */ /* 0x000fe200000006ff */
[----:B------:R-:W-:Y:S01]  /*9610*/  FMUL R17, R68, R35 ;  /* 0x0000002344117220 */ /* 0x000fe20000400000 */
[C---:B------:R-:W-:Y:S01]  /*9620*/  FFMA R13, R71.reuse, R0, R13 ;  /* 0x00000000470d7223 */ /* 0x040fe2000000000d */
[----:B------:R-:W-:Y:S01]  /*9630*/  LOP3.LUT R0, R98, 0xffff0000, RZ, 0xc0, !PT ;  /* 0xffff000062007812 */ /* 0x000fe200078ec0ff */
[----:B------:R-:W-:Y:S01]  /*9640*/  FFMA R14, R71, R3, R14 ;  /* 0x00000003470e7223 */ /* 0x000fe2000000000e */
[----:B------:R-:W-:Y:S01]  /*9650*/  LOP3.LUT R3, R99, 0xffff0000, RZ, 0xc0, !PT ;  /* 0xffff000063037812 */ /* 0x000fe200078ec0ff */
[C---:B------:R-:W-:Y:S01]  /*9660*/  FMUL R18, R68.reuse, R36 ;  /* 0x0000002444127220 */ /* 0x040fe20000400000 */
        /* <DEDUP_REMOVED lines=9> */
[C---:B------:R-:W-:Y:S01]  /*9700*/  FMUL R22, R68.reuse, R40 ;  /* 0x0000002844167220 */ /* 0x040fe20000400000 */
[----:B------:R-:W-:Y:S01]  /*9710*/  FMUL R23, R68, R41 ;  /* 0x0000002944177220 */ /* 0x000fe20000400000 */
[----:B------:R-:W-:Y:S01]  /*9720*/  FFMA R19, R71, R3, R19 ;  /* 0x0000000347137223 */ /* 0x000fe20000000013 */
[----:B------:R-:W-:Y:S01]  /*9730*/  SHF.L.U32 R3, R106, 0x10, RZ ;  /* 0x000000106a037819 */ /* 0x000fe200000006ff */
[C---:B------:R-:W-:Y:S01]  /*9740*/  FMUL R40, R68.reuse, R58 ;  /* 0x0000003a44287220 */ /* 0x040fe20000400000 */
[----:B------:R-:W-:Y:S01]  /*9750*/  F2FP.BF16.F32.PACK_AB R58, R7, R6 ;  /* 0x00000006073a723e */ /* 0x000fe200000010ff */
[----:B------:R-:W-:Y:S01]  /*9760*/  FMUL R41, R68, R59 ;  /* 0x0000003b44297220 */ /* 0x000fe20000400000 */
[----:B------:R-:W-:Y:S01]  /*9770*/  F2FP.BF16.F32.PACK_AB R59, R9, R8 ;  /* 0x00000008093b723e */ /* 0x000fe200000010ff */
[C---:B------:R-:W-:Y:S01]  /*9780*/  FFMA R20, R71.reuse, R4, R20 ;  /* 0x0000000447147223 */ /* 0x040fe20000000014 */
[----:B------:R-:W-:Y:S01]  /*9790*/  LOP3.LUT R4, R106, 0xffff0000, RZ, 0xc0, !PT ;  /* 0xffff00006a047812 */ /* 0x000fe200078ec0ff */
[----:B------:R-:W-:Y:S01]  /*97a0*/  FFMA R21, R71, R0, R21 ;  /* 0x0000000047157223 */ /* 0x000fe20000000015 */
[----:B------:R-:W-:Y:S01]  /*97b0*/  LOP3.LUT R6, R107, 0xffff0000, RZ, 0xc0, !PT ;  /* 0xffff00006b067812 */ /* 0x000fe200078ec0ff */
[----:B------:R-:W-:Y:S01]  /*97c0*/  FMUL R24, R68, R42 ;  /* 0x0000002a44187220 */ /* 0x000fe20000400000 */
[----:B------:R-:W-:Y:S01]  /*97d0*/  SHF.L.U32 R0, R112, 0x10, RZ ;  /* 0x0000001070007819 */ /* 0x000fe200000006ff */
[----:B------:R-:W-:Y:S01]  /*97e0*/  FMUL R25, R68, R43 ;  /* 0x0000002b44197220 */ /* 0x000fe20000400000 */
[----:B------:R-:W-:Y:S01]  /*97f0*/  F2FP.BF16.F32.PACK_AB R8, R11, R10 ;  /* 0x0000000a0b08723e */ /* 0x000fe200000010ff */
[----:B------:R-:W-:Y:S01]  /*9800*/  FFMA R22, R71, R3, R22 ;  /* 0x0000000347167223 */ /* 0x000fe20000000016 */
[----:B------:R-:W-:Y:S01]  /*9810*/  LOP3.LUT R3, R112, 0xffff0000, RZ, 0xc0, !PT ;  /* 0xffff000070037812 */ /* 0x000fe200078ec0ff */
[C---:B------:R-:W-:Y:S01]  /*9820*/  FMUL R26, R68.reuse, R44 ;  /* 0x0000002c441a7220 */ /* 0x040fe20000400000 */
[----:B------:R-:W-:Y:S01]  /*9830*/  F2FP.BF16.F32.PACK_AB R9, R13, R12 ;  /* 0x0000000c0d09723e */ /* 0x000fe200000010ff */
[----:B------:R-:W-:Y:S01]  /*9840*/  STS.128 [R162+0x4400], R56 ;  /* 0x00440038a2007388 */ /* 0x000fe20000000c00 */
[----:B------:R-:W-:Y:S01]  /*9850*/  F2FP.BF16.F32.PACK_AB R10, R15, R14 ;  /* 0x0000000e0f0a723e */ /* 0x000fe200000010ff */
[----:B------:R-:W-:Y:S01]  /*9860*/  FFMA R23, R71, R4, R23 ;  /* 0x0000000447177223 */ /* 0x000fe20000000017 */
[----:B------:R-:W-:Y:S01]  /*9870*/  F2FP.BF16.F32.PACK_AB R11, R17, R16 ;  /* 0x00000010110b723e */ /* 0x000fe200000010ff */
[----:B------:R-:W-:Y:S01]  /*9880*/  FFMA R24, R71, R5, R24 ;  /* 0x0000000547187223 */ /* 0x000fe20000000018 */
[----:B------:R-:W-:Y:S01]  /*9890*/  SHF.L.U32 R4, R113, 0x10, RZ ;  /* 0x0000001071047819 */ /* 0x000fe200000006ff */
[C---:B------:R-:W-:Y:S01]  /*98a0*/  FMUL R27, R68.reuse, R45 ;  /* 0x0000002d441b7220 */ /* 0x040fe20000400000 */
[----:B------:R-:W-:Y:S01]  /*98b0*/  F2FP.BF16.F32.PACK_AB R12, R19, R18 ;  /* 0x00000012130c723e */ /* 0x000fe200000010ff */
[----:B------:R-:W-:Y:S01]  /*98c0*/  FFMA R25, R71, R6, R25 ;  /* 0x0000000647197223 */ /* 0x000fe20000000019 */
[----:B------:R-:W-:Y:S01]  /*98d0*/  F2FP.BF16.F32.PACK_AB R13, R21, R20 ;  /* 0x00000014150d723e */ /* 0x000fe200000010ff */
[----:B------:R-:W-:Y:S01]  /*98e0*/  FFMA R26, R71, R0, R26 ;  /* 0x00000000471a7223 */ /* 0x000fe2000000001a */
[----:B------:R-:W-:Y:S01]  /*98f0*/  LOP3.LUT R0, R113, 0xffff0000, RZ, 0xc0, !PT ;  /* 0xffff000071007812 */ /* 0x000fe200078ec0ff */
[----:B------:R-:W-:Y:S01]  /*9900*/  FMUL R28, R68, R46 ;  /* 0x0000002e441c7220 */ /* 0x000fe20000400000 */
[----:B------:R-:W-:Y:S01]  /*9910*/  F2FP.BF16.F32.PACK_AB R14, R23, R22 ;  /* 0x00000016170e723e */ /* 0x000fe200000010ff */
[----:B------:R-:W-:Y:S01]  /*9920*/  FFMA R27, R71, R3, R27 ;  /* 0x00000003471b7223 */ /* 0x000fe2000000001b */
[----:B------:R-:W-:Y:S01]  /*9930*/  SHF.L.U32 R3, R114, 0x10, RZ ;  /* 0x0000001072037819 */ /* 0x000fe200000006ff */
[C---:B------:R-:W-:Y:S01]  /*9940*/  FMUL R29, R68.reuse, R47 ;  /* 0x0000002f441d7220 */ /* 0x040fe20000400000 */
[----:B------:R-:W-:Y:S01]  /*9950*/  F2FP.BF16.F32.PACK_AB R15, R25, R24 ;  /* 0x00000018190f723e */ /* 0x000fe200000010ff */
[----:B------:R-:W-:Y:S01]  /*9960*/  FMUL R30, R68, R48 ;  /* 0x00000030441e7220 */ /* 0x000fe20000400000 */
[C---:B------:R-:W-:Y:S01]  /*9970*/  SHF.L.U32 R5, R131.reuse, 0x10, RZ ;  /* 0x0000001083057819 */ /* 0x040fe200000006ff */
[----:B------:R3:W-:Y:S01]  /*9980*/  STS.128 [R161+0x4400], R8 ;  /* 0x00440008a1007388 */ /* 0x0007e20000000c00 */
[----:B------:R-:W-:Y:S01]  /*9990*/  LOP3.LUT R6, R131, 0xffff0000, RZ, 0xc0, !PT ;  /* 0xffff000083067812 */ /* 0x000fe200078ec0ff */
[C---:B------:R-:W-:Y:S01]  /*99a0*/  FFMA R28, R71.reuse, R4, R28 ;  /* 0x00000004471c7223 */ /* 0x040fe2000000001c */
[----:B------:R-:W-:Y:S01]  /*99b0*/  LOP3.LUT R4, R114, 0xffff0000, RZ, 0xc0, !PT ;  /* 0xffff000072047812 */ /* 0x000fe200078ec0ff */
[----:B------:R-:W-:Y:S01]  /*99c0*/  FFMA R29, R71, R0, R29 ;  /* 0x00000000471d7223 */ /* 0x000fe2000000001d */
[----:B------:R-:W-:Y:S01]  /*99d0*/  SHF.L.U32 R0, R115, 0x10, RZ ;  /* 0x0000001073007819 */ /* 0x000fe200000006ff */
[----:B------:R-:W-:Y:S01]  /*99e0*/  FMUL R31, R68, R49 ;  /* 0x00000031441f7220 */ /* 0x000fe20000400000 */
[----:B------:R-:W-:Y:S01]  /*99f0*/  FFMA R30, R71, R3, R30 ;  /* 0x00000003471e7223 */ /* 0x000fe2000000001e */
[----:B------:R-:W-:Y:S01]  /*9a00*/  LOP3.LUT R3, R115, 0xffff0000, RZ, 0xc0, !PT ;  /* 0xffff000073037812 */ /* 0x000fe200078ec0ff */
[----:B------:R4:W-:Y:S01]  /*9a10*/  STS.128 [R149+0x4400], R12 ;  /* 0x0044000c95007388 */ /* 0x0009e20000000c00 */
[C---:B------:R-:W-:Y:S01]  /*9a20*/  FFMA R31, R71.reuse, R4, R31 ;  /* 0x00000004471f7223 */ /* 0x040fe2000000001f */
[C---:B------:R-:W-:Y:S01]  /*9a30*/  LOP3.LUT R4, R120.reuse, 0xffff0000, RZ, 0xc0, !PT ;  /* 0xffff000078047812 */ /* 0x040fe200078ec0ff */
[C---:B------:R-:W-:Y:S01]  /*9a40*/  FFMA R32, R71.reuse, R0, R32 ;  /* 0x0000000047207223 */ /* 0x040fe20000000020 */
[----:B------:R-:W-:Y:S01]  /*9a50*/  SHF.L.U32 R0, R120, 0x10, RZ ;  /* 0x0000001078007819 */ /* 0x000fe200000006ff */
[----:B------:R-:W-:Y:S01]  /*9a60*/  FFMA R33, R71, R3, R33 ;  /* 0x0000000347217223 */ /* 0x000fe20000000021 */
[----:B------:R-:W-:Y:S01]  /*9a70*/  SHF.L.U32 R3, R121, 0x10, RZ ;  /* 0x0000001079037819 */ /* 0x000fe200000006ff */
[C---:B------:R-:W-:Y:S01]  /*9a80*/  FMUL R35, R68.reuse, R53 ;  /* 0x0000003544237220 */ /* 0x040fe20000400000 */
[----:B------:R-:W-:Y:S01]  /*9a90*/  FMUL R36, R68, R54 ;  /* 0x0000003644247220 */ /* 0x000fe20000400000 */
[----:B------:R-:W-:Y:S01]  /*9aa0*/  FFMA R34, R71, R0, R34 ;  /* 0x0000000047227223 */ /* 0x000fe20000000022 */
[----:B------:R-:W-:Y:S01]  /*9ab0*/  LOP3.LUT R0, R121, 0xffff0000, RZ, 0xc0, !PT ;  /* 0xffff000079007812 */ /* 0x000fe200078ec0ff */
[----:B------:R-:W-:Y:S01]  /*9ac0*/  FFMA R35, R71, R4, R35 ;  /* 0x0000000447237223 */ /* 0x000fe20000000023 */
[----:B------:R-:W-:Y:S01]  /*9ad0*/  SHF.L.U32 R4, R123, 0x10, RZ ;  /* 0x000000107b047819 */ /* 0x000fe200000006ff */
[C---:B------:R-:W-:Y:S01]  /*9ae0*/  FFMA R36, R71.reuse, R3, R36 ;  /* 0x0000000347247223 */ /* 0x040fe20000000024 */
[----:B------:R-:W-:Y:S01]  /*9af0*/  SHF.L.U32 R3, R122, 0x10, RZ ;  /* 0x000000107a037819 */ /* 0x000fe200000006ff */
[C---:B------:R-:W-:Y:S01]  /*9b00*/  FMUL R37, R68.reuse, R55 ;  /* 0x0000003744257220 */ /* 0x040fe20000400000 */
[C---:B------:R-:W-:Y:S01]  /*9b10*/  FMUL R42, R68.reuse, R60 ;  /* 0x0000003c442a7220 */ /* 0x040fe20000400000 */
[C---:B------:R-:W-:Y:S01]  /*9b20*/  FMUL R43, R68.reuse, R61 ;  /* 0x0000003d442b7220 */ /* 0x040fe20000400000 */
[----:B------:R-:W-:Y:S01]  /*9b30*/  FMUL R44, R68, R62 ;  /* 0x0000003e442c7220 */ /* 0x000fe20000400000 */
[C---:B------:R-:W-:Y:S01]  /*9b40*/  FFMA R37, R71.reuse, R0, R37 ;  /* 0x0000000047257223 */ /* 0x040fe20000000025 */
[----:B------:R-:W-:Y:S01]  /*9b50*/  LOP3.LUT R0, R122, 0xffff0000, RZ, 0xc0, !PT ;  /* 0xffff00007a007812 */ /* 0x000fe200078ec0ff */
[----:B------:R-:W-:Y:S01]  /*9b60*/  FFMA R38, R71, R3, R38 ;  /* 0x0000000347267223 */ /* 0x000fe20000000026 */
[----:B------:R-:W-:Y:S01]  /*9b70*/  LOP3.LUT R3, R123, 0xffff0000, RZ, 0xc0, !PT ;  /* 0xffff00007b037812 */ /* 0x000fe200078ec0ff */
[----:B------:R-:W-:Y:S01]  /*9b80*/  FMUL R45, R68, R63 ;  /* 0x0000003f442d7220 */ /* 0x000fe20000400000 */
[----:B---3--:R-:W-:Y:S01]  /*9b90*/  F2FP.BF16.F32.PACK_AB R8, R27, R26 ;  /* 0x0000001a1b08723e */ /* 0x008fe200000010ff */
[C---:B------:R-:W-:Y:S01]  /*9ba0*/  FFMA R39, R71.reuse, R0, R39 ;  /* 0x0000000047277223 */ /* 0x040fe20000000027 */
[C---:B------:R-:W-:Y:S01]  /*9bb0*/  SHF.L.U32 R0, R128.reuse, 0x10, RZ ;  /* 0x0000001080007819 */ /* 0x040fe200000006ff */
[----:B------:R-:W-:Y:S01]  /*9bc0*/  FFMA R40, R71, R4, R40 ;  /* 0x0000000447287223 */ /* 0x000fe20000000028 */
[----:B------:R-:W-:Y:S01]  /*9bd0*/  SHF.L.U32 R4, R129, 0x10, RZ ;  /* 0x0000001081047819 */ /* 0x000fe200000006ff */
[C---:B------:R-:W-:Y:S01]  /*9be0*/  FFMA R41, R71.reuse, R3, R41 ;  /* 0x0000000347297223 */ /* 0x040fe20000000029 */
[----:B------:R-:W-:Y:S01]  /*9bf0*/  LOP3.LUT R3, R128, 0xffff0000, RZ, 0xc0, !PT ;  /* 0xffff000080037812 */ /* 0x000fe200078ec0ff */
[----:B------:R-:W-:Y:S01]  /*9c00*/  FFMA R42, R71, R0, R42 ;  /* 0x00000000472a7223 */ /* 0x000fe2000000002a */
[----:B------:R-:W-:Y:S01]  /*9c10*/  F2FP.BF16.F32.PACK_AB R9, R29, R28 ;  /* 0x0000001c1d09723e */ /* 0x000fe200000010ff */
[C---:B------:R-:W-:Y:S01]  /*9c20*/  FMUL R46, R68.reuse, R64 ;  /* 0x00000040442e7220 */ /* 0x040fe20000400000 */
[----:B------:R-:W-:Y:S01]  /*9c30*/  F2FP.BF16.F32.PACK_AB R10, R31, R30 ;  /* 0x0000001e1f0a723e */ /* 0x000fe200000010ff */
[----:B------:R-:W-:Y:S01]  /*9c40*/  FFMA R43, R71, R3, R43 ;  /* 0x00000003472b7223 */ /* 0x000fe2000000002b */
[----:B------:R-:W-:Y:S01]  /*9c50*/  F2FP.BF16.F32.PACK_AB R11, R33, R32 ;  /* 0x00000020210b723e */ /* 0x000fe200000010ff */
[----:B------:R-:W-:Y:S01]  /*9c60*/  FFMA R44, R71, R4, R44 ;  /* 0x00000004472c7223 */ /* 0x000fe2000000002c */
[----:B------:R-:W-:Y:S01]  /*9c70*/  LOP3.LUT R0, R129, 0xffff0000, RZ, 0xc0, !PT ;  /* 0xffff000081007812 */ /* 0x000fe200078ec0ff */
[----:B------:R-:W-:Y:S01]  /*9c80*/  FMUL R47, R68, R65 ;  /* 0x00000041442f7220 */ /* 0x000fe20000400000 */
[C---:B------:R-:W-:Y:S01]  /*9c90*/  SHF.L.U32 R3, R130.reuse, 0x10, RZ ;  /* 0x0000001082037819 */ /* 0x040fe200000006ff */
[----:B------:R-:W-:Y:S01]  /*9ca0*/  STS.128 [R160+0x4400], R8 ;  /* 0x00440008a0007388 */ /* 0x000fe20000000c00 */
[----:B------:R-:W-:Y:S01]  /*9cb0*/  LOP3.LUT R4, R130, 0xffff0000, RZ, 0xc0, !PT ;  /* 0xffff000082047812 */ /* 0x000fe200078ec0ff */
[C---:B------:R-:W-:Y:S01]  /*9cc0*/  FMUL R48, R68.reuse, R66 ;  /* 0x0000004244307220 */ /* 0x040fe20000400000 */
[----:B------:R-:W-:Y:S01]  /*9cd0*/  FFMA R45, R71, R0, R45 ;  /* 0x00000000472d7223 */ /* 0x000fe2000000002d */
[----:B------:R-:W-:Y:S01]  /*9ce0*/  FMUL R49, R68, R67 ;  /* 0x0000004344317220 */ /* 0x000fe20000400000 */
[----:B----4-:R-:W-:Y:S01]  /*9cf0*/  F2FP.BF16.F32.PACK_AB R12, R35, R34 ;  /* 0x00000022230c723e */ /* 0x010fe200000010ff */
[----:B------:R-:W-:Y:S01]  /*9d00*/  FFMA R46, R71, R3, R46 ;  /* 0x00000003472e7223 */ /* 0x000fe2000000002e */
[----:B------:R-:W-:Y:S01]  /*9d10*/  F2FP.BF16.F32.PACK_AB R13, R37, R36 ;  /* 0x00000024250d723e */ /* 0x000fe200000010ff */
[----:B------:R-:W-:Y:S01]  /*9d20*/  FFMA R47, R71, R4, R47 ;  /* 0x00000004472f7223 */ /* 0x000fe2000000002f */
[----:B------:R-:W-:Y:S01]  /*9d30*/  F2FP.BF16.F32.PACK_AB R14, R39, R38 ;  /* 0x00000026270e723e */ /* 0x000fe200000010ff */
[----:B------:R-:W-:Y:S01]  /*9d40*/  FFMA R48, R71, R5, R48 ;  /* 0x0000000547307223 */ /* 0x000fe20000000030 */
[----:B------:R-:W-:Y:S01]  /*9d50*/  F2FP.BF16.F32.PACK_AB R15, R41, R40 ;  /* 0x00000028290f723e */ /* 0x000fe200000010ff */
[----:B------:R-:W-:Y:S01]  /*9d60*/  FFMA R49, R71, R6, R49 ;  /* 0x0000000647317223 */ /* 0x000fe20000000031 */
[----:B------:R-:W-:Y:S02]  /*9d70*/  F2FP.BF16.F32.PACK_AB R4, R43, R42 ;  /* 0x0000002a2b04723e */ /* 0x000fe400000010ff */
[----:B------:R-:W-:Y:S01]  /*9d80*/  F2FP.BF16.F32.PACK_AB R5, R45, R44 ;  /* 0x0000002c2d05723e */ /* 0x000fe200000010ff */
[----:B------:R-:W-:Y:S01]  /*9d90*/  STS.128 [R159+0x4400], R12 ;  /* 0x0044000c9f007388 */ /* 0x000fe20000000c00 */
[----:B------:R-:W-:Y:S02]  /*9da0*/  F2FP.BF16.F32.PACK_AB R6, R47, R46 ;  /* 0x0000002e2f06723e */ /* 0x000fe400000010ff */
[----:B------:R-:W-:Y:S02]  /*9db0*/  F2FP.BF16.F32.PACK_AB R7, R49, R48 ;  /* 0x000000303107723e */ /* 0x000fe400000010ff */
[----:B------:R-:W-:Y:S02]  /*9dc0*/  MOV R0, UR52 ;  /* 0x0000003400007c02 */ /* 0x000fe40008000f00 */
[----:B------:R-:W-:Y:S01]  /*9dd0*/  @P6 SHF.L.U32 R3, R151, 0x1f, RZ ;  /* 0x0000001f97036819 */ /* 0x000fe200000006ff */
[----:B------:R3:W-:Y:S01]  /*9de0*/  STS.128 [R158+0x4400], R4 ;  /* 0x004400049e007388 */ /* 0x0007e20000000c00 */
[----:B------:R-:W-:Y:S04]  /*9df0*/  @P6 LEA R0, R0, UR46, 0x3 ;  /* 0x0000002e00006c11 */ /* 0x000fe8000f8e18ff */
[----:B------:R-:W-:Y:S01]  /*9e00*/  @P6 IADD3 R0, PT, PT, R0, 0x120, RZ ;  /* 0x0000012000006810 */ /* 0x000fe20007ffe0ff */
[----:B------:R-:W-:Y:S01]  /*9e10*/  @!PT LDS RZ, [RZ] ;  /* 0x00000000fffff984 */ /* 0x000fe20000000800 */
[----:B------:R-:W-:Y:S01]  /*9e20*/  @!PT LDS RZ, [RZ] ;  /* 0x00000000fffff984 */ /* 0x000fe20000000800 */
[----:B------:R-:W-:Y:S01]  /*9e30*/  @!PT LDS RZ, [RZ] ;  /* 0x00000000fffff984 */ /* 0x000fe20000000800 */
[----:B------:R-:W-:Y:S01]  /*9e40*/  @!PT LDS RZ, [RZ] ;  /* 0x00000000fffff984 */ /* 0x000fe20000000800 */
[----:B------:R4:W-:Y:S06]  /*9e50*/  MEMBAR.ALL.CTA ;  /* 0x0000000000007992 */ /* 0x0009ec0000008000 */
[----:B----4-:R-:W4:Y:S01]  /*9e60*/  FENCE.VIEW.ASYNC.S ;  /* 0x00000000000073c6 */ /* 0x010f220000000000 */
[----:B-1----:R-:W-:Y:S02]  /*9e70*/  @P6 PRMT R0, R165, 0x654, R0 ;  /* 0x00000654a5006816 */ /* 0x002fe40000000000 */
[----:B---3--:R-:W-:Y:S01]  /*9e80*/  LEA R7, R74, UR46, 0x3 ;  /* 0x0000002e4a077c11 */ /* 0x008fe2000f8e18ff */
[----:B----4-:R-:W-:Y:S06]  /*9e90*/  BAR.SYNC.DEFER_BLOCKING 0x1, 0x80 ;  /* 0x0042000000007b1d */ /* 0x010fec0000010000 */
[----:B------:R-:W-:Y:S05]  /*9ea0*/  @P0 BRA `(.L_x_140) ;  /* 0x0000000000280947 */ /* 0x000fea0003800000 */
[----:B------:R-:W1:Y:S01]  /*9eb0*/  LDCU.64 UR6, c[0x0][0x348] ;  /* 0x00006900ff0677ac */ /* 0x000e620008000a00 */
[----:B------:R-:W-:Y:S02]  /*9ec0*/  UIADD3 UR9, UPT, UPT, UR53, UR39, URZ ;  /* 0x0000002735097290 */ /* 0x000fe4000fffe0ff */
[----:B------:R-:W-:Y:S01]  /*9ed0*/  UIADD3 UR8, UPT, UPT, UR46, 0x4400, URZ ;  /* 0x000044002e087890 */ /* 0x000fe2000fffe0ff */
[----:B------:R-:W-:Y:S01]  /*9ee0*/  UMOV UR10, UR50 ;  /* 0x00000032000a7c82 */ /* 0x000fe20008000000 */
[----:B------:R-:W-:Y:S01]  /*9ef0*/  UMOV UR11, UR44 ;  /* 0x0000002c000b7c82 */ /* 0x000fe20008000000 */
[----:B-1----:R-:W-:Y:S04]  /*9f00*/  UIADD3 UR4, UP0, UPT, UR6, 0xa80, URZ ;  /* 0x00000a8006047890 */ /* 0x002fe8000ff1e0ff */
[----:B------:R-:W-:Y:S09]  /*9f10*/  UIADD3.X UR5, UPT, UPT, URZ, UR7, URZ, UP0, !UPT ;  /* 0x00000007ff057290 */ /* 0x000ff200087fe4ff */
[----:B------:R1:W-:Y:S01]  /*9f20*/  UTMASTG.3D [UR8], [UR4] ;  /* 0x00000008040073b5 */ /* 0x0003e20008010000 */
[----:B------:R0:W-:Y:S01]  /*9f30*/  UTMACMDFLUSH ;  /* 0x00000000000079b7 */ /* 0x0001e20000000000 */
[----:B-1----:R-:W-:Y:S04]  /*9f40*/  DEPBAR.LE SB0, 0x1 ;  /* 0x000080400000791a */ /* 0x002fe80000000000 */
.L_x_140:
[----:B------:R-:W-:Y:S05]  /*9f50*/  BSYNC.RECONVERGENT B0 ;  /* 0x0000000000007941 */ /* 0x000fea0003800200 */
.L_x_139:
[----:B------:R-:W-:Y:S01]  /*9f60*/  BAR.SYNC.DEFER_BLOCKING 0x1, 0x80 ;  /* 0x0042000000007b1d */ /* 0x000fe20000010000 */
[----:B------:R-:W-:Y:S02]  /*9f70*/  UIADD3 UR5, UPT, UPT, UR52, 0x1, URZ ;  /* 0x0000000134057890 */ /* 0x000fe4000fffe0ff */
[----:B------:R-:W-:Y:S02]  /*9f80*/  UISETP.NE.AND UP0, UPT, UR38, URZ, UPT ;  /* 0x000000ff2600728c */ /* 0x000fe4000bf05270 */
[----:B------:R-:W-:Y:S04]  /*9f90*/  UISETP.NE.AND UP1, UPT, UR5, 0x4, UPT ;  /* 0x000000040500788c */ /* 0x000fe8000bf25270 */
[----:B------:R-:W-:Y:S01]  /*9fa0*/  USEL UR47, UR5, URZ, UP1 ;  /* 0x000000ff052f7287 */ /* 0x000fe20008800000 */
[----:B------:R1:W-:Y:S01]  /*9fb0*/  @P6 SYNCS.ARRIVE.TRANS64.RED.A1T0 RZ, [R0+URZ], RZ ;  /* 0x000000ff00ff69a7 */ /* 0x0003e200081004ff */
[----:B------:R-:W-:Y:S01]  /*9fc0*/  UMOV UR4, 0x40 ;  /* 0x0000004000047882 */ /* 0x000fe20000000000 */
[----:B------:R-:W-:Y:S01]  /*9fd0*/  BSSY B1, `(.L_x_141) ;  /* 0x0000021000017945 */ /* 0x000fe20003800000 */
[----:B------:R-:W-:Y:S01]  /*9fe0*/  USEL UR39, UR4, 0x80, !UP0 ;  /* 0x0000008004277887 */ /* 0x000fe2000c000000 */
[----:B------:R-:W3:Y:S02]  /*9ff0*/  @P6 SYNCS.PHASECHK.TRANS64.TRYWAIT P0, [R7+URZ+0x100], R3 ;  /* 0x00010003070065a7 */ /* 0x000ee400080011ff */
[----:B---3--:R-:W-:Y:S01]  /*a000*/  @P6 SEL R86, RZ, 0x1, !P0 ;  /* 0x00000001ff566807 */ /* 0x008fe20004000000 */
[----:B-1----:R-:W-:Y:S08]  /*a010*/  @!P6 BRA `(.L_x_142) ;  /* 0x000000000070e947 */ /* 0x002ff00003800000 */
        /* <DEDUP_REMOVED lines=9> */
[----:B------:R-:W-:Y:S04]  /*a0b0*/  SHF.L.U32 R6, R151, 0x1f, RZ ;  /* 0x0000001f97067819 */ /* 0x000fe800000006ff */
[----:B------:R-:W1:Y:S02]  /*a0c0*/  SYNCS.PHASECHK.TRANS64.TRYWAIT P0, [R7+URZ+0x100], R6 ;  /* 0x00010006070075a7 */ /* 0x000e6400080011ff */
[----:B-1----:R-:W-:Y:S05]  /*a0d0*/  @!P0 BRA `(.L_x_145) ;  /* 0x0000003800a88947 */ /* 0x002fea0003800000 */
.L_x_144:
[----:B------:R-:W-:Y:S05]  /*a0e0*/  BSYNC B0 ;  /* 0x0000000000007941 */ /* 0x000fea0003800000 */
.L_x_143:
[----:B------:R-:W-:Y:S01]  /*a0f0*/  ISETP.NE.AND P0, PT, R87, RZ, PT ;  /* 0x000000ff5700720c */ /* 0x000fe20003f05270 */
[----:B------:R-:W-:Y:S11]  /*a100*/  VIADD R74, R74, 0x1 ;  /* 0x000000014a4a7836 */ /* 0x000ff60000000000 */
[----:B------:R-:W-:Y:S01]  /*a110*/  @!UPT UIADD3 URZ, UPT, UPT, URZ, URZ, URZ ;  /* 0x000000fffffff290 */ /* 0x000fe2000fffe0ff */
[----:B------:R3:W4:Y:S01]  /*a120*/  @P0 LDS.128 R76, [R5+UR46+0x400] ;  /* 0x0004002e054c0984 */ /* 0x0007220008000c00 */
[C---:B-1----:R-:W-:Y:S03]  /*a130*/  @P0 IADD3 R6, PT, PT, R85.reuse, R3, RZ ;  /* 0x0000000355060210 */ /* 0x042fe60007ffe0ff */
[----:B------:R1:W2:Y:S04]  /*a140*/  @P0 LDS.128 R80, [R4+0x400] ;  /* 0x0004000004500984 */ /* 0x0002a80000000c00 */
[----:B------:R5:W2:Y:S04]  /*a150*/  @P0 LDS.128 R88, [R3+0x400] ;  /* 0x0004000003580984 */ /* 0x000aa80000000c00 */
[----:B------:R2:W2:Y:S04]  /*a160*/  @P0 LDS.128 R96, [R6+0x400] ;  /* 0x0004000006600984 */ /* 0x0004a80000000c00 */
[----:B------:R2:W2:Y:S01]  /*a170*/  @P0 LDS.128 R104, [R0+0x400] ;  /* 0x0004000000680984 */ /* 0x0004a20000000c00 */
[--C-:B---3--:R-:W-:Y:S02]  /*a180*/  @P0 IMAD.IADD R5, R84, 0x1, R0.reuse ;  /* 0x0000000154050824 */ /* 0x108fe400078e0200 */
[C---:B-1----:R-:W-:Y:S03]  /*a190*/  @P0 IMAD.IADD R4, R85.reuse, 0x1, R0 ;  /* 0x0000000155040824 */ /* 0x042fe600078e0200 */
[----:B------:R1:W3:Y:S01]  /*a1a0*/  @P0 LDS.128 R120, [R5+0x400] ;  /* 0x0004000005780984 */ /* 0x0002e20000000c00 */
[----:B-----5:R-:W-:Y:S03]  /*a1b0*/  @P0 IADD3 R3, PT, PT, R85, R5, RZ ;  /* 0x0000000555030210 */ /* 0x020fe60007ffe0ff */
[----:B------:R1:W1:Y:S04]  /*a1c0*/  @P0 LDS.128 R112, [R4+0x400] ;  /* 0x0004000004700984 */ /* 0x0002680000000c00 */
[----:B------:R1:W1:Y:S02]  /*a1d0*/  @P0 LDS.128 R128, [R3+0x400] ;  /* 0x0004000003800984 */ /* 0x0002640000000c00 */
.L_x_142:
[----:B------:R-:W-:Y:S05]  /*a1e0*/  BSYNC B1 ;  /* 0x0000000000017941 */ /* 0x000fea0003800000 */
.L_x_141:
[----:B------:R-:W-:Y:S05]  /*a1f0*/  VIADD R16, R69, UR39 ;  /* 0x0000002745107c36 */ /* 0x000fea0008000000 */
[----:B--2---:R-:W-:Y:S04]  /*a200*/  SHF.R.U32.HI R0, RZ, 0x15, R16 ;  /* 0x00000015ff007819 */ /* 0x004fe80000011610 */
[----:B------:R-:W-:Y:S11]  /*a210*/  LOP3.LUT P0, RZ, R0, 0x3, R143, 0x48, !PT ;  /* 0x0000000300ff7812 */ /* 0x000ff6000780488f */
[----:B------:R-:W-:Y:S02]  /*a220*/  @!UPT UIADD3 URZ, UPT, UPT, URZ, URZ, URZ ;  /* 0x000000fffffff290 */ /* 0x000fe4000fffe0ff */
[----:B------:R-:W-:Y:S05]  /*a230*/  @!P0 BRA `(.L_x_146) ;  /* 0x0000000000408947 */ /* 0x000fea0003800000 */
[----:B------:R-:W1:Y:S01]  /*a240*/  LDCU.64 UR8, c[0x4][0x70] ;  /* 0x01000e00ff0877ac */ /* 0x000e620008000a00 */
[----:B------:R-:W-:Y:S01]  /*a250*/  MOV R15, 0x0 ;  /* 0x00000000000f7802 */ /* 0x000fe20000000f00 */
[----:B------:R-:W-:Y:S02]  /*a260*/  HFMA2 R12, -RZ, RZ, 0, 5.9604644775390625e-08 ;  /* 0x00000001ff0c7431 */ /* 0x000fe400000001ff */
[----:B------:R-:W-:Y:S02]  /*a270*/  IMAD.MOV.U32 R8, RZ, RZ, 0x192 ;  /* 0x00000192ff087424 */ /* 0x000fe400078e00ff */
[----:B------:R-:W-:Y:S01]  /*a280*/  IMAD.MOV.U32 R13, RZ, RZ, RZ ;  /* 0x000000ffff0d7224 */ /* 0x000fe200078e00ff */
[----:B------:R-:W2:Y:S01]  /*a290*/  LDCU.64 UR6, c[0x4][0x78] ;  /* 0x01000f00ff0677ac */ /* 0x000ea20008000a00 */
[----:B------:R-:W3:Y:S01]  /*a2a0*/  LDC.64 R14, c[0x4][R15] ;  /* 0x010000000f0e7b82 */ /* 0x000ee20000000a00 */
[----:B------:R-:W5:Y:S01]  /*a2b0*/  LDCU.64 UR4, c[0x4][0x10] ;  /* 0x01000200ff0477ac */ /* 0x000f620008000a00 */
[----:B-1----:R-:W-:Y:S01]  /*a2c0*/  MOV R5, UR9 ;  /* 0x0000000900057c02 */ /* 0x002fe20008000f00 */
[----:B------:R-:W-:Y:S01]  /*a2d0*/  IMAD.U32 R4, RZ, RZ, UR8 ;  /* 0x00000008ff047e24 */ /* 0x000fe2000f8e00ff */
[----:B--2---:R-:W-:Y:S01]  /*a2e0*/  MOV R7, UR7 ;  /* 0x0000000700077c02 */ /* 0x004fe20008000f00 */
[----:B------:R-:W-:Y:S01]  /*a2f0*/  IMAD.U32 R6, RZ, RZ, UR6 ;  /* 0x00000006ff067e24 */ /* 0x000fe2000f8e00ff */
[----:B-----5:R-:W-:Y:S01]  /*a300*/  MOV R11, UR5 ;  /* 0x00000005000b7c02 */ /* 0x020fe20008000f00 */
[----:B------:R-:W-:Y:S02]  /*a310*/  IMAD.U32 R10, RZ, RZ, UR4 ;  /* 0x00000004ff0a7e24 */ /* 0x000fe4000f8e00ff */
[----:B------:R-:W-:Y:S07]  /*a320*/  LEPC R20, `(.L_x_146) ;  /* 0x000000001014794e */ /* 0x000fee0000000000 */
[----:B---34-:R-:W-:Y:S05]  /*a330*/  CALL.ABS.NOINC R14 ;  /* 0x000000000e007343 */ /* 0x018fea0003c00000 */
.L_x_146:
[----:B----4-:R-:W-:Y:S01]  /*a340*/  SHF.L.U32 R70, R76, 0x10, RZ ;  /* 0x000000104c467819 */ /* 0x010fe200000006ff */
[----:B------:R-:W-:Y:S05]  /*a350*/  WARPSYNC.ALL ;  /* 0x0000000000007948 */ /* 0x000fea0003800000 */
[----:B------:R-:W-:Y:S01]  /*a360*/  R2UR UR4, R16 ;  /* 0x00000000100472ca */ /* 0x000fe200000e0000 */
[----:B------:R-:W-:Y:S01]  /*a370*/  BSSY.RECONVERGENT B0, `(.L_x_147) ;  /* 0x0000103000007945 */ /* 0x000fe20003800200 */
[----:B------:R-:W-:Y:S02]  /*a380*/  LOP3.LUT R72, R79, 0xffff0000, RZ, 0xc0, !PT ;  /* 0xffff00004f487812 */ /* 0x000fe400078ec0ff */
[----:B------:R-:W-:Y:S02]  /*a390*/  ISETP.NE.AND P6, PT, R157, RZ, PT ;  /* 0x000000ff9d00720c */ /* 0x000fe40003fc5270 */
[----:B------:R-:W-:Y:S07]  /*a3a0*/  ISETP.NE.AND P0, PT, R154, RZ, PT ;  /* 0x000000ff9a00720c */ /* 0x000fee0003f05270 */
[----:B-1----:R-:W1:Y:S02]  /*a3b0*/  LDTM.x64 R4, tmem[UR4] ;  /* 0x00000004000479ee */ /* 0x002e640008340000 */
[----:B-1----:R-:W-:Y:S01]  /*a3c0*/  FMUL R0, R68, R4 ;  /* 0x0000000444007220 */ /* 0x002fe20000400000 */
[----:B------:R-:W-:Y:S01]  /*a3d0*/  LOP3.LUT R4, R76, 0xffff0000, RZ, 0xc0, !PT ;  /* 0xffff00004c047812 */ /* 0x000fe200078ec0ff */
[C---:B------:R-:W-:Y:S01]  /*a3e0*/  FMUL R3, R68.reuse, R5 ;  /* 0x0000000544037220 */ /* 0x040fe20000400000 */
[----:B------:R-:W-:Y:S01]  /*a3f0*/  SHF.L.U32 R5, R77, 0x10, RZ ;  /* 0x000000104d057819 */ /* 0x000fe200000006ff */
[----:B------:R-:W-:Y:S01]  /*a400*/  FFMA R0, R71, R70, R0 ;  /* 0x0000004647007223 */ /* 0x000fe20000000000 */
[----:B------:R-:W-:Y:S01]  /*a410*/  LOP3.LUT R70, R77, 0xffff0000, RZ, 0xc0, !PT ;  /* 0xffff00004d467812 */ /* 0x000fe200078ec0ff */
[C---:B------:R-:W-:Y:S01]  /*a420*/  FMUL R6, R68.reuse, R6 ;  /* 0x0000000644067220 */ /* 0x040fe20000400000 */
[C---:B------:R-:W-:Y:S01]  /*a430*/  FFMA R3, R71.reuse, R4, R3 ;  /* 0x0000000447037223 */ /* 0x040fe20000000003 */
[C---:B------:R-:W-:Y:S01]  /*a440*/  FMUL R7, R68.reuse, R7 ;  /* 0x0000000744077220 */ /* 0x040fe20000400000 */
[----:B------:R-:W-:Y:S01]  /*a450*/  FMUL R4, R68, R8 ;  /* 0x0000000844047220 */ /* 0x000fe20000400000 */
[C---:B------:R-:W-:Y:S01]  /*a460*/  LOP3.LUT R8, R78.reuse, 0xffff0000, RZ, 0xc0, !PT ;  /* 0xffff00004e087812 */ /* 0x040fe200078ec0ff */
[C---:B------:R-:W-:Y:S01]  /*a470*/  FFMA R6, R71.reuse, R5, R6 ;  /* 0x0000000547067223 */ /* 0x040fe20000000006 */
[----:B------:R-:W-:Y:S01]  /*a480*/  SHF.L.U32 R5, R78, 0x10, RZ ;  /* 0x000000104e057819 */ /* 0x000fe200000006ff */
[----:B------:R-:W-:Y:S01]  /*a490*/  FFMA R7, R71, R70, R7 ;  /* 0x0000004647077223 */ /* 0x000fe20000000007 */
[----:B------:R-:W-:Y:S01]  /*a4a0*/  F2FP.BF16.F32.PACK_AB R92, R3, R0 ;  /* 0x00000000035c723e */ /* 0x000fe200000010ff */
[----:B------:R-:W-:Y:S01]  /*a4b0*/  FMUL R0, R68, R9 ;  /* 0x0000000944007220 */ /* 0x000fe20000400000 */
[----:B------:R-:W-:Y:S01]  /*a4c0*/  SHF.L.U32 R70, R79, 0x10, RZ ;  /* 0x000000104f467819 */ /* 0x000fe200000006ff */
[----:B------:R-:W-:Y:S01]  /*a4d0*/  FFMA R4, R71, R5, R4 ;  /* 0x0000000547047223 */ /* 0x000fe20000000004 */
[----:B------:R-:W-:Y:S01]  /*a4e0*/  F2FP.BF16.F32.PACK_AB R93, R7, R6 ;  /* 0x00000006075d723e */ /* 0x000fe200000010ff */
[C---:B------:R-:W-:Y:S01]  /*a4f0*/  FFMA R0, R71.reuse, R8, R0 ;  /* 0x0000000847007223 */ /* 0x040fe20000000000 */
[----:B------:R-:W-:Y:S01]  /*a500*/  SHF.L.U32 R8, R80, 0x10, RZ ;  /* 0x0000001050087819 */ /* 0x000fe200000006ff */
[----:B------:R-:W-:Y:S01]  /*a510*/  FMUL R3, R68, R10 ;  /* 0x0000000a44037220 */ /* 0x000fe20000400000 */
[----:B------:R-:W-:Y:S01]  /*a520*/  LOP3.LUT R9, R80, 0xffff0000, RZ, 0xc0, !PT ;  /* 0xffff000050097812 */ /* 0x000fe200078ec0ff */
[----:B------:R-:W-:Y:S01]  /*a530*/  FMUL R5, R68, R11 ;  /* 0x0000000b44057220 */ /* 0x000fe20000400000 */
[----:B------:R-:W-:Y:S01]  /*a540*/  F2FP.BF16.F32.PACK_AB R94, R0, R4 ;  /* 0x00000004005e723e */ /* 0x000fe200000010ff */
[C---:B------:R-:W-:Y:S01]  /*a550*/  FMUL R6, R68.reuse, R12 ;  /* 0x0000000c44067220 */ /* 0x040fe20000400000 */
[C---:B------:R-:W-:Y:S01]  /*a560*/  FMUL R7, R68.reuse, R13 ;  /* 0x0000000d44077220 */ /* 0x040fe20000400000 */
[----:B------:R-:W-:Y:S01]  /*a570*/  FFMA R3, R71, R70, R3 ;  /* 0x0000004647037223 */ /* 0x000fe20000000003 */
[----:B------:R-:W-:Y:S01]  /*a580*/  SHF.L.U32 R70, R81, 0x10, RZ ;  /* 0x0000001051467819 */ /* 0x000fe200000006ff */
        /* <DEDUP_REMOVED lines=8> */
[C---:B------:R-:W-:Y:S01]  /*a610*/  FMUL R44, R68.reuse, R54 ;  /* 0x00000036442c7220 */ /* 0x040fe20000400000 */
[C---:B------:R-:W-:Y:S01]  /*a620*/  FMUL R54, R68.reuse, R64 ;  /* 0x0000004044367220 */ /* 0x040fe20000400000 */
[----:B------:R-:W-:Y:S01]  /*a630*/  F2FP.BF16.F32.PACK_AB R64, R7, R6 ;  /* 0x000000060740723e */ /* 0x000fe200000010ff */
[----:B------:R-:W-:Y:S01]  /*a640*/  STS.128 [R164+UR46+0x8400], R92 ;  /* 0x0084005ca4007988 */ /* 0x000fe20008000c2e */
[----:B------:R-:W-:Y:S01]  /*a650*/  LOP3.LUT R6, R81, 0xffff0000, RZ, 0xc0, !PT ;  /* 0xffff000051067812 */ /* 0x000fe200078ec0ff */
        /* <DEDUP_REMOVED lines=8> */
[----:B------:R-:W-:Y:S01]  /*a6e0*/  FMUL R48, R68, R58 ;  /* 0x0000003a44307220 */ /* 0x000fe20000400000 */
[----:B------:R-:W-:Y:S01]  /*a6f0*/  LOP3.LUT R58, R82, 0xffff0000, RZ, 0xc0, !PT ;  /* 0xffff0000523a7812 */ /* 0x000fe200078ec0ff */
[----:B------:R-:W-:Y:S01]  /*a700*/  FFMA R3, R71, R6, R3 ;  /* 0x0000000647037223 */ /* 0x000fe20000000003 */
[----:B------:R-:W-:Y:S01]  /*a710*/  LOP3.LUT R6, R99, 0xffff0000, RZ, 0xc0, !PT ;  /* 0xffff000063067812 */ /* 0x000fe200078ec0ff */
        /* <DEDUP_REMOVED lines=14> */
[----:B------:R-:W-:Y:S01]  /*a800*/  SHF.L.U32 R59, R83, 0x10, RZ ;  /* 0x00000010533b7819 */ /* 0x000fe200000006ff */
[----:B------:R-:W-:Y:S01]  /*a810*/  FMUL R55, R68, R65 ;  /* 0x0000004144377220 */ /* 0x000fe20000400000 */
[----:B------:R-:W-:Y:S01]  /*a820*/  F2FP.BF16.F32.PACK_AB R65, R3, R0 ;  /* 0x000000000341723e */ /* 0x000fe200000010ff */
[----:B------:R-:W-:Y:S01]  /*a830*/  FFMA R4, R71, R7, R4 ;  /* 0x0000000747047223 */ /* 0x000fe20000000004 */
[----:B------:R-:W-:Y:S01]  /*a840*/  SHF.L.U32 R0, R88, 0x10, RZ ;  /* 0x0000001058007819 */ /* 0x000fe200000006ff */
        /* <DEDUP_REMOVED lines=26> */
[C---:B------:R-:W-:Y:S01]  /*a9f0*/  FMUL R27, R68.reuse, R37 ;  /* 0x00000025441b7220 */ /* 0x040fe20000400000 */
[----:B------:R-:W-:Y:S01]  /*aa00*/  FFMA R14, R71, R3, R14 ;  /* 0x00000003470e7223 */ /* 0x000fe2000000000e */
[----:B------:R-:W-:Y:S01]  /*aa10*/  LOP3.LUT R3, R91, 0xffff0000, RZ, 0xc0, !PT ;  /* 0xffff00005b037812 */ /* 0x000fe200078ec0ff */
[C---:B------:R-:W-:Y:S01]  /*aa20*/  FMUL R37, R68.reuse, R47 ;  /* 0x0000002f44257220 */ /* 0x040fe20000400000 */
[C---:B------:R-:W-:Y:S01]  /*aa30*/  FMUL R47, R68.reuse, R57 ;  /* 0x00000039442f7220 */ /* 0x040fe20000400000 */
[----:B------:R-:W-:Y:S01]  /*aa40*/  FMUL R57, R68, R67 ;  /* 0x0000004344397220 */ /* 0x000fe20000400000 */
[----:B------:R-:W-:Y:S01]  /*aa50*/  F2FP.BF16.F32.PACK_AB R67, R9, R8 ;  /* 0x000000080943723e */ /* 0x000fe200000010ff */
[----:B------:R-:W-:Y:S01]  /*aa60*/  FFMA R15, R71, R0, R15 ;  /* 0x00000000470f7223 */ /* 0x000fe2000000000f */
[----:B------:R-:W-:Y:S01]  /*aa70*/  F2FP.BF16.F32.PACK_AB R8, R11, R10 ;  /* 0x0000000a0b08723e */ /* 0x000fe200000010ff */
[----:B------:R-:W-:Y:S01]  /*aa80*/  FFMA R16, R71, R4, R16 ;  /* 0x0000000447107223 */ /* 0x000fe20000000010 */
[----:B------:R-:W-:Y:S01]  /*aa90*/  F2FP.BF16.F32.PACK_AB R9, R13, R12 ;  /* 0x0000000c0d09723e */ /* 0x000fe200000010ff */
[----:B------:R-:W-:Y:S01]  /*aaa0*/  FFMA R17, R71, R3, R17 ;  /* 0x0000000347117223 */ /* 0x000fe20000000011 */
[----:B------:R-:W-:Y:S01]  /*aab0*/  F2FP.BF16.F32.PACK_AB R10, R15, R14 ;  /* 0x0000000e0f0a723e */ /* 0x000fe200000010ff */
[----:B------:R-:W-:Y:S01]  /*aac0*/  STS.128 [R163+0x8400], R64 ;  /* 0x00840040a3007388 */ /* 0x000fe20000000c00 */
[----:B------:R-:W-:Y:S01]  /*aad0*/  SHF.L.U32 R0, R96, 0x10, RZ ;  /* 0x0000001060007819 */ /* 0x000fe200000006ff */
[C---:B------:R-:W-:Y:S01]  /*aae0*/  FMUL R21, R68.reuse, R31 ;  /* 0x0000001f44157220 */ /* 0x040fe20000400000 */
[----:B------:R-:W-:Y:S01]  /*aaf0*/  F2FP.BF16.F32.PACK_AB R11, R17, R16 ;  /* 0x00000010110b723e */ /* 0x000fe200000010ff */
[----:B------:R-:W-:Y:S01]  /*ab00*/  FMUL R22, R68, R32 ;  /* 0x0000002044167220 */ /* 0x000fe20000400000 */
[----:B------:R-:W-:Y:S01]  /*ab10*/  LOP3.LUT R3, R96, 0xffff0000, RZ, 0xc0, !PT ;  /* 0xffff000060037812 */ /* 0x000fe200078ec0ff */
[----:B------:R-:W-:Y:S01]  /*ab20*/  FFMA R18, R71, R0, R18 ;  /* 0x0000000047127223 */ /* 0x000fe20000000012 */
[C---:B------:R-:W-:Y:S01]  /*ab30*/  SHF.L.U32 R4, R97.reuse, 0x10, RZ ;  /* 0x0000001061047819 */ /* 0x040fe200000006ff */
[----:B------:R1:W-:Y:S01]  /*ab40*/  STS.128 [R162+0x8400], R8 ;  /* 0x00840008a2007388 */ /* 0x0003e20000000c00 */
[----:B------:R-:W-:Y:S01]  /*ab50*/  LOP3.LUT R0, R97, 0xffff0000, RZ, 0xc0, !PT ;  /* 0xffff000061007812 */ /* 0x000fe200078ec0ff */
[C---:B------:R-:W-:Y:S01]  /*ab60*/  FFMA R19, R71.reuse, R3, R19 ;  /* 0x0000000347137223 */ /* 0x040fe20000000013 */
[C---:B------:R-:W-:Y:S01]  /*ab70*/  SHF.L.U32 R3, R98.reuse, 0x10, RZ ;  /* 0x0000001062037819 */ /* 0x040fe200000006ff */
[----:B------:R-:W-:Y:S01]  /*ab80*/  FFMA R20, R71, R4, R20 ;  /* 0x0000000447147223 */ /* 0x000fe20000000014 */
[----:B------:R-:W-:Y:S01]  /*ab90*/  LOP3.LUT R4, R98, 0xffff0000, RZ, 0xc0, !PT ;  /* 0xffff000062047812 */ /* 0x000fe200078ec0ff */
        /* <DEDUP_REMOVED lines=8> */
[----:B------:R-:W-:Y:S01]  /*ac20*/  FFMA R24, R71, R5, R24 ;  /* 0x0000000547187223 */ /* 0x000fe20000000018 */
[----:B------:R-:W-:Y:S01]  /*ac30*/  SHF.L.U32 R5, R107, 0x10, RZ ;  /* 0x000000106b057819 */ /* 0x000fe200000006ff */
[----:B------:R-:W-:Y:S01]  /*ac40*/  FFMA R25, R71, R6, R25 ;  /* 0x0000000647197223 */ /* 0x000fe20000000019 */
[----:B------:R-:W-:Y:S01]  /*ac50*/  LOP3.LUT R6, R107, 0xffff0000, RZ, 0xc0, !PT ;  /* 0xffff00006b067812 */ /* 0x000fe200078ec0ff */
[----:B------:R-:W-:Y:S01]  /*ac60*/  FFMA R26, R71, R0, R26 ;  /* 0x00000000471a7223 */ /* 0x000fe2000000001a */
[----:B------:R-:W-:Y:S01]  /*ac70*/  LOP3.LUT R0, R105, 0xffff0000, RZ, 0xc0, !PT ;  /* 0xffff000069007812 */ /* 0x000fe200078ec0ff */
[C---:B------:R-:W-:Y:S01]  /*ac80*/  FFMA R27, R71.reuse, R3, R27 ;  /* 0x00000003471b7223 */ /* 0x040fe2000000001b */
[C---:B------:R-:W-:Y:S01]  /*ac90*/  SHF.L.U32 R3, R106.reuse, 0x10, RZ ;  /* 0x000000106a037819 */ /* 0x040fe200000006ff */
        /* <DEDUP_REMOVED lines=13> */
[----:B------:R-:W-:Y:S01]  /*ad70*/  SHF.L.U32 R4, R113, 0x10, RZ ;  /* 0x0000001071047819 */ /* 0x000fe200000006ff */
[----:B------:R-:W-:Y:S01]  /*ad80*/  FFMA R32, R71, R5, R32 ;  /* 0x0000000547207223 */ /* 0x000fe20000000020 */
[----:B-1----:R-:W-:Y:S01]  /*ad90*/  F2FP.BF16.F32.PACK_AB R8, R27, R26 ;  /* 0x0000001a1b08723e */ /* 0x002fe200000010ff */
[----:B------:R-:W-:Y:S01]  /*ada0*/  FFMA R33, R71, R6, R33 ;  /* 0x0000000647217223 */ /* 0x000fe20000000021 */
[----:B------:R-:W-:Y:S01]  /*adb0*/  F2FP.BF16.F32.PACK_AB R9, R29, R28 ;  /* 0x0000001c1d09723e */ /* 0x000fe200000010ff */
[----:B------:R-:W-:Y:S01]  /*adc0*/  FFMA R34, R71, R0, R34 ;  /* 0x0000000047227223 */ /* 0x000fe20000000022 */
[----:B------:R-:W-:Y:S01]  /*add0*/  LOP3.LUT R0, R113, 0xffff0000, RZ, 0xc0, !PT ;  /* 0xffff000071007812 */ /* 0x000fe200078ec0ff */
[----:B------:R1:W-:Y:S01]  /*ade0*/  STS.128 [R161+0x8400], R12 ;  /* 0x0084000ca1007388 */ /* 0x0003e20000000c00 */
[----:B------:R-:W-:Y:S01]  /*adf0*/  F2FP.BF16.F32.PACK_AB R10, R31, R30 ;  /* 0x0000001e1f0a723e */ /* 0x000fe200000010ff */
[----:B------:R-:W-:Y:S01]  /*ae00*/  FFMA R35, R71, R3, R35 ;  /* 0x0000000347237223 */ /* 0x000fe20000000023 */
[----:B------:R-:W-:Y:S01]  /*ae10*/  F2FP.BF16.F32.PACK_AB R11, R33, R32 ;  /* 0x00000020210b723e */ /* 0x000fe200000010ff */
[C---:B------:R-:W-:Y:S01]  /*ae20*/  FFMA R36, R71.reuse, R4, R36 ;  /* 0x0000000447247223 */ /* 0x040fe20000000024 */
[C---:B------:R-:W-:Y:S01]  /*ae30*/  SHF.L.U32 R3, R114.reuse, 0x10, RZ ;  /* 0x0000001072037819 */ /* 0x040fe200000006ff */
[----:B------:R-:W-:Y:S01]  /*ae40*/  FFMA R37, R71, R0, R37 ;  /* 0x0000000047257223 */ /* 0x000fe20000000025 */
[----:B------:R-:W-:Y:S01]  /*ae50*/  LOP3.LUT R0, R114, 0xffff0000, RZ, 0xc0, !PT ;  /* 0xffff000072007812 */ /* 0x000fe200078ec0ff */
[----:B------:R2:W-:Y:S01]  /*ae60*/  STS.128 [R149+0x8400], R8 ;  /* 0x0084000895007388 */ /* 0x0005e20000000c00 */
[----:B------:R-:W-:Y:S01]  /*ae70*/  SHF.L.U32 R4, R115, 0x10, RZ ;  /* 0x0000001073047819 */ /* 0x000fe200000006ff */
[C---:B------:R-:W-:Y:S01]  /*ae80*/  FFMA R38, R71.reuse, R3, R38 ;  /* 0x0000000347267223 */ /* 0x040fe20000000026 */
[----:B---3--:R-:W-:Y:S01]  /*ae90*/  SHF.L.U32 R3, R120, 0x10, RZ ;  /* 0x0000001078037819 */ /* 0x008fe200000006ff */
[----:B------:R-:W-:Y:S01]  /*aea0*/  FFMA R39, R71, R0, R39 ;  /* 0x0000000047277223 */ /* 0x000fe20000000027 */
[----:B------:R-:W-:Y:S01]  /*aeb0*/  LOP3.LUT R0, R115, 0xffff0000, RZ, 0xc0, !PT ;  /* 0xffff000073007812 */ /* 0x000fe200078ec0ff */
[----:B------:R-:W-:Y:S01]  /*aec0*/  FMUL R41, R68, R51 ;  /* 0x0000003344297220 */ /* 0x000fe20000400000 */
[----:B------:R-:W-:Y:S01]  /*aed0*/  SHF.L.U32 R5, R131, 0x10, RZ ;  /* 0x0000001083057819 */ /* 0x000fe200000006ff */
[C---:B------:R-:W-:Y:S01]  /*aee0*/  FFMA R40, R71.reuse, R4, R40 ;  /* 0x0000000447287223 */ /* 0x040fe20000000028 */
[----:B------:R-:W-:Y:S01]  /*aef0*/  LOP3.LUT R4, R120, 0xffff0000, RZ, 0xc0, !PT ;  /* 0xffff000078047812 */ /* 0x000fe200078ec0ff */
[----:B------:R-:W-:Y:S01]  /*af00*/  FFMA R41, R71, R0, R41 ;  /* 0x0000000047297223 */ /* 0x000fe20000000029 */
[----:B------:R-:W-:Y:S01]  /*af10*/  SHF.L.U32 R0, R121, 0x10, RZ ;  /* 0x0000001079007819 */ /* 0x000fe200000006ff */
[C---:B------:R-:W-:Y:S01]  /*af20*/  FMUL R42, R68.reuse, R52 ;  /* 0x00000034442a7220 */ /* 0x040fe20000400000 */
[----:B------:R-:W-:Y:S01]  /*af30*/  LOP3.LUT R6, R131, 0xffff0000, RZ, 0xc0, !PT ;  /* 0xffff000083067812 */ /* 0x000fe200078ec0ff */
[C---:B------:R-:W-:Y:S01]  /*af40*/  FMUL R43, R68.reuse, R53 ;  /* 0x00000035442b7220 */ /* 0x040fe20000400000 */
[----:B------:R-:W-:Y:S01]  /*af50*/  FMUL R51, R68, R61 ;  /* 0x0000003d44337220 */ /* 0x000fe20000400000 */
[----:B------:R-:W-:Y:S01]  /*af60*/  FFMA R42, R71, R3, R42 ;  /* 0x00000003472a7223 */ /* 0x000fe2000000002a */
[----:B------:R-:W-:Y:S01]  /*af70*/  LOP3.LUT R3, R121, 0xffff0000, RZ, 0xc0, !PT ;  /* 0xffff000079037812 */ /* 0x000fe200078ec0ff */
[----:B------:R-:W-:Y:S01]  /*af80*/  FFMA R43, R71, R4, R43 ;  /* 0x00000004472b7223 */ /* 0x000fe2000000002b */
[----:B------:R-:W-:Y:S01]  /*af90*/  SHF.L.U32 R4, R123, 0x10, RZ ;  /* 0x000000107b047819 */ /* 0x000fe200000006ff */
[C---:B------:R-:W-:Y:S01]  /*afa0*/  FFMA R44, R71.reuse, R0, R44 ;  /* 0x00000000472c7223 */ /* 0x040fe2000000002c */
[C---:B------:R-:W-:Y:S01]  /*afb0*/  SHF.L.U32 R0, R122.reuse, 0x10, RZ ;  /* 0x000000107a007819 */ /* 0x040fe200000006ff */
[----:B------:R-:W-:Y:S01]  /*afc0*/  FFMA R45, R71, R3, R45 ;  /* 0x00000003472d7223 */ /* 0x000fe2000000002d */
[----:B------:R-:W-:Y:S01]  /*afd0*/  LOP3.LUT R3, R122, 0xffff0000, RZ, 0xc0, !PT ;  /* 0xffff00007a037812 */ /* 0x000fe200078ec0ff */
[----:B------:R-:W-:Y:S01]  /*afe0*/  FMUL R52, R68, R62 ;  /* 0x0000003e44347220 */ /* 0x000fe20000400000 */
[----:B-1----:R-:W-:Y:S01]  /*aff0*/  F2FP.BF16.F32.PACK_AB R12, R43, R42 ;  /* 0x0000002a2b0c723e */ /* 0x002fe200000010ff */
[----:B------:R-:W-:Y:S01]  /*b000*/  FFMA R46, R71, R0, R46 ;  /* 0x00000000472e7223 */ /* 0x000fe2000000002e */
[----:B------:R-:W-:Y:S01]  /*b010*/  LOP3.LUT R0, R123, 0xffff0000, RZ, 0xc0, !PT ;  /* 0xffff00007b007812 */ /* 0x000fe200078ec0ff */
[C---:B------:R-:W-:Y:S01]  /*b020*/  FFMA R47, R71.reuse, R3, R47 ;  /* 0x00000003472f7223 */ /* 0x040fe2000000002f */
[C---:B------:R-:W-:Y:S01]  /*b030*/  SHF.L.U32 R3, R128.reuse, 0x10, RZ ;  /* 0x0000001080037819 */ /* 0x040fe200000006ff */
[----:B------:R-:W-:Y:S01]  /*b040*/  FFMA R48, R71, R4, R48 ;  /* 0x0000000447307223 */ /* 0x000fe20000000030 */
[----:B------:R-:W-:Y:S01]  /*b050*/  SHF.L.U32 R4, R129, 0x10, RZ ;  /* 0x0000001081047819 */ /* 0x000fe200000006ff */
[C---:B------:R-:W-:Y:S01]  /*b060*/  FFMA R49, R71.reuse, R0, R49 ;  /* 0x0000000047317223 */ /* 0x040fe20000000031 */
[----:B------:R-:W-:Y:S01]  /*b070*/  LOP3.LUT R0, R128, 0xffff0000, RZ, 0xc0, !PT ;  /* 0xffff000080007812 */ /* 0x000fe200078ec0ff */
[----:B------:R-:W-:Y:S01]  /*b080*/  FFMA R50, R71, R3, R50 ;  /* 0x0000000347327223 */ /* 0x000fe20000000032 */
[----:B--2---:R-:W-:Y:S01]  /*b090*/  F2FP.BF16.F32.PACK_AB R8, R35, R34 ;  /* 0x000000222308723e */ /* 0x004fe200000010ff */
[----:B------:R-:W-:Y:S01]  /*b0a0*/  FMUL R53, R68, R63 ;  /* 0x0000003f44357220 */ /* 0x000fe20000400000 */
[----:B------:R-:W-:Y:S01]  /*b0b0*/  F2FP.BF16.F32.PACK_AB R9, R37, R36 ;  /* 0x000000242509723e */ /* 0x000fe200000010ff */
[----:B------:R-:W-:Y:S01]  /*b0c0*/  FFMA R51, R71, R0, R51 ;  /* 0x0000000047337223 */ /* 0x000fe20000000033 */
[----:B------:R-:W-:Y:S01]  /*b0d0*/  F2FP.BF16.F32.PACK_AB R10, R39, R38 ;  /* 0x00000026270a723e */ /* 0x000fe200000010ff */
[----:B------:R-:W-:Y:S01]  /*b0e0*/  FFMA R52, R71, R4, R52 ;  /* 0x0000000447347223 */ /* 0x000fe20000000034 */
[----:B------:R-:W-:Y:S02]  /*b0f0*/  F2FP.BF16.F32.PACK_AB R11, R41, R40 ;  /* 0x00000028290b723e */ /* 0x000fe400000010ff */
[----:B------:R-:W-:Y:S02]  /*b100*/  LOP3.LUT R0, R129, 0xffff0000, RZ, 0xc0, !PT ;  /* 0xffff000081007812 */ /* 0x000fe400078ec0ff */
[C---:B------:R-:W-:Y:S01]  /*b110*/  SHF.L.U32 R3, R130.reuse, 0x10, RZ ;  /* 0x0000001082037819 */ /* 0x040fe200000006ff */
[----:B------:R-:W-:Y:S01]  /*b120*/  STS.128 [R160+0x8400], R8 ;  /* 0x00840008a0007388 */ /* 0x000fe20000000c00 */
[----:B------:R-:W-:Y:S01]  /*b130*/  LOP3.LUT R4, R130, 0xffff0000, RZ, 0xc0, !PT ;  /* 0xffff000082047812 */ /* 0x000fe200078ec0ff */
[----:B------:R-:W-:Y:S01]  /*b140*/  FFMA R53, R71, R0, R53 ;  /* 0x0000000047357223 */ /* 0x000fe20000000035 */
        /* <DEDUP_REMOVED lines=8> */
[----:B------:R-:W-:Y:S01]  /*b1d0*/  STS.128 [R159+0x8400], R12 ;  /* 0x0084000c9f007388 */ /* 0x000fe20000000c00 */
[----:B------:R-:W-:Y:S02]  /*b1e0*/  F2FP.BF16.F32.PACK_AB R5, R53, R52 ;  /* 0x000000343505723e */ /* 0x000fe400000010ff */
        /* <DEDUP_REMOVED lines=12> */
[----:B--2---:R-:W2:Y:S01]  /*b2b0*/  FENCE.VIEW.ASYNC.S ;  /* 0x00000000000073c6 */ /* 0x004ea20000000000 */
[----:B------:R-:W-:Y:S02]  /*b2c0*/  @P6 PRMT R0, R165, 0x654, R0 ;  /* 0x00000654a5006816 */ /* 0x000fe40000000000 */
[----:B-1----:R-:W-:Y:S01]  /*b2d0*/  LEA R4, R74, UR46, 0x3 ;  /* 0x0000002e4a047c11 */ /* 0x002fe2000f8e18ff */
[----:B--2---:R-:W-:Y:S06]  /*b2e0*/  BAR.SYNC.DEFER_BLOCKING 0x1, 0x80 ;  /* 0x0042000000007b1d */ /* 0x004fec0000010000 */
        /* <DEDUP_REMOVED lines=11> */
.L_x_148:
[----:B------:R-:W-:Y:S05]  /*b3a0*/  BSYNC.RECONVERGENT B0 ;  /* 0x0000000000007941 */ /* 0x000fea0003800200 */
.L_x_147:
[----:B------:R-:W-:Y:S01]  /*b3b0*/  BAR.SYNC.DEFER_BLOCKING 0x1, 0x80 ;  /* 0x0042000000007b1d */ /* 0x000fe20000010000 */
[----:B------:R-:W-:Y:S02]  /*b3c0*/  UIADD3 UR4, UPT, UPT, UR47, 0x1, URZ ;  /* 0x000000012f047890 */ /* 0x000fe4000fffe0ff */
[----:B------:R-:W-:Y:S02]  /*b3d0*/  UISETP.NE.AND UP0, UPT, UR38, URZ, UPT ;  /* 0x000000ff2600728c */ /* 0x000fe4000bf05270 */
[----:B------:R-:W-:Y:S02]  /*b3e0*/  UISETP.NE.AND UP1, UPT, UR4, 0x4, UPT ;  /* 0x000000040400788c */ /* 0x000fe4000bf25270 */
[----:B------:R-:W-:Y:S02]  /*b3f0*/  USEL UR39, URZ, 0xc0, !UP0 ;  /* 0x000000c0ff277887 */ /* 0x000fe4000c000000 */
[----:B------:R-:W-:Y:S01]  /*b400*/  USEL UR52, UR4, URZ, UP1 ;  /* 0x000000ff04347287 */ /* 0x000fe20008800000 */
[----:B------:R1:W-:Y:S01]  /*b410*/  @P6 SYNCS.ARRIVE.TRANS64.RED.A1T0 RZ, [R0+URZ], RZ ;  /* 0x000000ff00ff69a7 */ /* 0x0003e200081004ff */
[----:B------:R-:W-:Y:S01]  /*b420*/  BSSY B1, `(.L_x_149) ;  /* 0x000001f000017945 */ /* 0x000fe20003800000 */
[----:B------:R-:W2:Y:S02]  /*b430*/  @P6 SYNCS.PHASECHK.TRANS64.TRYWAIT P0, [R4+URZ+0x100], R3 ;  /* 0x00010003040065a7 */ /* 0x000ea400080011ff */
[----:B--2---:R-:W-:Y:S01]  /*b440*/  @P6 SEL R86, RZ, 0x1, !P0 ;  /* 0x00000001ff566807 */ /* 0x004fe20004000000 */
[----:B-1----:R-:W-:Y:S06]  /*b450*/  @!P6 BRA `(.L_x_150) ;  /* 0x00000000006ce947 */ /* 0x002fec0003800000 */
        /* <DEDUP_REMOVED lines=12> */
.L_x_152:
[----:B------:R-:W-:Y:S05]  /*b520*/  BSYNC B0 ;  /* 0x0000000000007941 */ /* 0x000fea0003800000 */
.L_x_151:
[----:B------:R-:W-:Y:S11]  /*b530*/  ISETP.NE.AND P0, PT, R87, RZ, PT ;  /* 0x000000ff5700720c */ /* 0x000ff60003f05270 */
[----:B------:R-:W-:Y:S02]  /*b540*/  @!UPT UIADD3 URZ, UPT, UPT, URZ, URZ, URZ ;  /* 0x000000fffffff290 */ /* 0x000fe4000fffe0ff */
[----:B------:R2:W3:Y:S01]  /*b550*/  @P0 LDS.128 R76, [R74+UR46+0x400] ;  /* 0x0004002e4a4c0984 */ /* 0x0004e20008000c00 */
[----:B------:R-:W-:Y:S01]  /*b560*/  @P0 IMAD.IADD R84, R84, 0x1, R75 ;  /* 0x0000000154540824 */ /* 0x000fe200078e024b */
[C---:B-1----:R-:W-:Y:S01]  /*b570*/  @P0 IADD3 R4, PT, PT, R85.reuse, R75, RZ ;  /* 0x0000004b55040210 */ /* 0x042fe20007ffe0ff */
[C---:B------:R-:W-:Y:S01]  /*b580*/  @P0 IMAD.IADD R0, R85.reuse, 0x1, R3 ;  /* 0x0000000155000824 */ /* 0x040fe200078e0203 */
[----:B------:R2:W1:Y:S02]  /*b590*/  @P0 LDS.128 R80, [R5+0x400] ;  /* 0x0004000005500984 */ /* 0x0004640000000c00 */
[----:B------:R-:W-:Y:S02]  /*b5a0*/  @P0 IADD3 R85, PT, PT, R85, R84, RZ ;  /* 0x0000005455550210 */ /* 0x000fe40007ffe0ff */
[----:B------:R2:W4:Y:S04]  /*b5b0*/  @P0 LDS.128 R88, [R3+0x400] ;  /* 0x0004000003580984 */ /* 0x0005280000000c00 */
[----:B------:R2:W1:Y:S04]  /*b5c0*/  @P0 LDS.128 R96, [R0+0x400] ;  /* 0x0004000000600984 */ /* 0x0004680000000c00 */
[----:B------:R2:W1:Y:S04]  /*b5d0*/  @P0 LDS.128 R104, [R75+0x400] ;  /* 0x000400004b680984 */ /* 0x0004680000000c00 */
[----:B------:R2:W1:Y:S04]  /*b5e0*/  @P0 LDS.128 R112, [R4+0x400] ;  /* 0x0004000004700984 */ /* 0x0004680000000c00 */
[----:B------:R2:W1:Y:S04]  /*b5f0*/  @P0 LDS.128 R120, [R84+0x400] ;  /* 0x0004000054780984 */ /* 0x0004680000000c00 */
[----:B------:R2:W1:Y:S02]  /*b600*/  @P0 LDS.128 R128, [R85+0x400] ;  /* 0x0004000055800984 */ /* 0x0004640000000c00 */
.L_x_150:
[----:B------:R-:W-:Y:S05]  /*b610*/  BSYNC B1 ;  /* 0x0000000000017941 */ /* 0x000fea0003800000 */
.L_x_149:
[----:B------:R-:W-:Y:S01]  /*b620*/  VIADD R16, R69, UR39 ;  /* 0x0000002745107c36 */ /* 0x000fe20008000000 */
[----:B------:R-:W-:Y:S04]  /*b630*/  BSSY.RECONVERGENT B6, `(.L_x_154) ;  /* 0x0000015000067945 */ /* 0x000fe80003800200 */
[----:B--2---:R-:W-:Y:S04]  /*b640*/  SHF.R.U32.HI R0, RZ, 0x15, R16 ;  /* 0x00000015ff007819 */ /* 0x004fe80000011610 */
[----:B------:R-:W-:Y:S11]  /*b650*/  LOP3.LUT P0, RZ, R0, 0x3, R143, 0x48, !PT ;  /* 0x0000000300ff7812 */ /* 0x000ff6000780488f */
[----:B------:R-:W-:Y:S02]  /*b660*/  @!UPT UIADD3 URZ, UPT, UPT, URZ, URZ, URZ ;  /* 0x000000fffffff290 */ /* 0x000fe4000fffe0ff */
[----:B------:R-:W-:Y:S05]  /*b670*/  @!P0 BRA `(.L_x_155) ;  /* 0x0000000000408947 */ /* 0x000fea0003800000 */
[----:B------:R-:W2:Y:S01]  /*b680*/  LDCU.64 UR8, c[0x4][0x70] ;  /* 0x01000e00ff0877ac */ /* 0x000ea20008000a00 */
[----:B------:R-:W-:Y:S01]  /*b690*/  MOV R15, 0x0 ;  /* 0x00000000000f7802 */ /* 0x000fe20000000f00 */
[----:B------:R-:W-:Y:S02]  /*b6a0*/  HFMA2 R12, -RZ, RZ, 0, 5.9604644775390625e-08 ;  /* 0x00000001ff0c7431 */ /* 0x000fe400000001ff */
[----:B------:R-:W-:Y:S02]  /*b6b0*/  IMAD.MOV.U32 R8, RZ, RZ, 0x192 ;  /* 0x00000192ff087424 */ /* 0x000fe400078e00ff */
[----:B------:R-:W-:Y:S01]  /*b6c0*/  IMAD.MOV.U32 R13, RZ, RZ, RZ ;  /* 0x000000ffff0d7224 */ /* 0x000fe200078e00ff */
[----:B------:R-:W5:Y:S01]  /*b6d0*/  LDCU.64 UR6, c[0x4][0x78] ;  /* 0x01000f00ff0677ac */ /* 0x000f620008000a00 */
[----:B------:R-:W1:Y:S01]  /*b6e0*/  LDC.64 R14, c[0x4][R15] ;  /* 0x010000000f0e7b82 */ /* 0x000e620000000a00 */
[----:B------:R-:W3:Y:S01]  /*b6f0*/  LDCU.64 UR4, c[0x4][0x10] ;  /* 0x01000200ff0477ac */ /* 0x000ee20008000a00 */
[----:B--2---:R-:W-:Y:S01]  /*b700*/  MOV R5, UR9 ;  /* 0x0000000900057c02 */ /* 0x004fe20008000f00 */
[----:B------:R-:W-:Y:S01]  /*b710*/  IMAD.U32 R4, RZ, RZ, UR8 ;  /* 0x00000008ff047e24 */ /* 0x000fe2000f8e00ff */
[----:B-----5:R-:W-:Y:S01]  /*b720*/  MOV R7, UR7 ;  /* 0x0000000700077c02 */ /* 0x020fe20008000f00 */
[----:B------:R-:W-:Y:S01]  /*b730*/  IMAD.U32 R6, RZ, RZ, UR6 ;  /* 0x00000006ff067e24 */ /* 0x000fe2000f8e00ff */
[----:B---3--:R-:W-:Y:S01]  /*b740*/  MOV R11, UR5 ;  /* 0x00000005000b7c02 */ /* 0x008fe20008000f00 */
[----:B------:R-:W-:Y:S02]  /*b750*/  IMAD.U32 R10, RZ, RZ, UR4 ;  /* 0x00000004ff0a7e24 */ /* 0x000fe4000f8e00ff */
[----:B------:R-:W-:Y:S07]  /*b760*/  LEPC R20, `(.L_x_155) ;  /* 0x000000001014794e */ /* 0x000fee0000000000 */
[----:B-1--4-:R-:W-:Y:S05]  /*b770*/  CALL.ABS.NOINC R14 ;  /* 0x000000000e007343 */ /* 0x012fea0003c00000 */
.L_x_155:
[----:B------:R-:W-:Y:S05]  /*b780*/  BSYNC.RECONVERGENT B6 ;  /* 0x0000000000067941 */ /* 0x000fea0003800200 */
.L_x_154:
[----:B---3--:R-:W-:Y:S01]  /*b790*/  SHF.L.U32 R0, R76, 0x10, RZ ;  /* 0x000000104c007819 */ /* 0x008fe200000006ff */
[----:B------:R-:W-:Y:S05]  /*b7a0*/  WARPSYNC.ALL ;  /* 0x0000000000007948 */ /* 0x000fea0003800000 */
[----:B------:R-:W-:Y:S01]  /*b7b0*/  R2UR UR4, R16 ;  /* 0x00000000100472ca */ /* 0x000fe200000e0000 */
[----:B------:R-:W-:Y:S01]  /*b7c0*/  BSSY.RECONVERGENT B0, `(.L_x_156) ;  /* 0x00000fc000007945 */ /* 0x000fe20003800200 */
[----:B------:R-:W-:Y:S02]  /*b7d0*/  LOP3.LUT R3, R76, 0xffff0000, RZ, 0xc0, !PT ;  /* 0xffff00004c037812 */ /* 0x000fe400078ec0ff */
[C---:B------:R-:W-:Y:S02]  /*b7e0*/  SHF.L.U32 R69, R77.reuse, 0x10, RZ ;  /* 0x000000104d457819 */ /* 0x040fe400000006ff */
[----:B------:R-:W-:Y:S02]  /*b7f0*/  LOP3.LUT R70, R77, 0xffff0000, RZ, 0xc0, !PT ;  /* 0xffff00004d467812 */ /* 0x000fe400078ec0ff */
[C---:B------:R-:W-:Y:S02]  /*b800*/  SHF.L.U32 R72, R78.reuse, 0x10, RZ ;  /* 0x000000104e487819 */ /* 0x040fe400000006ff */
[----:B------:R-:W-:Y:S02]  /*b810*/  LOP3.LUT R73, R78, 0xffff0000, RZ, 0xc0, !PT ;  /* 0xffff00004e497812 */ /* 0x000fe400078ec0ff */
[C---:B------:R-:W-:Y:S01]  /*b820*/  SHF.L.U32 R74, R79.reuse, 0x10, RZ ;  /* 0x000000104f4a7819 */ /* 0x040fe200000006ff */
[----:B------:R-:W2:Y:S01]  /*b830*/  LDTM.x64 R4, tmem[UR4] ;  /* 0x00000004000479ee */ /* 0x000ea20008340000 */
[----:B------:R-:W-:Y:S02]  /*b840*/  LOP3.LUT R75, R79, 0xffff0000, RZ, 0xc0, !PT ;  /* 0xffff00004f4b7812 */ /* 0x000fe400078ec0ff */
[C---:B-1----:R-:W-:Y:S02]  /*b850*/  SHF.L.U32 R76, R80.reuse, 0x10, RZ ;  /* 0x00000010504c7819 */ /* 0x042fe400000006ff */
[----:B------:R-:W-:Y:S02]  /*b860*/  LOP3.LUT R77, R80, 0xffff0000, RZ, 0xc0, !PT ;  /* 0xffff0000504d7812 */ /* 0x000fe400078ec0ff */
[C---:B------:R-:W-:Y:S02]  /*b870*/  SHF.L.U32 R78, R81.reuse, 0x10, RZ ;  /* 0x00000010514e7819 */ /* 0x040fe400000006ff */
[----:B------:R-:W-:Y:S02]  /*b880*/  LOP3.LUT R79, R81, 0xffff0000, RZ, 0xc0, !PT ;  /* 0xffff0000514f7812 */ /* 0x000fe400078ec0ff */
[C---:B------:R-:W-:Y:S02]  /*b890*/  SHF.L.U32 R80, R82.reuse, 0x10, RZ ;  /* 0x0000001052507819 */ /* 0x040fe400000006ff */
[----:B------:R-:W-:Y:S02]  /*b8a0*/  LOP3.LUT R81, R82, 0xffff0000, RZ, 0xc0, !PT ;  /* 0xffff000052517812 */ /* 0x000fe400078ec0ff */
[C---:B------:R-:W-:Y:S02]  /*b8b0*/  SHF.L.U32 R82, R83.reuse, 0x10, RZ ;  /* 0x0000001053527819 */ /* 0x040fe400000006ff */
[----:B------:R-:W-:Y:S02]  /*b8c0*/  LOP3.LUT R83, R83, 0xffff0000, RZ, 0xc0, !PT ;  /* 0xffff000053537812 */ /* 0x000fe400078ec0ff */
[C---:B----4-:R-:W-:Y:S02]  /*b8d0*/  SHF.L.U32 R84, R88.reuse, 0x10, RZ ;  /* 0x0000001058547819 */ /* 0x050fe400000006ff */
[----:B------:R-:W-:Y:S02]  /*b8e0*/  LOP3.LUT R85, R88, 0xffff0000, RZ, 0xc0, !PT ;  /* 0xffff000058557812 */ /* 0x000fe400078ec0ff */
[C---:B------:R-:W-:Y:S01]  /*b8f0*/  SHF.L.U32 R86, R89.reuse, 0x10, RZ ;  /* 0x0000001059567819 */ /* 0x040fe200000006ff */
[C---:B--2---:R-:W-:Y:S01]  /*b900*/  FMUL R4, R68.reuse, R4 ;  /* 0x0000000444047220 */ /* 0x044fe20000400000 */
[----:B------:R-:W-:Y:S01]  /*b910*/  LOP3.LUT R87, R89, 0xffff0000, RZ, 0xc0, !PT ;  /* 0xffff000059577812 */ /* 0x000fe200078ec0ff */
[----:B------:R-:W-:Y:S01]  /*b920*/  FMUL R5, R68, R5 ;  /* 0x0000000544057220 */ /* 0x000fe20000400000 */
[C---:B------:R-:W-:Y:S01]  /*b930*/  SHF.L.U32 R88, R90.reuse, 0x10, RZ ;  /* 0x000000105a587819 */ /* 0x040fe200000006ff */
[C---:B------:R-:W-:Y:S01]  /*b940*/  FFMA R4, R71.reuse, R0, R4 ;  /* 0x0000000047047223 */ /* 0x040fe20000000004 */
[----:B------:R-:W-:Y:S01]  /*b950*/  LOP3.LUT R89, R90, 0xffff0000, RZ, 0xc0, !PT ;  /* 0xffff00005a597812 */ /* 0x000fe200078ec0ff */
[----:B------:R-:W-:Y:S01]  /*b960*/  FFMA R5, R71, R3, R5 ;  /* 0x0000000347057223 */ /* 0x000fe20000000005 */
[C---:B------:R-:W-:Y:S01]  /*b970*/  SHF.L.U32 R90, R91.reuse, 0x10, RZ ;  /* 0x000000105b5a7819 */ /* 0x040fe200000006ff */
[C---:B------:R-:W-:Y:S01]  /*b980*/  FMUL R6, R68.reuse, R6 ;  /* 0x0000000644067220 */ /* 0x040fe20000400000 */
[----:B------:R-:W-:Y:S01]  /*b990*/  LOP3.LUT R91, R91, 0xffff0000, RZ, 0xc0, !PT ;  /* 0xffff00005b5b7812 */ /* 0x000fe200078ec0ff */
[----:B------:R-:W-:Y:S01]  /*b9a0*/  FMUL R7, R68, R7 ;  /* 0x0000000744077220 */ /* 0x000fe20000400000 */
[----:B------:R-:W-:Y:S01]  /*b9b0*/  F2FP.BF16.F32.PACK_AB R4, R5, R4 ;  /* 0x000000040504723e */ /* 0x000fe200000010ff */
[C---:B------:R-:W-:Y:S01]  /*b9c0*/  FFMA R6, R71.reuse, R69, R6 ;  /* 0x0000004547067223 */ /* 0x040fe20000000006 */
[C---:B------:R-:W-:Y:S01]  /*b9d0*/  SHF.L.U32 R92, R96.reuse, 0x10, RZ ;  /* 0x00000010605c7819 */ /* 0x040fe200000006ff */
[----:B------:R-:W-:Y:S01]  /*b9e0*/  FFMA R7, R71, R70, R7 ;  /* 0x0000004647077223 */ /* 0x000fe20000000007 */
[----:B------:R-:W-:Y:S01]  /*b9f0*/  LOP3.LUT R93, R96, 0xffff0000, RZ, 0xc0, !PT ;  /* 0xffff0000605d7812 */ /* 0x000fe200078ec0ff */
[C---:B------:R-:W-:Y:S01]  /*ba00*/  FMUL R8, R68.reuse, R8 ;  /* 0x0000000844087220 */ /* 0x040fe20000400000 */
[----:B------:R-:W-:Y:S01]  /*ba10*/  SHF.L.U32 R94, R97, 0x10, RZ ;  /* 0x00000010615e7819 */ /* 0x000fe200000006ff */
[----:B------:R-:W-:Y:S01]  /*ba20*/  FMUL R9, R68, R9 ;  /* 0x0000000944097220 */ /* 0x000fe20000400000 */
[----:B------:R-:W-:Y:S01]  /*ba30*/  F2FP.BF16.F32.PACK_AB R5, R7, R6 ;  /* 0x000000060705723e */ /* 0x000fe200000010ff */
[----:B------:R-:W-:Y:S01]  /*ba40*/  FFMA R8, R71, R72, R8 ;  /* 0x0000004847087223 */ /* 0x000fe20000000008 */
[----:B------:R-:W-:Y:S01]  /*ba50*/  LOP3.LUT R95, R97, 0xffff0000, RZ, 0xc0, !PT ;  /* 0xffff0000615f7812 */ /* 0x000fe200078ec0ff */
[----:B------:R-:W-:Y:S01]  /*ba60*/  FFMA R9, R71, R73, R9 ;  /* 0x0000004947097223 */ /* 0x000fe20000000009 */
[----:B------:R-:W-:Y:S01]  /*ba70*/  SHF.L.U32 R96, R98, 0x10, RZ ;  /* 0x0000001062607819 */ /* 0x000fe200000006ff */
[----:B------:R-:W-:Y:S01]  /*ba80*/  FMUL R10, R68, R10 ;  /* 0x0000000a440a7220 */ /* 0x000fe20000400000 */
[----:B------:R-:W-:Y:S01]  /*ba90*/  LOP3.LUT R97, R98, 0xffff0000, RZ, 0xc0, !PT ;  /* 0xffff000062617812 */ /* 0x000fe200078ec0ff */
[C---:B------:R-:W-:Y:S01]  /*baa0*/  FMUL R11, R68.reuse, R11 ;  /* 0x0000000b440b7220 */ /* 0x040fe20000400000 */
[----:B------:R-:W-:Y:S01]  /*bab0*/  F2FP.BF16.F32.PACK_AB R6, R9, R8 ;  /* 0x000000080906723e */ /* 0x000fe200000010ff */
[----:B------:R-:W-:Y:S01]  /*bac0*/  FFMA R10, R71, R74, R10 ;  /* 0x0000004a470a7223 */ /* 0x000fe2000000000a */
[----:B------:R-:W-:Y:S01]  /*bad0*/  SHF.L.U32 R98, R99, 0x10, RZ ;  /* 0x0000001063627819 */ /* 0x000fe200000006ff */
[----:B------:R-:W-:Y:S01]  /*bae0*/  FFMA R11, R71, R75, R11 ;  /* 0x0000004b470b7223 */ /* 0x000fe2000000000b */
[----:B------:R-:W-:Y:S01]  /*baf0*/  LOP3.LUT R99, R99, 0xffff0000, RZ, 0xc0, !PT ;  /* 0xffff000063637812 */ /* 0x000fe200078ec0ff */
[----:B------:R-:W-:Y:S01]  /*bb00*/  FMUL R0, R68, R12 ;  /* 0x0000000c44007220 */ /* 0x000fe20000400000 */
[----:B------:R-:W-:Y:S01]  /*bb10*/  SHF.L.U32 R100, R104, 0x10, RZ ;  /* 0x0000001068647819 */ /* 0x000fe200000006ff */
[C---:B------:R-:W-:Y:S01]  /*bb20*/  FMUL R3, R68.reuse, R13 ;  /* 0x0000000d44037220 */ /* 0x040fe20000400000 */
[----:B------:R-:W-:Y:S01]  /*bb30*/  F2FP.BF16.F32.PACK_AB R7, R11, R10 ;  /* 0x0000000a0b07723e */ /* 0x000fe200000010ff */
[----:B------:R-:W-:Y:S01]  /*bb40*/  FMUL R14, R68, R14 ;  /* 0x0000000e440e7220 */ /* 0x000fe20000400000 */
[----:B------:R-:W-:Y:S01]  /*bb50*/  LOP3.LUT R101, R104, 0xffff0000, RZ, 0xc0, !PT ;  /* 0xffff000068657812 */ /* 0x000fe200078ec0ff */
[C---:B------:R-:W-:Y:S01]  /*bb60*/  FMUL R15, R68.reuse, R15 ;  /* 0x0000000f440f7220 */ /* 0x040fe20000400000 */
[----:B------:R-:W-:Y:S01]  /*bb70*/  SHF.L.U32 R102, R105, 0x10, RZ ;  /* 0x0000001069667819 */ /* 0x000fe200000006ff */
[----:B------:R-:W-:Y:S01]  /*bb80*/  FFMA R0, R71, R76, R0 ;  /* 0x0000004c47007223 */ /* 0x000fe20000000000 */
[----:B------:R-:W-:Y:S01]  /*bb90*/  LOP3.LUT R103, R105, 0xffff0000, RZ, 0xc0, !PT ;  /* 0xffff000069677812 */ /* 0x000fe200078ec0ff */
[----:B------:R-:W-:Y:S01]  /*bba0*/  FMUL R12, R68, R16 ;  /* 0x00000010440c7220 */ /* 0x000fe20000400000 */
[C---:B------:R-:W-:Y:S01]  /*bbb0*/  SHF.L.U32 R104, R106.reuse, 0x10, RZ ;  /* 0x000000106a687819 */ /* 0x040fe200000006ff */
[----:B------:R-:W-:Y:S01]  /*bbc0*/  FFMA R3, R71, R77, R3 ;  /* 0x0000004d47037223 */ /* 0x000fe20000000003 */
[----:B------:R-:W-:Y:S01]  /*bbd0*/  LOP3.LUT R105, R106, 0xffff0000, RZ, 0xc0, !PT ;  /* 0xffff00006a697812 */ /* 0x000fe200078ec0ff */
[C---:B------:R-:W-:Y:S01]  /*bbe0*/  FMUL R13, R68.reuse, R17 ;  /* 0x00000011440d7220 */ /* 0x040fe20000400000 */
[----:B------:R-:W-:Y:S01]  /*bbf0*/  SHF.L.U32 R106, R107, 0x10, RZ ;  /* 0x000000106b6a7819 */ /* 0x000fe200000006ff */
[----:B------:R-:W-:Y:S01]  /*bc00*/  FFMA R14, R71, R78, R14 ;  /* 0x0000004e470e7223 */ /* 0x000fe2000000000e */
[----:B------:R-:W-:Y:S01]  /*bc10*/  F2FP.BF16.F32.PACK_AB R8, R3, R0 ;  /* 0x000000000308723e */ /* 0x000fe200000010ff */
[----:B------:R-:W-:Y:S01]  /*bc20*/  FMUL R18, R68, R18 ;  /* 0x0000001244127220 */ /* 0x000fe20000400000 */
[----:B------:R-:W-:Y:S01]  /*bc30*/  LOP3.LUT R107, R107, 0xffff0000, RZ, 0xc0, !PT ;  /* 0xffff00006b6b7812 */ /* 0x000fe200078ec0ff */
[----:B------:R-:W-:Y:S01]  /*bc40*/  FFMA R15, R71, R79, R15 ;  /* 0x0000004f470f7223 */ /* 0x000fe2000000000f */
[----:B------:R-:W-:Y:S01]  /*bc50*/  SHF.L.U32 R108, R112, 0x10, RZ ;  /* 0x00000010706c7819 */ /* 0x000fe200000006ff */
[----:B------:R-:W-:Y:S01]  /*bc60*/  FMUL R19, R68, R19 ;  /* 0x0000001344137220 */ /* 0x000fe20000400000 */
[----:B------:R-:W-:Y:S01]  /*bc70*/  LOP3.LUT R109, R112, 0xffff0000, RZ, 0xc0, !PT ;  /* 0xffff0000706d7812 */ /* 0x000fe200078ec0ff */
[----:B------:R1:W-:Y:S01]  /*bc80*/  STS.128 [R164+UR46+0xc400], R4 ;  /* 0x00c40004a4007988 */ /* 0x0003e20008000c2e */
[----:B------:R-:W-:Y:S01]  /*bc90*/  F2FP.BF16.F32.PACK_AB R9, R15, R14 ;  /* 0x0000000e0f09723e */ /* 0x000fe200000010ff */
[C---:B------:R-:W-:Y:S01]  /*bca0*/  FFMA R12, R71.reuse, R80, R12 ;  /* 0x00000050470c7223 */ /* 0x040fe2000000000c */
[C---:B------:R-:W-:Y:S01]  /*bcb0*/  FFMA R13, R71.reuse, R81, R13 ;  /* 0x00000051470d7223 */ /* 0x040fe2000000000d */
[----:B------:R-:W-:Y:S01]  /*bcc0*/  FFMA R18, R71, R82, R18 ;  /* 0x0000005247127223 */ /* 0x000fe20000000012 */
[----:B------:R-:W-:Y:S01]  /*bcd0*/  SHF.L.U32 R110, R113, 0x10, RZ ;  /* 0x00000010716e7819 */ /* 0x000fe200000006ff */
[----:B------:R-:W-:Y:S01]  /*bce0*/  FFMA R19, R71, R83, R19 ;  /* 0x0000005347137223 */ /* 0x000fe20000000013 */
[C---:B------:R-:W-:Y:S01]  /*bcf0*/  FMUL R16, R68.reuse, R20 ;  /* 0x0000001444107220 */ /* 0x040fe20000400000 */
[----:B------:R-:W-:Y:S01]  /*bd00*/  F2FP.BF16.F32.PACK_AB R10, R13, R12 ;  /* 0x0000000c0d0a723e */ /* 0x000fe200000010ff */
[C---:B------:R-:W-:Y:S01]  /*bd10*/  FMUL R17, R68.reuse, R21 ;  /* 0x0000001544117220 */ /* 0x040fe20000400000 */
[C---:B------:R-:W-:Y:S01]  /*bd20*/  FMUL R22, R68.reuse, R22 ;  /* 0x0000001644167220 */ /* 0x040fe20000400000 */
[----:B------:R-:W-:Y:S01]  /*bd30*/  F2FP.BF16.F32.PACK_AB R11, R19, R18 ;  /* 0x00000012130b723e */ /* 0x000fe200000010ff */
[C---:B------:R-:W-:Y:S01]  /*bd40*/  FFMA R16, R71.reuse, R84, R16 ;  /* 0x0000005447107223 */ /* 0x040fe20000000010 */
[----:B------:R-:W-:Y:S01]  /*bd50*/  FFMA R17, R71, R85, R17 ;  /* 0x0000005547117223 */ /* 0x000fe20000000011 */
[----:B------:R-:W-:Y:S01]  /*bd60*/  LOP3.LUT R111, R113, 0xffff0000, RZ, 0xc0, !PT ;  /* 0xffff0000716f7812 */ /* 0x000fe200078ec0ff */
[----:B------:R-:W-:Y:S01]  /*bd70*/  FFMA R22, R71, R86, R22 ;  /* 0x0000005647167223 */ /* 0x000fe20000000016 */
[----:B------:R1:W-:Y:S01]  /*bd80*/  STS.128 [R163+0xc400], R8 ;  /* 0x00c40008a3007388 */ /* 0x0003e20000000c00 */
[C---:B------:R-:W-:Y:S01]  /*bd90*/  FMUL R23, R68.reuse, R23 ;  /* 0x0000001744177220 */ /* 0x040fe20000400000 */
[----:B------:R-:W-:Y:S01]  /*bda0*/  F2FP.BF16.F32.PACK_AB R16, R17, R16 ;  /* 0x000000101110723e */ /* 0x000fe200000010ff */
[C---:B------:R-:W-:Y:S01]  /*bdb0*/  FMUL R20, R68.reuse, R24 ;  /* 0x0000001844147220 */ /* 0x040fe20000400000 */
[----:B------:R-:W-:Y:S01]  /*bdc0*/  FMUL R21, R68, R25 ;  /* 0x0000001944157220 */ /* 0x000fe20000400000 */
[C---:B------:R-:W-:Y:S01]  /*bdd0*/  SHF.L.U32 R112, R114.reuse, 0x10, RZ ;  /* 0x0000001072707819 */ /* 0x040fe200000006ff */
[C---:B------:R-:W-:Y:S01]  /*bde0*/  FFMA R23, R71.reuse, R87, R23 ;  /* 0x0000005747177223 */ /* 0x040fe20000000017 */
[C---:B------:R-:W-:Y:S01]  /*bdf0*/  FFMA R20, R71.reuse, R88, R20 ;  /* 0x0000005847147223 */ /* 0x040fe20000000014 */
[----:B------:R-:W-:Y:S01]  /*be00*/  LOP3.LUT R113, R114, 0xffff0000, RZ, 0xc0, !PT ;  /* 0xffff000072717812 */ /* 0x000fe200078ec0ff */
        /* <DEDUP_REMOVED lines=8> */
[----:B------:R-:W-:Y:S01]  /*be90*/  SHF.L.U32 R114, R115, 0x10, RZ ;  /* 0x0000001073727819 */ /* 0x000fe200000006ff */
[----:B------:R-:W-:Y:S01]  /*bea0*/  FFMA R24, R71, R92, R24 ;  /* 0x0000005c47187223 */ /* 0x000fe20000000018 */
[C---:B------:R-:W-:Y:S01]  /*beb0*/  FMUL R25, R68.reuse, R29 ;  /* 0x0000001d44197220 */ /* 0x040fe20000400000 */
[----:B------:R-:W-:Y:S01]  /*bec0*/  LOP3.LUT R115, R115, 0xffff0000, RZ, 0xc0, !PT ;  /* 0xffff000073737812 */ /* 0x000fe200078ec0ff */
[C---:B------:R-:W-:Y:S01]  /*bed0*/  FMUL R30, R68.reuse, R30 ;  /* 0x0000001e441e7220 */ /* 0x040fe20000400000 */
[----:B------:R-:W-:Y:S01]  /*bee0*/  F2FP.BF16.F32.PACK_AB R19, R27, R26 ;  /* 0x0000001a1b13723e */ /* 0x000fe200000010ff */
[C---:B------:R-:W-:Y:S01]  /*bef0*/  FFMA R25, R71.reuse, R93, R25 ;  /* 0x0000005d47197223 */ /* 0x040fe20000000019 */
[----:B------:R-:W-:Y:S01]  /*bf00*/  FMUL R31, R68, R31 ;  /* 0x0000001f441f7220 */ /* 0x000fe20000400000 */
[----:B------:R-:W-:Y:S01]  /*bf10*/  FFMA R30, R71, R94, R30 ;  /* 0x0000005e471e7223 */ /* 0x000fe2000000001e */
[----:B------:R-:W-:Y:S01]  /*bf20*/  SHF.L.U32 R116, R120, 0x10, RZ ;  /* 0x0000001078747819 */ /* 0x000fe200000006ff */
[----:B------:R1:W-:Y:S01]  /*bf30*/  STS.128 [R162+0xc400], R16 ;  /* 0x00c40010a2007388 */ /* 0x0003e20000000c00 */
[----:B------:R-:W-:Y:S01]  /*bf40*/  F2FP.BF16.F32.PACK_AB R24, R25, R24 ;  /* 0x000000181918723e */ /* 0x000fe200000010ff */
[C---:B------:R-:W-:Y:S01]  /*bf50*/  FFMA R31, R71.reuse, R95, R31 ;  /* 0x0000005f471f7223 */ /* 0x040fe2000000001f */
[C---:B------:R-:W-:Y:S01]  /*bf60*/  FMUL R28, R68.reuse, R32 ;  /* 0x00000020441c7220 */ /* 0x040fe20000400000 */
[C---:B------:R-:W-:Y:S01]  /*bf70*/  FMUL R29, R68.reuse, R33 ;  /* 0x00000021441d7220 */ /* 0x040fe20000400000 */
[----:B------:R-:W-:Y:S01]  /*bf80*/  FMUL R34, R68, R34 ;  /* 0x0000002244227220 */ /* 0x000fe20000400000 */
[----:B------:R-:W-:Y:S01]  /*bf90*/  LOP3.LUT R117, R120, 0xffff0000, RZ, 0xc0, !PT ;  /* 0xffff000078757812 */ /* 0x000fe200078ec0ff */
[----:B------:R-:W-:Y:S01]  /*bfa0*/  FFMA R28, R71, R96, R28 ;  /* 0x00000060471c7223 */ /* 0x000fe2000000001c */
[----:B------:R-:W-:Y:S01]  /*bfb0*/  F2FP.BF16.F32.PACK_AB R25, R31, R30 ;  /* 0x0000001e1f19723e */ /* 0x000fe200000010ff */
[C---:B------:R-:W-:Y:S01]  /*bfc0*/  FFMA R29, R71.reuse, R97, R29 ;  /* 0x00000061471d7223 */ /* 0x040fe2000000001d */
[----:B------:R-:W-:Y:S01]  /*bfd0*/  FFMA R34, R71, R98, R34 ;  /* 0x0000006247227223 */ /* 0x000fe20000000022 */
[C---:B------:R-:W-:Y:S01]  /*bfe0*/  FMUL R35, R68.reuse, R35 ;  /* 0x0000002344237220 */ /* 0x040fe20000400000 */
[----:B------:R-:W-:Y:S01]  /*bff0*/  SHF.L.U32 R118, R121, 0x10, RZ ;  /* 0x0000001079767819 */ /* 0x000fe200000006ff */
[C---:B------:R-:W-:Y:S01]  /*c000*/  FMUL R32, R68.reuse, R36 ;  /* 0x0000002444207220 */ /* 0x040fe20000400000 */
[----:B------:R-:W-:Y:S01]  /*c010*/  F2FP.BF16.F32.PACK_AB R26, R29, R28 ;  /* 0x0000001c1d1a723e */ /* 0x000fe200000010ff */
[C---:B------:R-:W-:Y:S01]  /*c020*/  FFMA R35, R71.reuse, R99, R35 ;  /* 0x0000006347237223 */ /* 0x040fe20000000023 */
[C---:B------:R-:W-:Y:S01]  /*c030*/  FMUL R33, R68.reuse, R37 ;  /* 0x0000002544217220 */ /* 0x040fe20000400000 */
[----:B------:R-:W-:Y:S01]  /*c040*/  FFMA R32, R71, R100, R32 ;  /* 0x0000006447207223 */ /* 0x000fe20000000020 */
        /* <DEDUP_REMOVED lines=29> */
[C---:B------:R-:W-:Y:S01]  /*c220*/  FMUL R47, R68.reuse, R47 ;  /* 0x0000002f442f7220 */ /* 0x040fe20000400000 */
[C---:B------:R-:W-:Y:S01]  /*c230*/  FMUL R44, R68.reuse, R48 ;  /* 0x00000030442c7220 */ /* 0x040fe20000400000 */
[----:B------:R-:W-:Y:S01]  /*c240*/  FMUL R45, R68, R49 ;  /* 0x00000031442d7220 */ /* 0x000fe20000400000 */
[----:B------:R1:W-:Y:S01]  /*c250*/  STS.128 [R149+0xc400], R32 ;  /* 0x00c4002095007388 */ /* 0x0003e20000000c00 */
[C---:B------:R-:W-:Y:S01]  /*c260*/  SHF.L.U32 R124, R128.reuse, 0x10, RZ ;  /* 0x00000010807c7819 */ /* 0x040fe200000006ff */
[----:B------:R-:W-:Y:S01]  /*c270*/  FFMA R46, R71, R110, R46 ;  /* 0x0000006e472e7223 */ /* 0x000fe2000000002e */
[----:B------:R-:W-:Y:S01]  /*c280*/  F2FP.BF16.F32.PACK_AB R40, R41, R40 ;  /* 0x000000282928723e */ /* 0x000fe200000010ff */
[C---:B------:R-:W-:Y:S01]  /*c290*/  FFMA R47, R71.reuse, R111, R47 ;  /* 0x0000006f472f7223 */ /* 0x040fe2000000002f */
[C---:B------:R-:W-:Y:S01]  /*c2a0*/  FFMA R44, R71.reuse, R112, R44 ;  /* 0x00000070472c7223 */ /* 0x040fe2000000002c */
[----:B------:R-:W-:Y:S01]  /*c2b0*/  LOP3.LUT R125, R128, 0xffff0000, RZ, 0xc0, !PT ;  /* 0xffff0000807d7812 */ /* 0x000fe200078ec0ff */
[C---:B------:R-:W-:Y:S01]  /*c2c0*/  FFMA R45, R71.reuse, R113, R45 ;  /* 0x00000071472d7223 */ /* 0x040fe2000000002d */
        /* <DEDUP_REMOVED lines=14> */
[----:B------:R-:W-:Y:S01]  /*c3b0*/  FFMA R55, R71, R119, R55 ;  /* 0x0000007747377223 */ /* 0x000fe20000000037 */
[C---:B------:R-:W-:Y:S01]  /*c3c0*/  FMUL R59, R68.reuse, R59 ;  /* 0x0000003b443b7220 */ /* 0x040fe20000400000 */
[----:B------:R-:W-:Y:S01]  /*c3d0*/  F2FP.BF16.F32.PACK_AB R41, R47, R46 ;  /* 0x0000002e2f29723e */ /* 0x000fe200000010ff */
[----:B------:R-:W-:Y:S01]  /*c3e0*/  FFMA R52, R71, R120, R52 ;  /* 0x0000007847347223 */ /* 0x000fe20000000034 */
[----:B------:R-:W-:Y:S01]  /*c3f0*/  F2FP.BF16.F32.PACK_AB R42, R45, R44 ;  /* 0x0000002c2d2a723e */ /* 0x000fe200000010ff */
[C---:B------:R-:W-:Y:S01]  /*c400*/  FMUL R56, R68.reuse, R60 ;  /* 0x0000003c44387220 */ /* 0x040fe20000400000 */
[----:B------:R-:W-:Y:S01]  /*c410*/  F2FP.BF16.F32.PACK_AB R43, R51, R50 ;  /* 0x00000032332b723e */ /* 0x000fe200000010ff */
[----:B------:R-:W-:Y:S01]  /*c420*/  FFMA R53, R71, R121, R53 ;  /* 0x0000007947357223 */ /* 0x000fe20000000035 */
[----:B------:R-:W-:Y:S01]  /*c430*/  SHF.L.U32 R126, R129, 0x10, RZ ;  /* 0x00000010817e7819 */ /* 0x000fe200000006ff */
[C---:B------:R-:W-:Y:S01]  /*c440*/  FMUL R57, R68.reuse, R61 ;  /* 0x0000003d44397220 */ /* 0x040fe20000400000 */
[----:B------:R-:W-:Y:S01]  /*c450*/  FFMA R58, R71, R122, R58 ;  /* 0x0000007a473a7223 */ /* 0x000fe2000000003a */
[----:B------:R1:W-:Y:S01]  /*c460*/  STS.128 [R160+0xc400], R40 ;  /* 0x00c40028a0007388 */ /* 0x0003e20000000c00 */
[----:B------:R-:W-:Y:S01]  /*c470*/  LOP3.LUT R127, R129, 0xffff0000, RZ, 0xc0, !PT ;  /* 0xffff0000817f7812 */ /* 0x000fe200078ec0ff */
[----:B------:R-:W-:Y:S01]  /*c480*/  FMUL R62, R68, R62 ;  /* 0x0000003e443e7220 */ /* 0x000fe20000400000 */
[C---:B------:R-:W-:Y:S01]  /*c490*/  FFMA R59, R71.reuse, R123, R59 ;  /* 0x0000007b473b7223 */ /* 0x040fe2000000003b */
[----:B------:R-:W-:Y:S01]  /*c4a0*/  SHF.L.U32 R128, R130, 0x10, RZ ;  /* 0x0000001082807819 */ /* 0x000fe200000006ff */
[----:B------:R-:W-:Y:S01]  /*c4b0*/  FMUL R63, R68, R63 ;  /* 0x0000003f443f7220 */ /* 0x000fe20000400000 */
[C---:B------:R-:W-:Y:S01]  /*c4c0*/  FFMA R56, R71.reuse, R124, R56 ;  /* 0x0000007c47387223 */ /* 0x040fe20000000038 */
[----:B------:R-:W-:Y:S01]  /*c4d0*/  LOP3.LUT R129, R130, 0xffff0000, RZ, 0xc0, !PT ;  /* 0xffff000082817812 */ /* 0x000fe200078ec0ff */
[C---:B------:R-:W-:Y:S01]  /*c4e0*/  FMUL R60, R68.reuse, R64 ;  /* 0x00000040443c7220 */ /* 0x040fe20000400000 */
[----:B------:R-:W-:Y:S01]  /*c4f0*/  FFMA R57, R71, R125, R57 ;  /* 0x0000007d47397223 */ /* 0x000fe20000000039 */
[----:B------:R-:W-:Y:S01]  /*c500*/  SHF.L.U32 R130, R131, 0x10, RZ ;  /* 0x0000001083827819 */ /* 0x000fe200000006ff */
[C---:B------:R-:W-:Y:S01]  /*c510*/  FMUL R61, R68.reuse, R65 ;  /* 0x00000041443d7220 */ /* 0x040fe20000400000 */
        /* <DEDUP_REMOVED lines=17> */
[----:B------:R-:W-:Y:S02]  /*c630*/  F2FP.BF16.F32.PACK_AB R59, R67, R66 ;  /* 0x00000042433b723e */ /* 0x000fe400000010ff */
[----:B------:R-:W-:Y:S03]  /*c640*/  ISETP.NE.AND P0, PT, R154, RZ, PT ;  /* 0x000000ff9a00720c */ /* 0x000fe60003f05270 */
[----:B------:R1:W-:Y:S01]  /*c650*/  STS.128 [R158+0xc400], R56 ;  /* 0x00c400389e007388 */ /* 0x0003e20000000c00 */
[----:B------:R-:W-:Y:S01]  /*c660*/  @!PT LDS RZ, [RZ] ;  /* 0x00000000fffff984 */ /* 0x000fe20000000800 */
[----:B------:R-:W-:Y:S01]  /*c670*/  @!PT LDS RZ, [RZ] ;  /* 0x00000000fffff984 */ /* 0x000fe20000000800 */
[----:B------:R-:W-:Y:S01]  /*c680*/  @!PT LDS RZ, [RZ] ;  /* 0x00000000fffff984 */ /* 0x000fe20000000800 */
[----:B------:R-:W-:Y:S01]  /*c690*/  @!PT LDS RZ, [RZ] ;  /* 0x00000000fffff984 */ /* 0x000fe20000000800 */
[----:B------:R2:W-:Y:S07]  /*c6a0*/  MEMBAR.ALL.CTA ;  /* 0x0000000000007992 */ /* 0x0005ee0000008000 */
[----:B--2---:R-:W2:Y:S02]  /*c6b0*/  FENCE.VIEW.ASYNC.S ;  /* 0x00000000000073c6 */ /* 0x004ea40000000000 */
[----:B--2---:R-:W-:Y:S06]  /*c6c0*/  BAR.SYNC.DEFER_BLOCKING 0x1, 0x80 ;  /* 0x0042000000007b1d */ /* 0x004fec0000010000 */
[----:B------:R-:W-:Y:S05]  /*c6d0*/  @P0 BRA `(.L_x_157) ;  /* 0x0000000000280947 */ /* 0x000fea0003800000 */
[----:B------:R-:W2:Y:S01]  /*c6e0*/  LDCU.64 UR6, c[0x0][0x348] ;  /* 0x00006900ff0677ac */ /* 0x000ea20008000a00 */
[----:B------:R-:W-:Y:S02]  /*c6f0*/  UIADD3 UR9, UPT, UPT, UR53, UR39, URZ ;  /* 0x0000002735097290 */ /* 0x000fe4000fffe0ff */
[----:B------:R-:W-:Y:S01]  /*c700*/  UIADD3 UR8, UPT, UPT, UR46, 0xc400, URZ ;  /* 0x0000c4002e087890 */ /* 0x000fe2000fffe0ff */
[----:B------:R-:W-:Y:S01]  /*c710*/  UMOV UR10, UR50 ;  /* 0x00000032000a7c82 */ /* 0x000fe20008000000 */
[----:B------:R-:W-:Y:S01]  /*c720*/  UMOV UR11, UR44 ;  /* 0x0000002c000b7c82 */ /* 0x000fe20008000000 */
[----:B--2---:R-:W-:Y:S04]  /*c730*/  UIADD3 UR4, UP0, UPT, UR6, 0xa80, URZ ;  /* 0x00000a8006047890 */ /* 0x004fe8000ff1e0ff */
[----:B------:R-:W-:Y:S09]  /*c740*/  UIADD3.X UR5, UPT, UPT, URZ, UR7, URZ, UP0, !UPT ;  /* 0x00000007ff057290 */ /* 0x000ff200087fe4ff */
[----:B------:R2:W-:Y:S01]  /*c750*/  UTMASTG.3D [UR8], [UR4] ;  /* 0x00000008040073b5 */ /* 0x0005e20008010000 */
[----:B------:R0:W-:Y:S01]  /*c760*/  UTMACMDFLUSH ;  /* 0x00000000000079b7 */ /* 0x0001e20000000000 */
[----:B--2---:R-:W-:Y:S04]  /*c770*/  DEPBAR.LE SB0, 0x1 ;  /* 0x000080400000791a */ /* 0x004fe80000000000 */
.L_x_157:
[----:B------:R-:W-:Y:S05]  /*c780*/  BSYNC.RECONVERGENT B0 ;  /* 0x0000000000007941 */ /* 0x000fea0003800200 */
.L_x_156:
[----:B------:R-:W-:Y:S01]  /*c790*/  BAR.SYNC.DEFER_BLOCKING 0x1, 0x80 ;  /* 0x0042000000007b1d */ /* 0x000fe20000010000 */
[----:B------:R-:W-:Y:S09]  /*c7a0*/  UISETP.NE.AND UP0, UPT, UR54, -0x4, UPT ;  /* 0xfffffffc3600788c */ /* 0x000ff2000bf05270 */
[----:B------:R-:W-:Y:S05]  /*c7b0*/  BRA.U !UP0, `(.L_x_158) ;  /* 0x0000000108247547 */ /* 0x000fea000b800000 */
[----:B------:R-:W-:Y:S01]  /*c7c0*/  ISETP.NE.AND P0, PT, R157, RZ, PT ;  /* 0x000000ff9d00720c */ /* 0x000fe20003f05270 */
[----:B------:R-:W-:Y:S01]  /*c7d0*/  IMAD.U32 R0, RZ, RZ, UR52 ;  /* 0x00000034ff007e24 */ /* 0x000fe2000f8e00ff */
[----:B------:R-:W-:Y:S04]  /*c7e0*/  UIADD3 UR4, UPT, UPT, UR52, 0x1, URZ ;  /* 0x0000000134047890 */ /* 0x000fe8000fffe0ff */
[----:B------:R-:W-:Y:S04]  /*c7f0*/  UISETP.NE.AND UP0, UPT, UR4, 0x4, UPT ;  /* 0x000000040400788c */ /* 0x000fe8000bf05270 */
[----:B------:R-:W-:Y:S03]  /*c800*/  USEL UR52, UR4, URZ, UP0 ;  /* 0x000000ff04347287 */ /* 0x000fe60008000000 */
[----:B------:R-:W-:Y:S05]  /*c810*/  @P0 LEA R0, R0, UR46, 0x3 ;  /* 0x0000002e00000c11 */ /* 0x000fea000f8e18ff */
[----:B------:R-:W-:Y:S05]  /*c820*/  @P0 VIADD R0, R0, 0x120 ;  /* 0x0000012000000836 */ /* 0x000fea0000000000 */
[----:B------:R-:W-:Y:S04]  /*c830*/  @P0 PRMT R0, R165, 0x654, R0 ;  /* 0x00000654a5000816 */ /* 0x000fe80000000000 */
[----:B------:R2:W-:Y:S03]  /*c840*/  @P0 SYNCS.ARRIVE.TRANS64.RED.A1T0 RZ, [R0+URZ], RZ ;  /* 0x000000ff00ff09a7 */ /* 0x0005e600081004ff */
.L_x_158:
[----:B------:R-:W-:Y:S01]  /*c850*/  R2UR UR6, R156 ;  /* 0x000000009c0672ca */ /* 0x000fe200000e0000 */
[----:B------:R-:W-:Y:S01]  /*c860*/  UIADD3 UR54, UPT, UPT, UR54, 0x4, URZ ;  /* 0x0000000436367890 */ /* 0x000fe2000fffe0ff */
[----:B------:R-:W-:Y:S01]  /*c870*/  R2UR UR5, R144 ;  /* 0x00000000900572ca */ /* 0x000fe200000e0000 */
[----:B------:R-:W-:Y:S01]  /*c880*/  ULOP3.LUT UR38, UR38, 0x1, URZ, 0x3c, !UPT ;  /* 0x0000000126267892 */ /* 0x000fe2000f8e3cff */
[----:B------:R-:W-:Y:S01]  /*c890*/  R2UR UR4, R145 ;  /* 0x00000000910472ca */ /* 0x000fe200000e0000 */
[----:B------:R-:W-:Y:S01]  /*c8a0*/  UMOV UR44, UR63 ;  /* 0x0000003f002c7c82 */ /* 0x000fe20008000000 */
[C---:B------:R-:W-:Y:S04]  /*c8b0*/  ISETP.NE.AND P0, PT, R148.reuse, 0x2, PT ;  /* 0x000000029400780c */ /* 0x040fe80003f05270 */
[----:B--2---:R-:W-:Y:S02]  /*c8c0*/  SEL R0, RZ, 0x1, P0 ;  /* 0x00000001ff007807 */ /* 0x004fe40000000000 */
[----:B------:R-:W-:Y:S01]  /*c8d0*/  SEL R148, R148, RZ, P0 ;  /* 0x000000ff94947207 */ /* 0x000fe20000000000 */
[----:B------:R-:W-:Y:S01]  /*c8e0*/  UISETP.NE.AND UP0, UPT, UR6, URZ, UPT ;  /* 0x000000ff0600728c */ /* 0x000fe2000bf05270 */
[----:B------:R-:W-:Y:S01]  /*c8f0*/  LOP3.LUT R150, R150, R0, RZ, 0x3c, !PT ;  /* 0x0000000096967212 */ /* 0x000fe200078e3cff */
[----:B------:R-:W-:Y:S02]  /*c900*/  UIADD3 UR16, UPT, UPT, UR36, UR5, URZ ;  /* 0x0000000524107290 */ /* 0x000fe4000fffe0ff */
[----:B------:R-:W-:Y:S05]  /*c910*/  UIADD3 UR20, UPT, UPT, UR37, UR4, URZ ;  /* 0x0000000425147290 */ /* 0x000fea000fffe0ff */
[----:B------:R-:W-:Y:S07]  /*c920*/  BRA.U UP0, `(.L_x_159) ;  /* 0xffffff9d00a47547 */ /* 0x000fee000b83ffff */
[----:B------:R-:W2:Y:S01]  /*c930*/  S2UR UR4, SR_CgaCtaId ;  /* 0x00000000000479c3 */ /* 0x000ea20000008800 */
[----:B------:R-:W3:Y:S01]  /*c940*/  LDCU.64 UR6, c[0x0][0xc90] ;  /* 0x00019200ff0677ac */ /* 0x000ee20008000a00 */
[----:B------:R-:W-:Y:S01]  /*c950*/  UIADD3 UR8, UPT, UPT, UR46, 0x1a0, URZ ;  /* 0x000001a02e087890 */ /* 0x000fe2000fffe0ff */
[----:B---3--:R-:W-:-:S04]  /*c960*/  ISETP.NE.U32.AND P1, PT, RZ, UR6, PT ;  /* 0x00000006ff007c0c */ /* 0x008fc8000bf25070 */
[----:B------:R-:W-:Y:S01]  /*c970*/  ISETP.NE.AND.EX P0, PT, RZ, UR7, PT, P1 ;  /* 0x00000007ff007c0c */ /* 0x000fe2000bf05310 */
[----:B--2---:R-:W-:Y:S01]  /*c980*/  ULOP3.LUT UR9, UR4, 0x1, URZ, 0x3c, !UPT ;  /* 0x0000000104097892 */ /* 0x004fe2000f8e3cff */
[----:B------:R-:W2:Y:S03]  /*c990*/  LDCU.64 UR4, c[0x0][0xc88] ;  /* 0x00019100ff0477ac */ /* 0x000ea60008000a00 */
[----:B------:R-:W-:-:S09]  /*c9a0*/  UPRMT UR8, UR9, 0x654, UR8 ;  /* 0x0000065409087896 */ /* 0x000fd20008000008 */
[----:B------:R-:W-:Y:S01]  /*c9b0*/  SYNCS.ARRIVE.TRANS64.RED.A1T0 RZ, [UR8], RZ ;  /* 0x000000ffffff79a7 */ /* 0x000fe20008100408 */
[----:B--2---:R-:W-:Y:S01]  /*c9c0*/  ISETP.NE.U32.AND P2, PT, RZ, UR4, PT ;  /* 0x00000004ff007c0c */ /* 0x004fe2000bf45070 */
[----:B------:R-:W-:Y:S03]  /*c9d0*/  SYNCS.ARRIVE.TRANS64.A1T0 RZ, [UR46+0x1a0], RZ ;  /* 0x0001a0ffffff79a7 */ /* 0x000fe6000810002e */
[----:B------:R-:W-:-:S13]  /*c9e0*/  ISETP.NE.AND.EX P2, PT, RZ, UR5, PT, P2 ;  /* 0x00000005ff007c0c */ /* 0x000fda000bf45320 */
[----:B------:R-:W-:Y:S05]  /*c9f0*/  @P2 BRA P0, `(.L_x_160) ;  /* 0x00000000003c2947 */ /* 0x000fea0000000000 */
[----:B------:R-:W-:-:S13]  /*ca00*/  ISETP.NE.AND.EX P1, PT, RZ, UR7, PT, P1 ;  /* 0x00000007ff007c0c */ /* 0x000fda000bf25310 */
[----:B------:R-:W-:Y:S05]  /*ca10*/  @P1 BRA `(.L_x_161) ;  /* 0x00000000000c1947 */ /* 0x000fea0003800000 */
[----:B------:R-:W-:-:S13]  /*ca20*/  FSETP.NEU.AND P0, PT, R71, RZ, PT ;  /* 0x000000ff4700720b */ /* 0x000fda0003f0d000 */
[----:B------:R-:W-:Y:S05]  /*ca30*/  @!P0 EXIT ;  /* 0x000000000000894d */ /* 0x000fea0003800000 */
[----:B------:R-:W-:Y:S05]  /*ca40*/  BRA `(.L_x_160) ;  /* 0x0000000000287947 */ /* 0x000fea0003800000 */
.L_x_161:
[----:B------:R-:W-:Y:S01]  /*ca50*/  ISETP.NE.AND P0, PT, R147, RZ, PT ;  /* 0x000000ff9300720c */ /* 0x000fe20003f05270 */
[----:B------:R-:W-:-:S12]  /*ca60*/  BSSY.RECONVERGENT B0, `(.L_x_160) ;  /* 0x0000008000007945 */ /* 0x000fd80003800200 */
[----:B------:R-:W-:Y:S05]  /*ca70*/  @P0 BRA `(.L_x_162) ;  /* 0x0000000000100947 */ /* 0x000fea0003800000 */
[----:B------:R-:W-:-:S04]  /*ca80*/  ISETP.NE.U32.AND P0, PT, RZ, UR4, PT ;  /* 0x00000004ff007c0c */ /* 0x000fc8000bf05070 */
[----:B------:R-:W-:-:S13]  /*ca90*/  ISETP.NE.AND.EX P0, PT, RZ, UR5, PT, P0 ;  /* 0x00000005ff007c0c */ /* 0x000fda000bf05300 */
[----:B------:R-:W-:Y:S05]  /*caa0*/  @!P0 EXIT ;  /* 0x000000000000894d */ /* 0x000fea0003800000 */
[----:B------:R-:W-:Y:S05]  /*cab0*/  BRA `(.L_x_163) ;  /* 0x0000000000087947 */ /* 0x000fea0003800000 */
.L_x_162:
[----:B------:R-:W-:-:S13]  /*cac0*/  FSETP.NEU.AND P0, PT, R71, RZ, PT ;  /* 0x000000ff4700720b */ /* 0x000fda0003f0d000 */
[----:B------:R-:W-:Y:S05]  /*cad0*/  @!P0 EXIT ;  /* 0x000000000000894d */ /* 0x000fea0003800000 */
.L_x_163:
[----:B------:R-:W-:Y:S05]  /*cae0*/  BSYNC.RECONVERGENT B0 ;  /* 0x0000000000007941 */ /* 0x000fea0003800200 */
.L_x_160:
[----:B------:R-:W2:Y:S01]  /*caf0*/  S2UR UR7, SR_CgaCtaId ;  /* 0x00000000000779c3 */ /* 0x000ea20000008800 */
[----:B------:R-:W-:Y:S01]  /*cb00*/  ULEA UR6, UR52, UR46, 0x3 ;  /* 0x0000002e34067291 */ /* 0x000fe2000f8e18ff */
[----:B------:R-:W-:-:S04]  /*cb10*/  DEPBAR.LE SB0, 0x0 ;  /* 0x000080000000791a */ /* 0x000fc80000000000 */
[----:B------:R-:W-:-:S04]  /*cb20*/  UIADD3 UR6, UPT, UPT, UR6, 0x120, URZ ;  /* 0x0000012006067890 */ /* 0x000fc8000fffe0ff */
[----:B--2---:R-:W-:-:S09]  /*cb30*/  UPRMT UR6, UR7, 0x654, UR6 ;  /* 0x0000065407067896 */ /* 0x004fd20008000006 */
[----:B------:R-:W-:Y:S01]  /*cb40*/  SYNCS.ARRIVE.TRANS64.RED.A1T0 RZ, [UR6], RZ ;  /* 0x000000ffffff79a7 */ /* 0x000fe20008100406 */
[----:B------:R-:W-:Y:S05]  /*cb50*/  EXIT ;  /* 0x000000000000794d */ /* 0x000fea0003800000 */
.L_x_25:
[----:B-1----:R1:W2:Y:S02]  /*cb60*/  SYNCS.PHASECHK.TRANS64.TRYWAIT P0, [R0+URZ+0x190], R2 ;  /* 0x00019002000075a7 */ /* 0x0022a400080011ff */
[----:B--2---:R-:W-:Y:S05]  /*cb70*/  @!P0 NANOSLEEP.SYNCS 0x989680 ;  /* 0x009896800000895d */ /* 0x004fea0003900000 */
[----:B------:R-:W2:Y:S02]  /*cb80*/  @!P0 SYNCS.PHASECHK.TRANS64 P0, [R0+URZ+0x190], R2 ;  /* 0x00019002000085a7 */ /* 0x000ea400080010ff */
[----:B--2---:R-:W-:Y:S05]  /*cb90*/  @!P0 BRA `(.L_x_25) ;  /* 0xfffffffc00f08947 */ /* 0x004fea000383ffff */
[----:B------:R-:W-:Y:S05]  /*cba0*/  BRA `(.L_x_164) ;  /* 0xffffff5000d07947 */ /* 0x000fea000383ffff */
.L_x_28:
[----:B-1----:R-:W-:-:S07]  /*cbb0*/  MOV R0, UR5 ;  /* 0x0000000500007c02 */ /* 0x002fce0008000f00 */
.L_x_165:
[----:B-1----:R1:W2:Y:S02]  /*cbc0*/  SYNCS.PHASECHK.TRANS64.TRYWAIT P0, [R0+URZ+0x80], R3 ;  /* 0x00008003000075a7 */ /* 0x0022a400080011ff */
[----:B--2---:R-:W-:Y:S05]  /*cbd0*/  @!P0 NANOSLEEP.SYNCS 0x989680 ;  /* 0x009896800000895d */ /* 0x004fea0003900000 */
[----:B------:R-:W2:Y:S02]  /*cbe0*/  @!P0 SYNCS.PHASECHK.TRANS64 P0, [R0+URZ+0x80], R3 ;  /* 0x00008003000085a7 */ /* 0x000ea400080010ff */
[----:B--2---:R-:W-:Y:S05]  /*cbf0*/  @!P0 BRA `(.L_x_165) ;  /* 0xfffffffc00f08947 */ /* 0x004fea000383ffff */
[----:B------:R-:W-:Y:S05]  /*cc00*/  BRA `(.L_x_27) ;  /* 0xffffff5400307947 */ /* 0x000fea000383ffff */
.L_x_37:
[----:B-1----:R-:W-:-:S07]  /*cc10*/  MOV R0, UR6 ;  /* 0x0000000600007c02 */ /* 0x002fce0008000f00 */
.L_x_166:
[----:B-1----:R1:W2:Y:S02]  /*cc20*/  SYNCS.PHASECHK.TRANS64.TRYWAIT P0, [R0+URZ+0x80], R3 ;  /* 0x00008003000075a7 */ /* 0x0022a400080011ff */
[----:B--2---:R-:W-:Y:S05]  /*cc30*/  @!P0 NANOSLEEP.SYNCS 0x989680 ;  /* 0x009896800000895d */ /* 0x004fea0003900000 */
[----:B------:R-:W2:Y:S02]  /*cc40*/  @!P0 SYNCS.PHASECHK.TRANS64 P0, [R0+URZ+0x80], R3 ;  /* 0x00008003000085a7 */ /* 0x000ea400080010ff */
[----:B--2---:R-:W-:Y:S05]  /*cc50*/  @!P0 BRA `(.L_x_166) ;  /* 0xfffffffc00f08947 */ /* 0x004fea000383ffff */
[----:B------:R-:W-:Y:S05]  /*cc60*/  BRA `(.L_x_36) ;  /* 0xffffff5800507947 */ /* 0x000fea000383ffff */
.L_x_44:
[----:B-1----:R1:W4:Y:S02]  /*cc70*/  SYNCS.PHASECHK.TRANS64.TRYWAIT P0, [R3+URZ+0x150], R0 ;  /* 0x00015000030075a7 */ /* 0x00232400080011ff */
[----:B----4-:R-:W-:Y:S05]  /*cc80*/  @!P0 NANOSLEEP.SYNCS 0x989680 ;  /* 0x009896800000895d */ /* 0x010fea0003900000 */
[----:B------:R-:W4:Y:S02]  /*cc90*/  @!P0 SYNCS.PHASECHK.TRANS64 P0, [R3+URZ+0x150], R0 ;  /* 0x00015000030085a7 */ /* 0x000f2400080010ff */
[----:B----4-:R-:W-:Y:S05]  /*cca0*/  @!P0 BRA `(.L_x_44) ;  /* 0xfffffffc00f08947 */ /* 0x010fea000383ffff */
[----:B------:R-:W-:Y:S05]  /*ccb0*/  BRA `(.L_x_167) ;  /* 0xffffff5c004c7947 */ /* 0x000fea000383ffff */
.L_x_48:
[----:B------:R-:W-:-:S07]  /*ccc0*/  MOV R0, UR4 ;  /* 0x0000000400007c02 */ /* 0x000fce0008000f00 */
.L_x_168:
[----:B-1----:R1:W2:Y:S02]  /*ccd0*/  SYNCS.PHASECHK.TRANS64.TRYWAIT P0, [R0+URZ], R2 ;  /* 0x00000002000075a7 */ /* 0x0022a400080011ff */
[----:B--2---:R-:W-:Y:S05]  /*cce0*/  @!P0 NANOSLEEP.SYNCS 0x989680 ;  /* 0x009896800000895d */ /* 0x004fea0003900000 */
[----:B------:R-:W2:Y:S02]  /*ccf0*/  @!P0 SYNCS.PHASECHK.TRANS64 P0, [R0+URZ], R2 ;  /* 0x00000002000085a7 */ /* 0x000ea400080010ff */
[----:B--2---:R-:W-:Y:S05]  /*cd00*/  @!P0 BRA `(.L_x_168) ;  /* 0xfffffffc00f08947 */ /* 0x004fea000383ffff */
[----:B------:R-:W-:Y:S05]  /*cd10*/  BRA `(.L_x_169) ;  /* 0xffffff6000f87947 */ /* 0x000fea000383ffff */
.L_x_49:
[----:B------:R-:W-:-:S07]  /*cd20*/  MOV R0, UR5 ;  /* 0x0000000500007c02 */ /* 0x000fce0008000f00 */
.L_x_170:
[----:B-1----:R1:W2:Y:S02]  /*cd30*/  SYNCS.PHASECHK.TRANS64.TRYWAIT P0, [R0+URZ], R3 ;  /* 0x00000003000075a7 */ /* 0x0022a400080011ff */
[----:B--2---:R-:W-:Y:S05]  /*cd40*/  @!P0 NANOSLEEP.SYNCS 0x989680 ;  /* 0x009896800000895d */ /* 0x004fea0003900000 */
[----:B------:R-:W2:Y:S02]  /*cd50*/  @!P0 SYNCS.PHASECHK.TRANS64 P0, [R0+URZ], R3 ;  /* 0x00000003000085a7 */ /* 0x000ea400080010ff */
[----:B--2---:R-:W-:Y:S05]  /*cd60*/  @!P0 BRA `(.L_x_170) ;  /* 0xfffffffc00f08947 */ /* 0x004fea000383ffff */
[----:B------:R-:W-:Y:S05]  /*cd70*/  BRA `(.L_x_171) ;  /* 0xffffff6400047947 */ /* 0x000fea000383ffff */
.L_x_50:
[----:B------:R-:W-:-:S07]  /*cd80*/  MOV R0, UR5 ;  /* 0x0000000500007c02 */ /* 0x000fce0008000f00 */
.L_x_172:
[----:B-1----:R1:W2:Y:S02]  /*cd90*/  SYNCS.PHASECHK.TRANS64.TRYWAIT P0, [R0+URZ], R3 ;  /* 0x00000003000075a7 */ /* 0x0022a400080011ff */
[----:B--2---:R-:W-:Y:S05]  /*cda0*/  @!P0 NANOSLEEP.SYNCS 0x989680 ;  /* 0x009896800000895d */ /* 0x004fea0003900000 */
[----:B------:R-:W2:Y:S02]  /*cdb0*/  @!P0 SYNCS.PHASECHK.TRANS64 P0, [R0+URZ], R3 ;  /* 0x00000003000085a7 */ /* 0x000ea400080010ff */
[----:B--2---:R-:W-:Y:S05]  /*cdc0*/  @!P0 BRA `(.L_x_172) ;  /* 0xfffffffc00f08947 */ /* 0x004fea000383ffff */
[----:B------:R-:W-:Y:S05]  /*cdd0*/  BRA `(.L_x_173) ;  /* 0xffffff6400107947 */ /* 0x000fea000383ffff */
.L_x_51:
[----:B------:R-:W-:-:S07]  /*cde0*/  MOV R0, UR5 ;  /* 0x0000000500007c02 */ /* 0x000fce0008000f00 */
.L_x_174:
[----:B-1----:R1:W2:Y:S02]  /*cdf0*/  SYNCS.PHASECHK.TRANS64.TRYWAIT P0, [R0+URZ], R3 ;  /* 0x00000003000075a7 */ /* 0x0022a400080011ff */
[----:B--2---:R-:W-:Y:S05]  /*ce00*/  @!P0 NANOSLEEP.SYNCS 0x989680 ;  /* 0x009896800000895d */ /* 0x004fea0003900000 */
[----:B------:R-:W2:Y:S02]  /*ce10*/  @!P0 SYNCS.PHASECHK.TRANS64 P0, [R0+URZ], R3 ;  /* 0x00000003000085a7 */ /* 0x000ea400080010ff */
[----:B--2---:R-:W-:Y:S05]  /*ce20*/  @!P0 BRA `(.L_x_174) ;  /* 0xfffffffc00f08947 */ /* 0x004fea000383ffff */
[----:B------:R-:W-:Y:S05]  /*ce30*/  BRA `(.L_x_175) ;  /* 0xffffff64001c7947 */ /* 0x000fea000383ffff */
.L_x_52:
[----:B------:R-:W-:-:S07]  /*ce40*/  MOV R0, UR5 ;  /* 0x0000000500007c02 */ /* 0x000fce0008000f00 */
.L_x_176:
[----:B-1----:R1:W2:Y:S02]  /*ce50*/  SYNCS.PHASECHK.TRANS64.TRYWAIT P0, [R0+URZ], R3 ;  /* 0x00000003000075a7 */ /* 0x0022a400080011ff */
[----:B--2---:R-:W-:Y:S05]  /*ce60*/  @!P0 NANOSLEEP.SYNCS 0x989680 ;  /* 0x009896800000895d */ /* 0x004fea0003900000 */
[----:B------:R-:W2:Y:S02]  /*ce70*/  @!P0 SYNCS.PHASECHK.TRANS64 P0, [R0+URZ], R3 ;  /* 0x00000003000085a7 */ /* 0x000ea400080010ff */
[----:B--2---:R-:W-:Y:S05]  /*ce80*/  @!P0 BRA `(.L_x_176) ;  /* 0xfffffffc00f08947 */ /* 0x004fea000383ffff */
[----:B------:R-:W-:Y:S05]  /*ce90*/  BRA `(.L_x_177) ;  /* 0xffffff6400287947 */ /* 0x000fea000383ffff */
.L_x_53:
[----:B------:R-:W-:-:S07]  /*cea0*/  MOV R0, UR5 ;  /* 0x0000000500007c02 */ /* 0x000fce0008000f00 */
.L_x_178:
[----:B-1----:R1:W2:Y:S02]  /*ceb0*/  SYNCS.PHASECHK.TRANS64.TRYWAIT P0, [R0+URZ], R3 ;  /* 0x00000003000075a7 */ /* 0x0022a400080011ff */
[----:B--2---:R-:W-:Y:S05]  /*cec0*/  @!P0 NANOSLEEP.SYNCS 0x989680 ;  /* 0x009896800000895d */ /* 0x004fea0003900000 */
[----:B------:R-:W2:Y:S02]  /*ced0*/  @!P0 SYNCS.PHASECHK.TRANS64 P0, [R0+URZ], R3 ;  /* 0x00000003000085a7 */ /* 0x000ea400080010ff */
[----:B--2---:R-:W-:Y:S05]  /*cee0*/  @!P0 BRA `(.L_x_178) ;  /* 0xfffffffc00f08947 */ /* 0x004fea000383ffff */
[----:B------:R-:W-:Y:S05]  /*cef0*/  BRA `(.L_x_179) ;  /* 0xffffff6400347947 */ /* 0x000fea000383ffff */
.L_x_54:
[----:B------:R-:W-:-:S07]  /*cf00*/  MOV R0, UR5 ;  /* 0x0000000500007c02 */ /* 0x000fce0008000f00 */
.L_x_180:
[----:B-1----:R1:W2:Y:S02]  /*cf10*/  SYNCS.PHASECHK.TRANS64.TRYWAIT P0, [R0+URZ], R3 ;  /* 0x00000003000075a7 */ /* 0x0022a400080011ff */
[----:B--2---:R-:W-:Y:S05]  /*cf20*/  @!P0 NANOSLEEP.SYNCS 0x989680 ;  /* 0x009896800000895d */ /* 0x004fea0003900000 */
[----:B------:R-:W2:Y:S02]  /*cf30*/  @!P0 SYNCS.PHASECHK.TRANS64 P0, [R0+URZ], R3 ;  /* 0x00000003000085a7 */ /* 0x000ea400080010ff */
[----:B--2---:R-:W-:Y:S05]  /*cf40*/  @!P0 BRA `(.L_x_180) ;  /* 0xfffffffc00f08947 */ /* 0x004fea000383ffff */
[----:B------:R-:W-:Y:S05]  /*cf50*/  BRA `(.L_x_181) ;  /* 0xffffff6400407947 */ /* 0x000fea000383ffff */
.L_x_55:
[----:B------:R-:W-:-:S07]  /*cf60*/  MOV R0, UR5 ;  /* 0x0000000500007c02 */ /* 0x000fce0008000f00 */
.L_x_182:
[----:B-1----:R1:W2:Y:S02]  /*cf70*/  SYNCS.PHASECHK.TRANS64.TRYWAIT P0, [R0+URZ], R3 ;  /* 0x00000003000075a7 */ /* 0x0022a400080011ff */
[----:B--2---:R-:W-:Y:S05]  /*cf80*/  @!P0 NANOSLEEP.SYNCS 0x989680 ;  /* 0x009896800000895d */ /* 0x004fea0003900000 */
[----:B------:R-:W2:Y:S02]  /*cf90*/  @!P0 SYNCS.PHASECHK.TRANS64 P0, [R0+URZ], R3 ;  /* 0x00000003000085a7 */ /* 0x000ea400080010ff */
[----:B--2---:R-:W-:Y:S05]  /*cfa0*/  @!P0 BRA `(.L_x_182) ;  /* 0xfffffffc00f08947 */ /* 0x004fea000383ffff */
[----:B------:R-:W-:Y:S05]  /*cfb0*/  BRA `(.L_x_183) ;  /* 0xffffff64004c7947 */ /* 0x000fea000383ffff */
.L_x_56:
[----:B------:R-:W-:-:S07]  /*cfc0*/  MOV R0, UR5 ;  /* 0x0000000500007c02 */ /* 0x000fce0008000f00 */
.L_x_184:
[----:B-1----:R1:W2:Y:S02]  /*cfd0*/  SYNCS.PHASECHK.TRANS64.TRYWAIT P0, [R0+URZ], R3 ;  /* 0x00000003000075a7 */ /* 0x0022a400080011ff */
[----:B--2---:R-:W-:Y:S05]  /*cfe0*/  @!P0 NANOSLEEP.SYNCS 0x989680 ;  /* 0x009896800000895d */ /* 0x004fea0003900000 */
[----:B------:R-:W2:Y:S02]  /*cff0*/  @!P0 SYNCS.PHASECHK.TRANS64 P0, [R0+URZ], R3 ;  /* 0x00000003000085a7 */ /* 0x000ea400080010ff */
[----:B--2---:R-:W-:Y:S05]  /*d000*/  @!P0 BRA `(.L_x_184) ;  /* 0xfffffffc00f08947 */ /* 0x004fea000383ffff */
[----:B------:R-:W-:Y:S05]  /*d010*/  BRA `(.L_x_185) ;  /* 0xffffff6400587947 */ /* 0x000fea000383ffff */
.L_x_57:
[----:B------:R-:W-:-:S07]  /*d020*/  MOV R0, UR5 ;  /* 0x0000000500007c02 */ /* 0x000fce0008000f00 */
.L_x_186:
[----:B-1----:R1:W2:Y:S02]  /*d030*/  SYNCS.PHASECHK.TRANS64.TRYWAIT P0, [R0+URZ], R3 ;  /* 0x00000003000075a7 */ /* 0x0022a400080011ff */
[----:B--2---:R-:W-:Y:S05]  /*d040*/  @!P0 NANOSLEEP.SYNCS 0x989680 ;  /* 0x009896800000895d */ /* 0x004fea0003900000 */
[----:B------:R-:W2:Y:S02]  /*d050*/  @!P0 SYNCS.PHASECHK.TRANS64 P0, [R0+URZ], R3 ;  /* 0x00000003000085a7 */ /* 0x000ea400080010ff */
[----:B--2---:R-:W-:Y:S05]  /*d060*/  @!P0 BRA `(.L_x_186) ;  /* 0xfffffffc00f08947 */ /* 0x004fea000383ffff */
[----:B------:R-:W-:Y:S05]  /*d070*/  BRA `(.L_x_187) ;  /* 0xffffff6400647947 */ /* 0x000fea000383ffff */
.L_x_58:
[----:B------:R-:W-:-:S07]  /*d080*/  MOV R0, UR5 ;  /* 0x0000000500007c02 */ /* 0x000fce0008000f00 */
.L_x_188:
[----:B-1----:R1:W2:Y:S02]  /*d090*/  SYNCS.PHASECHK.TRANS64.TRYWAIT P0, [R0+URZ], R3 ;  /* 0x00000003000075a7 */ /* 0x0022a400080011ff */
[----:B--2---:R-:W-:Y:S05]  /*d0a0*/  @!P0 NANOSLEEP.SYNCS 0x989680 ;  /* 0x009896800000895d */ /* 0x004fea0003900000 */
[----:B------:R-:W2:Y:S02]  /*d0b0*/  @!P0 SYNCS.PHASECHK.TRANS64 P0, [R0+URZ], R3 ;  /* 0x00000003000085a7 */ /* 0x000ea400080010ff */
[----:B--2---:R-:W-:Y:S05]  /*d0c0*/  @!P0 BRA `(.L_x_188) ;  /* 0xfffffffc00f08947 */ /* 0x004fea000383ffff */
[----:B------:R-:W-:Y:S05]  /*d0d0*/  BRA `(.L_x_189) ;  /* 0xffffff6400707947 */ /* 0x000fea000383ffff */
.L_x_59:
[----:B------:R-:W-:-:S07]  /*d0e0*/  MOV R0, UR5 ;  /* 0x0000000500007c02 */ /* 0x000fce0008000f00 */
.L_x_190:
[----:B-1----:R1:W2:Y:S02]  /*d0f0*/  SYNCS.PHASECHK.TRANS64.TRYWAIT P0, [R0+URZ], R3 ;  /* 0x00000003000075a7 */ /* 0x0022a400080011ff */
[----:B--2---:R-:W-:Y:S05]  /*d100*/  @!P0 NANOSLEEP.SYNCS 0x989680 ;  /* 0x009896800000895d */ /* 0x004fea0003900000 */
[----:B------:R-:W2:Y:S02]  /*d110*/  @!P0 SYNCS.PHASECHK.TRANS64 P0, [R0+URZ], R3 ;  /* 0x00000003000085a7 */ /* 0x000ea400080010ff */
[----:B--2---:R-:W-:Y:S05]  /*d120*/  @!P0 BRA `(.L_x_190) ;  /* 0xfffffffc00f08947 */ /* 0x004fea000383ffff */
[----:B------:R-:W-:Y:S05]  /*d130*/  BRA `(.L_x_191) ;  /* 0xffffff64007c7947 */ /* 0x000fea000383ffff */
.L_x_60:
[----:B------:R-:W-:-:S07]  /*d140*/  MOV R0, UR5 ;  /* 0x0000000500007c02 */ /* 0x000fce0008000f00 */
.L_x_192:
[----:B-1----:R1:W2:Y:S02]  /*d150*/  SYNCS.PHASECHK.TRANS64.TRYWAIT P0, [R0+URZ], R3 ;  /* 0x00000003000075a7 */ /* 0x0022a400080011ff */
[----:B--2---:R-:W-:Y:S05]  /*d160*/  @!P0 NANOSLEEP.SYNCS 0x989680 ;  /* 0x009896800000895d */ /* 0x004fea0003900000 */
[----:B------:R-:W2:Y:S02]  /*d170*/  @!P0 SYNCS.PHASECHK.TRANS64 P0, [R0+URZ], R3 ;  /* 0x00000003000085a7 */ /* 0x000ea400080010ff */
[----:B--2---:R-:W-:Y:S05]  /*d180*/  @!P0 BRA `(.L_x_192) ;  /* 0xfffffffc00f08947 */ /* 0x004fea000383ffff */
[----:B------:R-:W-:Y:S05]  /*d190*/  BRA `(.L_x_193) ;  /* 0xffffff6400887947 */ /* 0x000fea000383ffff */
.L_x_61:
[----:B------:R-:W-:-:S07]  /*d1a0*/  MOV R0, UR5 ;  /* 0x0000000500007c02 */ /* 0x000fce0008000f00 */
.L_x_194:
[----:B-1----:R1:W2:Y:S02]  /*d1b0*/  SYNCS.PHASECHK.TRANS64.TRYWAIT P0, [R0+URZ], R3 ;  /* 0x00000003000075a7 */ /* 0x0022a400080011ff */
[----:B--2---:R-:W-:Y:S05]  /*d1c0*/  @!P0 NANOSLEEP.SYNCS 0x989680 ;  /* 0x009896800000895d */ /* 0x004fea0003900000 */
[----:B------:R-:W2:Y:S02]  /*d1d0*/  @!P0 SYNCS.PHASECHK.TRANS64 P0, [R0+URZ], R3 ;  /* 0x00000003000085a7 */ /* 0x000ea400080010ff */
[----:B--2---:R-:W-:Y:S05]  /*d1e0*/  @!P0 BRA `(.L_x_194) ;  /* 0xfffffffc00f08947 */ /* 0x004fea000383ffff */
[----:B------:R-:W-:Y:S05]  /*d1f0*/  BRA `(.L_x_195) ;  /* 0xffffff6400947947 */ /* 0x000fea000383ffff */
.L_x_62:
[----:B------:R-:W-:-:S07]  /*d200*/  MOV R0, UR5 ;  /* 0x0000000500007c02 */ /* 0x000fce0008000f00 */
.L_x_196:
[----:B-1----:R1:W2:Y:S02]  /*d210*/  SYNCS.PHASECHK.TRANS64.TRYWAIT P0, [R0+URZ], R3 ;  /* 0x00000003000075a7 */ /* 0x0022a400080011ff */
[----:B--2---:R-:W-:Y:S05]  /*d220*/  @!P0 NANOSLEEP.SYNCS 0x989680 ;  /* 0x009896800000895d */ /* 0x004fea0003900000 */
[----:B------:R-:W2:Y:S02]  /*d230*/  @!P0 SYNCS.PHASECHK.TRANS64 P0, [R0+URZ], R3 ;  /* 0x00000003000085a7 */ /* 0x000ea400080010ff */
[----:B--2---:R-:W-:Y:S05]  /*d240*/  @!P0 BRA `(.L_x_196) ;  /* 0xfffffffc00f08947 */ /* 0x004fea000383ffff */
[----:B------:R-:W-:Y:S05]  /*d250*/  BRA `(.L_x_197) ;  /* 0xffffff6400a07947 */ /* 0x000fea000383ffff */
.L_x_65:
[----:B-1----:R1:W2:Y:S02]  /*d260*/  SYNCS.PHASECHK.TRANS64.TRYWAIT P0, [R2+URZ+0x180], R4 ;  /* 0x00018004020075a7 */ /* 0x0022a400080011ff */
[----:B--2---:R-:W-:Y:S05]  /*d270*/  @!P0 NANOSLEEP.SYNCS 0x989680 ;  /* 0x009896800000895d */ /* 0x004fea0003900000 */
[----:B------:R-:W2:Y:S02]  /*d280*/  @!P0 SYNCS.PHASECHK.TRANS64 P0, [R2+URZ+0x180], R4 ;  /* 0x00018004020085a7 */ /* 0x000ea400080010ff */
[----:B--2---:R-:W-:Y:S05]  /*d290*/  @!P0 BRA `(.L_x_65) ;  /* 0xfffffffc00f08947 */ /* 0x004fea000383ffff */
[----:B------:R-:W-:Y:S05]  /*d2a0*/  BRA `(.L_x_198) ;  /* 0xffffff6800047947 */ /* 0x000fea000383ffff */
.L_x_66:
[----:B------:R-:W-:-:S07]  /*d2b0*/  MOV R2, UR4 ;  /* 0x0000000400027c02 */ /* 0x000fce0008000f00 */
.L_x_199:
[----:B-1----:R1:W2:Y:S02]  /*d2c0*/  SYNCS.PHASECHK.TRANS64.TRYWAIT P0, [R2+URZ+0x160], R5 ;  /* 0x00016005020075a7 */ /* 0x0022a400080011ff */
[----:B--2---:R-:W-:Y:S05]  /*d2d0*/  @!P0 NANOSLEEP.SYNCS 0x989680 ;  /* 0x009896800000895d */ /* 0x004fea0003900000 */
[----:B------:R-:W2:Y:S02]  /*d2e0*/  @!P0 SYNCS.PHASECHK.TRANS64 P0, [R2+URZ+0x160], R5 ;  /* 0x00016005020085a7 */ /* 0x000ea400080010ff */
[----:B--2---:R-:W-:Y:S05]  /*d2f0*/  @!P0 BRA `(.L_x_199) ;  /* 0xfffffffc00f08947 */ /* 0x004fea000383ffff */
[----:B------:R-:W-:Y:S05]  /*d300*/  BRA `(.L_x_200) ;  /* 0xffffff6800147947 */ /* 0x000fea000383ffff */
.L_x_67:
[----:B-1----:R1:W2:Y:S02]  /*d310*/  SYNCS.PHASECHK.TRANS64.TRYWAIT P1, [R2+URZ+0x150], R4 ;  /* 0x00015004020075a7 */ /* 0x0022a400080211ff */
[----:B--2---:R-:W-:Y:S05]  /*d320*/  @!P1 NANOSLEEP.SYNCS 0x989680 ;  /* 0x009896800000995d */ /* 0x004fea0003900000 */
[----:B------:R-:W2:Y:S02]  /*d330*/  @!P1 SYNCS.PHASECHK.TRANS64 P1, [R2+URZ+0x150], R4 ;  /* 0x00015004020095a7 */ /* 0x000ea400080210ff */
[----:B--2---:R-:W-:Y:S05]  /*d340*/  @!P1 BRA `(.L_x_67) ;  /* 0xfffffffc00f09947 */ /* 0x004fea000383ffff */
[----:B------:R-:W-:Y:S05]  /*d350*/  BRA `(.L_x_201) ;  /* 0xffffff6800447947 */ /* 0x000fea000383ffff */
.L_x_70:
[----:B------:R-:W-:-:S07]  /*d360*/  MOV R0, UR4 ;  /* 0x0000000400007c02 */ /* 0x000fce0008000f00 */
.L_x_202:
[----:B-1----:R1:W2:Y:S02]  /*d370*/  SYNCS.PHASECHK.TRANS64.TRYWAIT P0, [R0+URZ+0x160], R2 ;  /* 0x00016002000075a7 */ /* 0x0022a400080011ff */
[----:B--2---:R-:W-:Y:S05]  /*d380*/  @!P0 NANOSLEEP.SYNCS 0x989680 ;  /* 0x009896800000895d */ /* 0x004fea0003900000 */
[----:B------:R-:W2:Y:S02]  /*d390*/  @!P0 SYNCS.PHASECHK.TRANS64 P0, [R0+URZ+0x160], R2 ;  /* 0x00016002000085a7 */ /* 0x000ea400080010ff */
[----:B--2---:R-:W-:Y:S05]  /*d3a0*/  @!P0 BRA `(.L_x_202) ;  /* 0xfffffffc00f08947 */ /* 0x004fea000383ffff */
[----:B------:R-:W-:Y:S05]  /*d3b0*/  BRA `(.L_x_69) ;  /* 0xffffff6800987947 */ /* 0x000fea000383ffff */
.L_x_79:
[----:B-1----:R-:W-:-:S04]  /*d3c0*/  MOV R5, UR5 ;  /* 0x0000000500057c02 */ /* 0x002fc80008000f00 */
[----:B------:R1:W2:Y:S03]  /*d3d0*/  SYNCS.PHASECHK.TRANS64.TRYWAIT P0, [R5+URZ+0x8], R6 ;  /* 0x00000806050075a7 */ /* 0x0002a600080011ff */
[----:B--2---:R-:W-:Y:S05]  /*d3e0*/  @!P0 NANOSLEEP.SYNCS 0x989680 ;  /* 0x009896800000895d */ /* 0x004fea0003900000 */
[----:B------:R-:W2:Y:S02]  /*d3f0*/  @!P0 SYNCS.PHASECHK.TRANS64 P0, [R5+URZ+0x8], R6 ;  /* 0x00000806050085a7 */ /* 0x000ea400080010ff */
[----:B--2---:R-:W-:Y:S05]  /*d400*/  @!P0 BRA `(.L_x_79) ;  /* 0xfffffffc00ec8947 */ /* 0x004fea000383ffff */
[----:B------:R-:W-:Y:S05]  /*d410*/  BRA `(.L_x_78) ;  /* 0xffffff6c00587947 */ /* 0x000fea000383ffff */
.L_x_81:
[----:B------:R-:W-:Y:S01]  /*d420*/  BSSY B0, `(.L_x_203) ;  /* 0x0000006000007945 */ /* 0x000fe20003800000 */
[----:B------:R-:W-:-:S07]  /*d430*/  MOV R15, 0xffffffff ;  /* 0xffffffff000f7802 */ /* 0x000fce0000000f00 */
[----:B-1---5:R-:W-:Y:S05]  /*d440*/  WARPSYNC.COLLECTIVE R15, `(.L_x_204) ;  /* 0x000000000f0c7348 */ /* 0x022fea0003c00000 */
[----:B------:R-:W-:Y:S02]  /*d450*/  ELECT P6, UR79, PT ;  /* 0x00000000004f782f */ /* 0x000fe400038c0000 */
[----:B------:R-:W-:Y:S01]  /*d460*/  MOV R14, UR79 ;  /* 0x0000004f000e7c02 */ /* 0x000fe20008000f00 */
[----:B-1---5:R-:W-:Y:S10]  /*d470*/  ENDCOLLECTIVE ;  /* 0x000000000000791b */ /* 0x022ff40003800000 */
.L_x_204:
[----:B------:R-:W-:Y:S05]  /*d480*/  BSYNC B0 ;  /* 0x0000000000007941 */ /* 0x000fea0003800000 */
.L_x_203:
[----:B------:R-:W-:Y:S05]  /*d490*/  BRA `(.L_x_205) ;  /* 0xffffff6c00887947 */ /* 0x000fea000383ffff */
.L_x_83:
[----:B-1----:R-:W-:-:S04]  /*d4a0*/  MOV R0, UR5 ;  /* 0x0000000500007c02 */ /* 0x002fc80008000f00 */
[----:B------:R1:W2:Y:S03]  /*d4b0*/  SYNCS.PHASECHK.TRANS64.TRYWAIT P0, [R0+URZ+0x8], R4 ;  /* 0x00000804000075a7 */ /* 0x0002a600080011ff */
[----:B--2---:R-:W-:Y:S05]  /*d4c0*/  @!P0 NANOSLEEP.SYNCS 0x989680 ;  /* 0x009896800000895d */ /* 0x004fea0003900000 */
[----:B------:R-:W2:Y:S02]  /*d4d0*/  @!P0 SYNCS.PHASECHK.TRANS64 P0, [R0+URZ+0x8], R4 ;  /* 0x00000804000085a7 */ /* 0x000ea400080010ff */
[----:B--2---:R-:W-:Y:S05]  /*d4e0*/  @!P0 BRA `(.L_x_83) ;  /* 0xfffffffc00ec8947 */ /* 0x004fea000383ffff */
[----:B------:R-:W-:Y:S05]  /*d4f0*/  BRA `(.L_x_82) ;  /* 0xffffff6c008c7947 */ /* 0x000fea000383ffff */
.L_x_84:
[----:B-1----:R1:W2:Y:S02]  /*d500*/  SYNCS.PHASECHK.TRANS64.TRYWAIT P0, [R0+URZ+0x150], R4 ;  /* 0x00015004000075a7 */ /* 0x0022a400080011ff */
[----:B--2---:R-:W-:Y:S05]  /*d510*/  @!P0 NANOSLEEP.SYNCS 0x989680 ;  /* 0x009896800000895d */ /* 0x004fea0003900000 */
[----:B------:R-:W2:Y:S02]  /*d520*/  @!P0 SYNCS.PHASECHK.TRANS64 P0, [R0+URZ+0x150], R4 ;  /* 0x00015004000085a7 */ /* 0x000ea400080010ff */
[----:B--2---:R-:W-:Y:S05]  /*d530*/  @!P0 BRA `(.L_x_84) ;  /* 0xfffffffc00f08947 */ /* 0x004fea000383ffff */
[----:B------:R-:W-:Y:S05]  /*d540*/  BRA `(.L_x_206) ;  /* 0xffffff70009c7947 */ /* 0x000fea000383ffff */
.L_x_88:
[----:B------:R-:W-:-:S07]  /*d550*/  MOV R0, UR5 ;  /* 0x0000000500007c02 */ /* 0x000fce0008000f00 */
.L_x_207:
[----:B-1----:R1:W2:Y:S02]  /*d560*/  SYNCS.PHASECHK.TRANS64.TRYWAIT P0, [R0+URZ], R4 ;  /* 0x00000004000075a7 */ /* 0x0022a400080011ff */
[----:B--2---:R-:W-:Y:S05]  /*d570*/  @!P0 NANOSLEEP.SYNCS 0x989680 ;  /* 0x009896800000895d */ /* 0x004fea0003900000 */
[----:B------:R-:W2:Y:S02]  /*d580*/  @!P0 SYNCS.PHASECHK.TRANS64 P0, [R0+URZ], R4 ;  /* 0x00000004000085a7 */ /* 0x000ea400080010ff */
[----:B--2---:R-:W-:Y:S05]  /*d590*/  @!P0 BRA `(.L_x_207) ;  /* 0xfffffffc00f08947 */ /* 0x004fea000383ffff */
[----:B------:R-:W-:Y:S05]  /*d5a0*/  BRA `(.L_x_87) ;  /* 0xffffff7000f47947 */ /* 0x000fea000383ffff */
.L_x_89:
[----:B------:R-:W-:-:S07]  /*d5b0*/  MOV R0, UR22 ;  /* 0x0000001600007c02 */ /* 0x000fce0008000f00 */
.L_x_208:
[----:B-1----:R1:W2:Y:S02]  /*d5c0*/  SYNCS.PHASECHK.TRANS64.TRYWAIT P0, [R0+URZ+0x178], R4 ;  /* 0x00017804000075a7 */ /* 0x0022a400080011ff */
[----:B--2---:R-:W-:Y:S05]  /*d5d0*/  @!P0 NANOSLEEP.SYNCS 0x989680 ;  /* 0x009896800000895d */ /* 0x004fea0003900000 */
[----:B------:R-:W2:Y:S02]  /*d5e0*/  @!P0 SYNCS.PHASECHK.TRANS64 P0, [R0+URZ+0x178], R4 ;  /* 0x00017804000085a7 */ /* 0x000ea400080010ff */
[----:B--2---:R-:W-:Y:S05]  /*d5f0*/  @!P0 BRA `(.L_x_208) ;  /* 0xfffffffc00f08947 */ /* 0x004fea000383ffff */
[----:B------:R-:W-:Y:S05]  /*d600*/  BRA `(.L_x_209) ;  /* 0xffffff7400447947 */ /* 0x000fea000383ffff */
.L_x_92:
[----:B------:R-:W-:Y:S07]  /*d610*/  MOV R0, UR6 ;  /* 0x0000000600007c02 */ /* 0x000fee0008000f00 */
.L_x_210:
[----:B-1----:R1:W2:Y:S02]  /*d620*/  SYNCS.PHASECHK.TRANS64.TRYWAIT P0, [R0+URZ], R4 ;  /* 0x00000004000075a7 */ /* 0x0022a400080011ff */
[----:B--2---:R-:W-:Y:S05]  /*d630*/  @!P0 NANOSLEEP.SYNCS 0x989680 ;  /* 0x009896800000895d */ /* 0x004fea0003900000 */
[----:B------:R-:W2:Y:S02]  /*d640*/  @!P0 SYNCS.PHASECHK.TRANS64 P0, [R0+URZ], R4 ;  /* 0x00000004000085a7 */ /* 0x000ea400080010ff */
[----:B--2---:R-:W-:Y:S05]  /*d650*/  @!P0 BRA `(.L_x_210) ;  /* 0xfffffffc00f08947 */ /* 0x004fea000383ffff */
[----:B------:R-:W-:Y:S05]  /*d660*/  BRA `(.L_x_91) ;  /* 0xffffff7400847947 */ /* 0x000fea000383ffff */
.L_x_95:
[----:B------:R-:W-:-:S07]  /*d670*/  MOV R0, UR22 ;  /* 0x0000001600007c02 */ /* 0x000fce0008000f00 */
.L_x_211:
[----:B-1----:R1:W3:Y:S02]  /*d680*/  SYNCS.PHASECHK.TRANS64.TRYWAIT P0, [R0+URZ+0x1a0], R2 ;  /* 0x0001a002000075a7 */ /* 0x0022e400080011ff */
[----:B---3--:R-:W-:Y:S05]  /*d690*/  @!P0 NANOSLEEP.SYNCS 0x989680 ;  /* 0x009896800000895d */ /* 0x008fea0003900000 */
[----:B------:R-:W3:Y:S02]  /*d6a0*/  @!P0 SYNCS.PHASECHK.TRANS64 P0, [R0+URZ+0x1a0], R2 ;  /* 0x0001a002000085a7 */ /* 0x000ee400080010ff */
[----:B---3--:R-:W-:Y:S05]  /*d6b0*/  @!P0 BRA `(.L_x_211) ;  /* 0xfffffffc00f08947 */ /* 0x008fea000383ffff */
[----:B------:R-:W-:Y:S05]  /*d6c0*/  BRA `(.L_x_212) ;  /* 0xffffff7800507947 */ /* 0x000fea000383ffff */
.L_x_100:
[----:B-1----:R1:W2:Y:S02]  /*d6d0*/  SYNCS.PHASECHK.TRANS64.TRYWAIT P0, [R12+URZ+0x150], R0 ;  /* 0x000150000c0075a7 */ /* 0x0022a400080011ff */
[----:B--2---:R-:W-:Y:S05]  /*d6e0*/  @!P0 NANOSLEEP.SYNCS 0x989680 ;  /* 0x009896800000895d */ /* 0x004fea0003900000 */
[----:B------:R-:W2:Y:S02]  /*d6f0*/  @!P0 SYNCS.PHASECHK.TRANS64 P0, [R12+URZ+0x150], R0 ;  /* 0x000150000c0085a7 */ /* 0x000ea400080010ff */
[----:B--2---:R-:W-:Y:S05]  /*d700*/  @!P0 BRA `(.L_x_100) ;  /* 0xfffffffc00f08947 */ /* 0x004fea000383ffff */
[----:B------:R-:W-:Y:S05]  /*d710*/  BRA `(.L_x_213) ;  /* 0xffffff7c00847947 */ /* 0x000fea000383ffff */
.L_x_103:
[----:B-1----:R-:W-:Y:S07]  /*d720*/  MOV R0, UR21 ;  /* 0x0000001500007c02 */ /* 0x002fee0008000f00 */
.L_x_214:
[----:B-1----:R1:W2:Y:S02]  /*d730*/  SYNCS.PHASECHK.TRANS64.TRYWAIT P2, [R0+URZ+0x148], R6 ;  /* 0x00014806000075a7 */ /* 0x0022a400080411ff */
[----:B--2---:R-:W-:Y:S05]  /*d740*/  @!P2 NANOSLEEP.SYNCS 0x989680 ;  /* 0x009896800000a95d */ /* 0x004fea0003900000 */
[----:B------:R-:W2:Y:S02]  /*d750*/  @!P2 SYNCS.PHASECHK.TRANS64 P2, [R0+URZ+0x148], R6 ;  /* 0x000148060000a5a7 */ /* 0x000ea400080410ff */
[----:B--2---:R-:W-:Y:S05]  /*d760*/  @!P2 BRA `(.L_x_214) ;  /* 0xfffffffc00f0a947 */ /* 0x004fea000383ffff */
[----:B------:R-:W-:Y:S05]  /*d770*/  BRA `(.L_x_102) ;  /* 0xffffff8000ec7947 */ /* 0x000fea000383ffff */
.L_x_106:
[----:B------:R-:W-:Y:S07]  /*d780*/  MOV R0, UR21 ;  /* 0x0000001500007c02 */ /* 0x000fee0008000f00 */
.L_x_215:
[----:B-1----:R1:W2:Y:S02]  /*d790*/  SYNCS.PHASECHK.TRANS64.TRYWAIT P0, [R0+URZ+0x120], R9 ;  /* 0x00012009000075a7 */ /* 0x0022a400080011ff */
[----:B--2---:R-:W-:Y:S05]  /*d7a0*/  @!P0 NANOSLEEP.SYNCS 0x989680 ;  /* 0x009896800000895d */ /* 0x004fea0003900000 */
[----:B------:R-:W2:Y:S02]  /*d7b0*/  @!P0 SYNCS.PHASECHK.TRANS64 P0, [R0+URZ+0x120], R9 ;  /* 0x00012009000085a7 */ /* 0x000ea400080010ff */
[----:B--2---:R-:W-:Y:S05]  /*d7c0*/  @!P0 BRA `(.L_x_215) ;  /* 0xfffffffc00f08947 */ /* 0x004fea000383ffff */
[----:B------:R-:W-:Y:S05]  /*d7d0*/  BRA `(.L_x_216) ;  /* 0xffffff84004c7947 */ /* 0x000fea000383ffff */
.L_x_107:
[----:B------:R-:W-:Y:S07]  /*d7e0*/  MOV R0, UR21 ;  /* 0x0000001500007c02 */ /* 0x000fee0008000f00 */
.L_x_217:
[----:B-1----:R1:W2:Y:S02]  /*d7f0*/  SYNCS.PHASECHK.TRANS64.TRYWAIT P0, [R0+URZ+0x128], R9 ;  /* 0x00012809000075a7 */ /* 0x0022a400080011ff */
[----:B--2---:R-:W-:Y:S05]  /*d800*/  @!P0 NANOSLEEP.SYNCS 0x989680 ;  /* 0x009896800000895d */ /* 0x004fea0003900000 */
[----:B------:R-:W2:Y:S02]  /*d810*/  @!P0 SYNCS.PHASECHK.TRANS64 P0, [R0+URZ+0x128], R9 ;  /* 0x00012809000085a7 */ /* 0x000ea400080010ff */
[----:B--2---:R-:W-:Y:S05]  /*d820*/  @!P0 BRA `(.L_x_217) ;  /* 0xfffffffc00f08947 */ /* 0x004fea000383ffff */
[----:B------:R-:W-:Y:S05]  /*d830*/  BRA `(.L_x_218) ;  /* 0xffffff8400a07947 */ /* 0x000fea000383ffff */
.L_x_108:
[----:B------:R-:W-:Y:S07]  /*d840*/  MOV R0, UR21 ;  /* 0x0000001500007c02 */ /* 0x000fee0008000f00 */
.L_x_219:
[----:B-1----:R1:W2:Y:S02]  /*d850*/  SYNCS.PHASECHK.TRANS64.TRYWAIT P0, [R0+URZ+0x130], R9 ;  /* 0x00013009000075a7 */ /* 0x0022a400080011ff */
[----:B--2---:R-:W-:Y:S05]  /*d860*/  @!P0 NANOSLEEP.SYNCS 0x989680 ;  /* 0x009896800000895d */ /* 0x004fea0003900000 */
[----:B------:R-:W2:Y:S02]  /*d870*/  @!P0 SYNCS.PHASECHK.TRANS64 P0, [R0+URZ+0x130], R9 ;  /* 0x00013009000085a7 */ /* 0x000ea400080010ff */
[----:B--2---:R-:W-:Y:S05]  /*d880*/  @!P0 BRA `(.L_x_219) ;  /* 0xfffffffc00f08947 */ /* 0x004fea000383ffff */
[----:B------:R-:W-:Y:S05]  /*d890*/  BRA `(.L_x_220) ;  /* 0xffffff8400e47947 */ /* 0x000fea000383ffff */
.L_x_109:
[----:B------:R-:W-:Y:S07]  /*d8a0*/  MOV R0, UR21 ;  /* 0x0000001500007c02 */ /* 0x000fee0008000f00 */
.L_x_221:
[----:B-1----:R1:W2:Y:S02]  /*d8b0*/  SYNCS.PHASECHK.TRANS64.TRYWAIT P0, [R0+URZ+0x138], R9 ;  /* 0x00013809000075a7 */ /* 0x0022a400080011ff */
[----:B--2---:R-:W-:Y:S05]  /*d8c0*/  @!P0 NANOSLEEP.SYNCS 0x989680 ;  /* 0x009896800000895d */ /* 0x004fea0003900000 */
[----:B------:R-:W2:Y:S02]  /*d8d0*/  @!P0 SYNCS.PHASECHK.TRANS64 P0, [R0+URZ+0x138], R9 ;  /* 0x00013809000085a7 */ /* 0x000ea400080010ff */
[----:B--2---:R-:W-:Y:S05]  /*d8e0*/  @!P0 BRA `(.L_x_221) ;  /* 0xfffffffc00f08947 */ /* 0x004fea000383ffff */
[----:B------:R-:W-:Y:S05]  /*d8f0*/  BRA `(.L_x_222) ;  /* 0xffffff8800287947 */ /* 0x000fea000383ffff */
.L_x_111:
[----:B------:R-:W-:-:S07]  /*d900*/  MOV R0, UR21 ;  /* 0x0000001500007c02 */ /* 0x000fce0008000f00 */
.L_x_223:
[----:B--2---:R2:W3:Y:S02]  /*d910*/  SYNCS.PHASECHK.TRANS64.TRYWAIT P0, [R0+URZ+0x120], R2 ;  /* 0x00012002000075a7 */ /* 0x0044e400080011ff */
[----:B---3--:R-:W-:Y:S05]  /*d920*/  @!P0 NANOSLEEP.SYNCS 0x989680 ;  /* 0x009896800000895d */ /* 0x008fea0003900000 */
[----:B------:R-:W3:Y:S02]  /*d930*/  @!P0 SYNCS.PHASECHK.TRANS64 P0, [R0+URZ+0x120], R2 ;  /* 0x00012002000085a7 */ /* 0x000ee400080010ff */
[----:B---3--:R-:W-:Y:S05]  /*d940*/  @!P0 BRA `(.L_x_223) ;  /* 0xfffffffc00f08947 */ /* 0x008fea000383ffff */
[----:B------:R-:W-:Y:S05]  /*d950*/  BRA `(.L_x_224) ;  /* 0xffffff8800b07947 */ /* 0x000fea000383ffff */
.L_x_112:
[----:B--2---:R-:W-:-:S07]  /*d960*/  MOV R0, UR21 ;  /* 0x0000001500007c02 */ /* 0x004fce0008000f00 */
.L_x_225:
[----:B--2---:R2:W3:Y:S02]  /*d970*/  SYNCS.PHASECHK.TRANS64.TRYWAIT P0, [R0+URZ+0x128], R2 ;  /* 0x00012802000075a7 */ /* 0x0044e400080011ff */
[----:B---3--:R-:W-:Y:S05]  /*d980*/  @!P0 NANOSLEEP.SYNCS 0x989680 ;  /* 0x009896800000895d */ /* 0x008fea0003900000 */
[----:B------:R-:W3:Y:S02]  /*d990*/  @!P0 SYNCS.PHASECHK.TRANS64 P0, [R0+URZ+0x128], R2 ;  /* 0x00012802000085a7 */ /* 0x000ee400080010ff */
[----:B---3--:R-:W-:Y:S05]  /*d9a0*/  @!P0 BRA `(.L_x_225) ;  /* 0xfffffffc00f08947 */ /* 0x008fea000383ffff */
[----:B------:R-:W-:Y:S05]  /*d9b0*/  BRA `(.L_x_226) ;  /* 0xffffff8800a07947 */ /* 0x000fea000383ffff */
.L_x_113:
[----:B--2---:R-:W-:-:S07]  /*d9c0*/  MOV R0, UR21 ;  /* 0x0000001500007c02 */ /* 0x004fce0008000f00 */
.L_x_227:
[----:B--2---:R2:W3:Y:S02]  /*d9d0*/  SYNCS.PHASECHK.TRANS64.TRYWAIT P0, [R0+URZ+0x130], R2 ;  /* 0x00013002000075a7 */ /* 0x0044e400080011ff */
[----:B---3--:R-:W-:Y:S05]  /*d9e0*/  @!P0 NANOSLEEP.SYNCS 0x989680 ;  /* 0x009896800000895d */ /* 0x008fea0003900000 */
[----:B------:R-:W3:Y:S02]  /*d9f0*/  @!P0 SYNCS.PHASECHK.TRANS64 P0, [R0+URZ+0x130], R2 ;  /* 0x00013002000085a7 */ /* 0x000ee400080010ff */
[----:B---3--:R-:W-:Y:S05]  /*da00*/  @!P0 BRA `(.L_x_227) ;  /* 0xfffffffc00f08947 */ /* 0x008fea000383ffff */
[----:B------:R-:W-:Y:S05]  /*da10*/  BRA `(.L_x_228) ;  /* 0xffffff8800907947 */ /* 0x000fea000383ffff */
.L_x_115:
[----:B--2---:R2:W3:Y:S02]  /*da20*/  SYNCS.PHASECHK.TRANS64.TRYWAIT P0, [R8+URZ+0x150], R0 ;  /* 0x00015000080075a7 */ /* 0x0044e400080011ff */
[----:B---3--:R-:W-:Y:S05]  /*da30*/  @!P0 NANOSLEEP.SYNCS 0x989680 ;  /* 0x009896800000895d */ /* 0x008fea0003900000 */
[----:B------:R-:W3:Y:S02]  /*da40*/  @!P0 SYNCS.PHASECHK.TRANS64 P0, [R8+URZ+0x150], R0 ;  /* 0x00015000080085a7 */ /* 0x000ee400080010ff */
[----:B---3--:R-:W-:Y:S05]  /*da50*/  @!P0 BRA `(.L_x_115) ;  /* 0xfffffffc00f08947 */ /* 0x008fea000383ffff */
[----:B------:R-:W-:Y:S05]  /*da60*/  BRA `(.L_x_229) ;  /* 0xffffff8c00687947 */ /* 0x000fea000383ffff */
.L_x_126:
[----:B-1----:R-:W-:Y:S04]  /*da70*/  MOV R0, UR46 ;  /* 0x0000002e00007c02 */ /* 0x002fe80008000f00 */
[----:B------:R1:W2:Y:S03]  /*da80*/  SYNCS.PHASECHK.TRANS64.TRYWAIT P0, [R0+URZ+0x100], R4 ;  /* 0x00010004000075a7 */ /* 0x0002a600080011ff */
[----:B--2---:R-:W-:Y:S05]  /*da90*/  @!P0 NANOSLEEP.SYNCS 0x989680 ;  /* 0x009896800000895d */ /* 0x004fea0003900000 */
[----:B------:R-:W2:Y:S02]  /*daa0*/  @!P0 SYNCS.PHASECHK.TRANS64 P0, [R0+URZ+0x100], R4 ;  /* 0x00010004000085a7 */ /* 0x000ea400080010ff */
[----:B--2---:R-:W-:Y:S05]  /*dab0*/  @!P0 BRA `(.L_x_126) ;  /* 0xfffffffc00ec8947 */ /* 0x004fea000383ffff */
[----:B------:R-:W-:Y:S05]  /*dac0*/  BRA `(.L_x_125) ;  /* 0xffffff9c003c7947 */ /* 0x000fea000383ffff */
.L_x_128:
[----:B-1----:R-:W-:Y:S04]  /*dad0*/  MOV R0, UR46 ;  /* 0x0000002e00007c02 */ /* 0x002fe80008000f00 */
[----:B------:R1:W3:Y:S03]  /*dae0*/  SYNCS.PHASECHK.TRANS64.TRYWAIT P1, [R0+URZ+0x170], R3 ;  /* 0x00017003000075a7 */ /* 0x0002e600080211ff */
[----:B---3--:R-:W-:Y:S05]  /*daf0*/  @!P1 NANOSLEEP.SYNCS 0x989680 ;  /* 0x009896800000995d */ /* 0x008fea0003900000 */
[----:B------:R-:W3:Y:S02]  /*db00*/  @!P1 SYNCS.PHASECHK.TRANS64 P1, [R0+URZ+0x170], R3 ;  /* 0x00017003000095a7 */ /* 0x000ee400080210ff */
[----:B---3--:R-:W-:Y:S05]  /*db10*/  @!P1 BRA `(.L_x_128) ;  /* 0xfffffffc00ec9947 */ /* 0x008fea000383ffff */
[----:B------:R-:W-:Y:S05]  /*db20*/  BRA `(.L_x_127) ;  /* 0xffffff9c00747947 */ /* 0x000fea000383ffff */
.L_x_137:
[----:B---3--:R3:W4:Y:S02]  /*db30*/  SYNCS.PHASECHK.TRANS64.TRYWAIT P0, [R3+URZ+0x100], R0 ;  /* 0x00010000030075a7 */ /* 0x00872400080011ff */
[----:B----4-:R-:W-:Y:S05]  /*db40*/  @!P0 NANOSLEEP.SYNCS 0x989680 ;  /* 0x009896800000895d */ /* 0x010fea0003900000 */
[----:B------:R-:W4:Y:S02]  /*db50*/  @!P0 SYNCS.PHASECHK.TRANS64 P0, [R3+URZ+0x100], R0 ;  /* 0x00010000030085a7 */ /* 0x000f2400080010ff */
[----:B----4-:R-:W-:Y:S05]  /*db60*/  @!P0 BRA `(.L_x_137) ;  /* 0xfffffffc00f08947 */ /* 0x010fea000383ffff */
[----:B------:R-:W-:Y:S05]  /*db70*/  BRA `(.L_x_136) ;  /* 0xffffffb000407947 */ /* 0x000fea000383ffff */
.L_x_145:
[----:B-1----:R1:W3:Y:S02]  /*db80*/  SYNCS.PHASECHK.TRANS64.TRYWAIT P0, [R7+URZ+0x100], R6 ;  /* 0x00010006070075a7 */ /* 0x0022e400080011ff */
[----:B---3--:R-:W-:Y:S05]  /*db90*/  @!P0 NANOSLEEP.SYNCS 0x989680 ;  /* 0x009896800000895d */ /* 0x008fea0003900000 */
[----:B------:R-:W3:Y:S02]  /*dba0*/  @!P0 SYNCS.PHASECHK.TRANS64 P0, [R7+URZ+0x100], R6 ;  /* 0x00010006070085a7 */ /* 0x000ee400080010ff */
[----:B---3--:R-:W-:Y:S05]  /*dbb0*/  @!P0 BRA `(.L_x_145) ;  /* 0xfffffffc00f08947 */ /* 0x008fea000383ffff */
[----:B------:R-:W-:Y:S05]  /*dbc0*/  BRA `(.L_x_144) ;  /* 0xffffffc400447947 */ /* 0x000fea000383ffff */
.L_x_153:
[----:B-1----:R1:W2:Y:S02]  /*dbd0*/  SYNCS.PHASECHK.TRANS64.TRYWAIT P0, [R4+URZ+0x100], R0 ;  /* 0x00010000040075a7 */ /* 0x0022a400080011ff */
[----:B--2---:R-:W-:Y:S05]  /*dbe0*/  @!P0 NANOSLEEP.SYNCS 0x989680 ;  /* 0x009896800000895d */ /* 0x004fea0003900000 */
[----:B------:R-:W2:Y:S02]  /*dbf0*/  @!P0 SYNCS.PHASECHK.TRANS64 P0, [R4+URZ+0x100], R0 ;  /* 0x00010000040085a7 */ /* 0x000ea400080010ff */
[----:B--2---:R-:W-:Y:S05]  /*dc00*/  @!P0 BRA `(.L_x_153) ;  /* 0xfffffffc00f08947 */ /* 0x004fea000383ffff */
[----:B------:R-:W-:Y:S05]  /*dc10*/  BRA `(.L_x_152) ;  /* 0xffffffd800407947 */ /* 0x000fea000383ffff */
        .weak           $__internal_0_$__cuda_sm10x_tcgen05_guardrail_trap_col_being_dealloced_not_returned_by_alloc
        .type           $__internal_0_$__cuda_sm10x_tcgen05_guardrail_trap_col_being_dealloced_not_returned_by_alloc,@function
        .size           $__internal_0_$__cuda_sm10x_tcgen05_guardrail_trap_col_being_dealloced_not_returned_by_alloc,($__internal_1_$__cuda_sm10x_tcgen05_guardrail_trap_phase_invalid_during_alloc - $__internal_0_$__cuda_sm10x_tcgen05_guardrail_trap_col_being_dealloced_not_returned_by_alloc)
$__internal_0_$__cuda_sm10x_tcgen05_guardrail_trap_col_being_dealloced_not_returned_by_alloc:
[----:B------:R-:W-:Y:S05]  /*dc20*/  BPT.TRAP 0x1 ;  /* 0x000000040000795c */ /* 0x000fea0000300000 */
[----:B------:R-:W-:-:S04]  /*dc30*/  HFMA2 R3, -RZ, RZ, 0, 0 ;  /* 0x00000000ff037431 */ /* 0x000fc800000001ff */
[----:B------:R-:W-:Y:S05]  /*dc40*/  RET.REL.NODEC R2 `(_ZN7cutlass13device_kernelINS_4gemm6kernel13GemmUniversalIN4cute5tupleIJiiiiEEENS1_10collective13CollectiveMmaINS1_46MainloopSm100TmaUmmaWarpSpecializedBlockScaledILi16ELi2ELi1ENS5_IJNS4_1CILi4EEENSA_ILi2EEENSA_ILi1EEEEEEEENS5_IJNSA_ILi256EEESG_NSA_ILi64EEEEEENS5_IJNS_12float_e2m1_tENS_13float_ue4m3_tEEEENS5_IJNS5_IJlSD_lEEENS4_6LayoutINS5_IJNS5_IJNS5_IJNSA_ILi32EEESB_EEEiEEENS5_IJNS5_IJNSA_ILi16EEESB_EEEiEEENS5_IJSD_iEEEEEENS5_IJST_NS5_IJNS5_IJNSA_ILi0EEESD_EEENSA_ILi512EEEEEENS5_IJSW_iEEEEEEEEEEESL_S13_NS4_8TiledMMAINS4_8MMA_AtomIJNS4_23SM100_MMA_MXF4_2x1SM_SSISJ_SJ_fSK_Li256ELi256ELi16ELNS4_4UMMA5MajorE0ELS18_0ELNS17_7ScaleInE0ELS19_0EEEEEENSN_INS5_IJSD_SD_SD_EEENS5_IJSW_SW_SW_EEEEENS5_IJNS4_10UnderscoreES1F_S1F_EEEEENS5_IJNS4_28SM100_TMA_2SM_LOAD_MULTICASTES1I_EEENS5_IJNS4_14ComposedLayoutINS4_7SwizzleILi1ELi4ELi3EEENS4_18smem_ptr_flag_bitsILi4EEENSN_INS5_IJNSA_ILi8EEESH_EEENS5_IJSH_SD_EEEEEEENSN_INS5_IJNS5_IJNS5_IJSP_SD_EEESS_EEESD_NS5_IJSD_SD_EEEEEENS5_IJNS5_IJNS5_IJSS_SY_EEESX_EEESW_NS5_IJSB_SY_EEEEEEEEEEEvNS4_8identityES1J_NS5_IJS1T_NSN_INS5_IJNS5_IJNS5_IJSP_SC_EEESS_EEESD_S1W_EEENS5_IJS1Z_SW_NS5_IJSB_NSA_ILi1024EEEEEEEEEEEEEEvS24_EENS_8epilogue10collective18CollectiveEpilogueINS2E_23Sm100TmaWarpSpecializedILi4ELi2ELi64ELb1ELb0EEEJNS5_IJNSA_ILi128EEESG_SH_EEENS5_IJNSN_IS2J_SD_EENSN_ISH_SD_EEEEENS_10bfloat16_tESM_S2O_SM_NS2E_6fusion15FusionCallbacksIS2I_NS2P_17LinearCombinationIS2O_fS2O_fLNS_15FloatRoundStyleE2EEES2K_S2N_JEEENS4_5SM1004TMEM4LOAD26SM100_TMEM_LOAD_32dp32b64xENS4_13SM90_TMA_LOADENS1K_INS1L_ILi3ELi4ELi3EEENS1N_ILi16EEES1S_EENS4_39AutoVectorizingCopyWithAssumedAlignmentILi128EEENS4_14SM90_TMA_STOREES32_S34_S34_EEEvvEEEEvNT_6ParamsE) ;  /* 0xffffff2002ec7950 */ /* 0x000fea0003c3ffff */
        .weak           $__internal_1_$__cuda_sm10x_tcgen05_guardrail_trap_phase_invalid_during_alloc
        .type           $__internal_1_$__cuda_sm10x_tcgen05_guardrail_trap_phase_invalid_during_alloc,@function
        .size           $__internal_1_$__cuda_sm10x_tcgen05_guardrail_trap_phase_invalid_during_alloc,($__internal_2_$__cuda_sm10x_tcgen05_guardrail_trap_unallocated_columns_being_dealloced - $__internal_1_$__cuda_sm10x_tcgen05_guardrail_trap_phase_invalid_during_alloc)
$__internal_1_$__cuda_sm10x_tcgen05_guardrail_trap_phase_invalid_during_alloc:
[----:B------:R-:W-:Y:S05]  /*dc50*/  BPT.TRAP 0x1 ;  /* 0x000000040000795c */ /* 0x000fea0000300000 */
[----:B------:R-:W-:-:S04]  /*dc60*/  MOV R5, 0x0 ;  /* 0x0000000000057802 */ /* 0x000fc80000000f00 */
[----:B------:R-:W-:Y:S05]  /*dc70*/  RET.REL.NODEC R4 `(_ZN7cutlass13device_kernelINS_4gemm6kernel13GemmUniversalIN4cute5tupleIJiiiiEEENS1_10collective13CollectiveMmaINS1_46MainloopSm100TmaUmmaWarpSpecializedBlockScaledILi16ELi2ELi1ENS5_IJNS4_1CILi4EEENSA_ILi2EEENSA_ILi1EEEEEEEENS5_IJNSA_ILi256EEESG_NSA_ILi64EEEEEENS5_IJNS_12float_e2m1_tENS_13float_ue4m3_tEEEENS5_IJNS5_IJlSD_lEEENS4_6LayoutINS5_IJNS5_IJNS5_IJNSA_ILi32EEESB_EEEiEEENS5_IJNS5_IJNSA_ILi16EEESB_EEEiEEENS5_IJSD_iEEEEEENS5_IJST_NS5_IJNS5_IJNSA_ILi0EEESD_EEENSA_ILi512EEEEEENS5_IJSW_iEEEEEEEEEEESL_S13_NS4_8TiledMMAINS4_8MMA_AtomIJNS4_23SM100_MMA_MXF4_2x1SM_SSISJ_SJ_fSK_Li256ELi256ELi16ELNS4_4UMMA5MajorE0ELS18_0ELNS17_7ScaleInE0ELS19_0EEEEEENSN_INS5_IJSD_SD_SD_EEENS5_IJSW_SW_SW_EEEEENS5_IJNS4_10UnderscoreES1F_S1F_EEEEENS5_IJNS4_28SM100_TMA_2SM_LOAD_MULTICASTES1I_EEENS5_IJNS4_14ComposedLayoutINS4_7SwizzleILi1ELi4ELi3EEENS4_18smem_ptr_flag_bitsILi4EEENSN_INS5_IJNSA_ILi8EEESH_EEENS5_IJSH_SD_EEEEEEENSN_INS5_IJNS5_IJNS5_IJSP_SD_EEESS_EEESD_NS5_IJSD_SD_EEEEEENS5_IJNS5_IJNS5_IJSS_SY_EEESX_EEESW_NS5_IJSB_SY_EEEEEEEEEEEvNS4_8identityES1J_NS5_IJS1T_NSN_INS5_IJNS5_IJNS5_IJSP_SC_EEESS_EEESD_S1W_EEENS5_IJS1Z_SW_NS5_IJSB_NSA_ILi1024EEEEEEEEEEEEEEvS24_EENS_8epilogue10collective18CollectiveEpilogueINS2E_23Sm100TmaWarpSpecializedILi4ELi2ELi64ELb1ELb0EEEJNS5_IJNSA_ILi128EEESG_SH_EEENS5_IJNSN_IS2J_SD_EENSN_ISH_SD_EEEEENS_10bfloat16_tESM_S2O_SM_NS2E_6fusion15FusionCallbacksIS2I_NS2P_17LinearCombinationIS2O_fS2O_fLNS_15FloatRoundStyleE2EEES2K_S2N_JEEENS4_5SM1004TMEM4LOAD26SM100_TMEM_LOAD_32dp32b64xENS4_13SM90_TMA_LOADENS1K_INS1L_ILi3ELi4ELi3EEENS1N_ILi16EEES1S_EENS4_39AutoVectorizingCopyWithAssumedAlignmentILi128EEENS4_14SM90_TMA_STOREES32_S34_S34_EEEvvEEEEvNT_6ParamsE) ;  /* 0xffffff2004e07950 */ /* 0x000fea0003c3ffff */
        .weak           $__internal_2_$__cuda_sm10x_tcgen05_guardrail_trap_unallocated_columns_being_dealloced
        .type           $__internal_2_$__cuda_sm10x_tcgen05_guardrail_trap_unallocated_columns_being_dealloced,@function
        .size           $__internal_2_$__cuda_sm10x_tcgen05_guardrail_trap_unallocated_columns_being_dealloced,(.L_x_231 - $__internal_2_$__cuda_sm10x_tcgen05_guardrail_trap_unallocated_columns_being_dealloced)
$__internal_2_$__cuda_sm10x_tcgen05_guardrail_trap_unallocated_columns_being_dealloced:
[----:B------:R-:W-:Y:S05]  /*dc80*/  BPT.TRAP 0x1 ;  /* 0x000000040000795c */ /* 0x000fea0000300000 */
[----:B------:R-:W-:-:S04]  /*dc90*/  HFMA2 R3, -RZ, RZ, 0, 0 ;  /* 0x00000000ff037431 */ /* 0x000fc800000001ff */
[----:B------:R-:W-:Y:S05]  /*dca0*/  RET.REL.NODEC R2 `(_ZN7cutlass13device_kernelINS_4gemm6kernel13GemmUniversalIN4cute5tupleIJiiiiEEENS1_10collective13CollectiveMmaINS1_46MainloopSm100TmaUmmaWarpSpecializedBlockScaledILi16ELi2ELi1ENS5_IJNS4_1CILi4EEENSA_ILi2EEENSA_ILi1EEEEEEEENS5_IJNSA_ILi256EEESG_NSA_ILi64EEEEEENS5_IJNS_12float_e2m1_tENS_13float_ue4m3_tEEEENS5_IJNS5_IJlSD_lEEENS4_6LayoutINS5_IJNS5_IJNS5_IJNSA_ILi32EEESB_EEEiEEENS5_IJNS5_IJNSA_ILi16EEESB_EEEiEEENS5_IJSD_iEEEEEENS5_IJST_NS5_IJNS5_IJNSA_ILi0EEESD_EEENSA_ILi512EEEEEENS5_IJSW_iEEEEEEEEEEESL_S13_NS4_8TiledMMAINS4_8MMA_AtomIJNS4_23SM100_MMA_MXF4_2x1SM_SSISJ_SJ_fSK_Li256ELi256ELi16ELNS4_4UMMA5MajorE0ELS18_0ELNS17_7ScaleInE0ELS19_0EEEEEENSN_INS5_IJSD_SD_SD_EEENS5_IJSW_SW_SW_EEEEENS5_IJNS4_10UnderscoreES1F_S1F_EEEEENS5_IJNS4_28SM100_TMA_2SM_LOAD_MULTICASTES1I_EEENS5_IJNS4_14ComposedLayoutINS4_7SwizzleILi1ELi4ELi3EEENS4_18smem_ptr_flag_bitsILi4EEENSN_INS5_IJNSA_ILi8EEESH_EEENS5_IJSH_SD_EEEEEEENSN_INS5_IJNS5_IJNS5_IJSP_SD_EEESS_EEESD_NS5_IJSD_SD_EEEEEENS5_IJNS5_IJNS5_IJSS_SY_EEESX_EEESW_NS5_IJSB_SY_EEEEEEEEEEEvNS4_8identityES1J_NS5_IJS1T_NSN_INS5_IJNS5_IJNS5_IJSP_SC_EEESS_EEESD_S1W_EEENS5_IJS1Z_SW_NS5_IJSB_NSA_ILi1024EEEEEEEEEEEEEEvS24_EENS_8epilogue10collective18CollectiveEpilogueINS2E_23Sm100TmaWarpSpecializedILi4ELi2ELi64ELb1ELb0EEEJNS5_IJNSA_ILi128EEESG_SH_EEENS5_IJNSN_IS2J_SD_EENSN_ISH_SD_EEEEENS_10bfloat16_tESM_S2O_SM_NS2E_6fusion15FusionCallbacksIS2I_NS2P_17LinearCombinationIS2O_fS2O_fLNS_15FloatRoundStyleE2EEES2K_S2N_JEEENS4_5SM1004TMEM4LOAD26SM100_TMEM_LOAD_32dp32b64xENS4_13SM90_TMA_LOADENS1K_INS1L_ILi3ELi4ELi3EEENS1N_ILi16EEES1S_EENS4_39AutoVectorizingCopyWithAssumedAlignmentILi128EEENS4_14SM90_TMA_STOREES32_S34_S34_EEEvvEEEEvNT_6ParamsE) ;  /* 0xffffff2002d47950 */ /* 0x000fea0003c3ffff */
.L_x_230:
[----:B------:R-:W-:-:S00]  /*dcb0*/  BRA `(.L_x_230) ;  /* 0xfffffffc00fc7947 */ /* 0x000fc0000383ffff */
[----:B------:R-:W-:-:S00]  /*dcc0*/  NOP ;  /* 0x0000000000007918 */ /* 0x000fc00000000000 */
        /* <DEDUP_REMOVED lines=11> */
.L_x_231:


//--------------------- .nv.global.init           --------------------------
	.section	.nv.global.init,"aw",@progbits
.nv.global.init:
	.type		$str$29,@object
	.size		$str$29,($str$30 - $str$29)
$str$29:
        /*0000*/ 	.byte	0x28, 0x61, 0x64, 0x64, 0x72, 0x65, 0x73, 0x73, 0x20, 0x26, 0x20, 0x6d, 0x61, 0x73, 0x6b, 0x29
        /*0010*/ 	.byte	0x20, 0x3d, 0x3d, 0x20, 0x30, 0x00
	.type		$str$30,@object
	.size		$str$30,($str$26 - $str$30)
$str$30:
        /*0016*/ 	.byte	0x2f, 0x74, 0x6d, 0x70, 0x2f, 0x63, 0x75, 0x74, 0x6c, 0x61, 0x73, 0x73, 0x5f, 0x73, 0x77, 0x65
        /*0026*/ 	.byte	0x65, 0x70, 0x5f, 0x73, 0x72, 0x63, 0x2f, 0x69, 0x6e, 0x63, 0x6c, 0x75, 0x64, 0x65, 0x2f, 0x63
        /*0036*/ 	.byte	0x75, 0x74, 0x65, 0x2f, 0x70, 0x6f, 0x69, 0x6e, 0x74, 0x65, 0x72, 0x5f, 0x66, 0x6c, 0x61, 0x67
        /*0046*/ 	.byte	0x67, 0x65, 0x64, 0x2e, 0x68, 0x70, 0x70, 0x00
	.type		$str$26,@object
	.size		$str$26,($str$25 - $str$26)
$str$26:
        /*004e*/ 	.byte	0x2f, 0x74, 0x6d, 0x70, 0x2f, 0x63, 0x75, 0x74, 0x6c, 0x61, 0x73, 0x73, 0x5f, 0x73, 0x77, 0x65
        /*005e*/ 	.byte	0x65, 0x70, 0x5f, 0x73, 0x72, 0x63, 0x2f, 0x69, 0x6e, 0x63, 0x6c, 0x75, 0x64, 0x65, 0x2f, 0x63
        /*006e*/ 	.byte	0x75, 0x74, 0x65, 0x2f, 0x61, 0x74, 0x6f, 0x6d, 0x2f, 0x63, 0x6f, 0x70, 0x79, 0x5f, 0x74, 0x72
        /*007e*/ 	.byte	0x61, 0x69, 0x74, 0x73, 0x5f, 0x73, 0x6d, 0x31, 0x30, 0x30, 0x2e, 0x68, 0x70, 0x70, 0x00
	.type		$str$25,@object
	.size		$str$25,(__unnamed_1 - $str$25)
$str$25:
        /*008d*/ 	.byte	0x28, 0x28, 0x75, 0x69, 0x6e, 0x74, 0x33, 0x32, 0x5f, 0x74, 0x28, 0x74, 0x68, 0x72, 0x65, 0x61
        /*009d*/ 	.byte	0x64, 0x49, 0x64, 0x78, 0x2e, 0x78, 0x29, 0x20, 0x2f, 0x20, 0x33, 0x32, 0x29, 0x20, 0x25, 0x20
        /*00ad*/ 	.byte	0x34, 0x29, 0x20, 0x3d, 0x3d, 0x20, 0x28, 0x28, 0x28, 0x74, 0x6d, 0x65, 0x6d, 0x5f, 0x61, 0x64
        /*00bd*/ 	.byte	0x64, 0x72, 0x20, 0x3e, 0x3e, 0x20, 0x31, 0x36, 0x29, 0x20, 0x2f, 0x20, 0x33, 0x32, 0x29, 0x20
        /*00cd*/ 	.byte	0x25, 0x20, 0x34, 0x29, 0x00
	.type		__unnamed_1,@object
	.size		__unnamed_1,(__unnamed_2 - __unnamed_1)
__unnamed_1:
        /*00d2*/ 	.byte	0x61, 0x75, 0x74, 0x6f, 0x20, 0x63, 0x75, 0x74, 0x65, 0x3a, 0x3a, 0x61, 0x73, 0x5f, 0x70, 0x6f
        /* <DEDUP_REMOVED lines=24> */
        /*0262*/ 	.byte	0x38, 0x31, 0x39, 0x32, 0x3e, 0x3e, 0x3e, 0x3e, 0x5d, 0x00
	.type		__unnamed_2,@object
	.size		__unnamed_2,(.L_2 - __unnamed_2)
__unnamed_2:
        /* <DEDUP_REMOVED lines=43> */
        /*051c*/ 	.byte	0x74, 0x65, 0x3a, 0x3a, 0x43, 0x3c, 0x30, 0x3e, 0x3e, 0x3e, 0x3e, 0x5d, 0x00
.L_2:


//--------------------- .nv.shared._ZN7cutlass13device_kernelINS_4gemm6kernel13GemmUniversalIN4cute5tupleIJiiiiEEENS1_10collective13CollectiveMmaINS1_46MainloopSm100TmaUmmaWarpSpecializedBlockScaledILi16ELi2ELi1ENS5_IJNS4_1CILi4EEENSA_ILi2EEENSA_ILi1EEEEEEEENS5_IJNSA_ILi256EEESG_NSA_ILi64EEEEEENS5_IJNS_12float_e2m1_tENS_13float_ue4m3_tEEEENS5_IJNS5_IJlSD_lEEENS4_6LayoutINS5_IJNS5_IJNS5_IJNSA_ILi32EEESB_EEEiEEENS5_IJNS5_IJNSA_ILi16EEESB_EEEiEEENS5_IJSD_iEEEEEENS5_IJST_NS5_IJNS5_IJNSA_ILi0EEESD_EEENSA_ILi512EEEEEENS5_IJSW_iEEEEEEEEEEESL_S13_NS4_8TiledMMAINS4_8MMA_AtomIJNS4_23SM100_MMA_MXF4_2x1SM_SSISJ_SJ_fSK_Li256ELi256ELi16ELNS4_4UMMA5MajorE0ELS18_0ELNS17_7ScaleInE0ELS19_0EEEEEENSN_INS5_IJSD_SD_SD_EEENS5_IJSW_SW_SW_EEEEENS5_IJNS4_10UnderscoreES1F_S1F_EEEEENS5_IJNS4_28SM100_TMA_2SM_LOAD_MULTICASTES1I_EEENS5_IJNS4_14ComposedLayoutINS4_7SwizzleILi1ELi4ELi3EEENS4_18smem_ptr_flag_bitsILi4EEENSN_INS5_IJNSA_ILi8EEESH_EEENS5_IJSH_SD_EEEEEEENSN_INS5_IJNS5_IJNS5_IJSP_SD_EEESS_EEESD_NS5_IJSD_SD_EEEEEENS5_IJNS5_IJNS5_IJSS_SY_EEESX_EEESW_NS5_IJSB_SY_EEEEEEEEEEEvNS4_8identityES1J_NS5_IJS1T_NSN_INS5_IJNS5_IJNS5_IJSP_SC_EEESS_EEESD_S1W_EEENS5_IJS1Z_SW_NS5_IJSB_NSA_ILi1024EEEEEEEEEEEEEEvS24_EENS_8epilogue10collective18CollectiveEpilogueINS2E_23Sm100TmaWarpSpecializedILi4ELi2ELi64ELb1ELb0EEEJNS5_IJNSA_ILi128EEESG_SH_EEENS5_IJNSN_IS2J_SD_EENSN_ISH_SD_EEEEENS_10bfloat16_tESM_S2O_SM_NS2E_6fusion15FusionCallbacksIS2I_NS2P_17LinearCombinationIS2O_fS2O_fLNS_15FloatRoundStyleE2EEES2K_S2N_JEEENS4_5SM1004TMEM4LOAD26SM100_TMEM_LOAD_32dp32b64xENS4_13SM90_TMA_LOADENS1K_INS1L_ILi3ELi4ELi3EEENS1N_ILi16EEES1S_EENS4_39AutoVectorizingCopyWithAssumedAlignmentILi128EEENS4_14SM90_TMA_STOREES32_S34_S34_EEEvvEEEEvNT_6ParamsE --------------------------
	.section	.nv.shared._ZN7cutlass13device_kernelINS_4gemm6kernel13GemmUniversalIN4cute5tupleIJiiiiEEENS1_10collective13CollectiveMmaINS1_46MainloopSm100TmaUmmaWarpSpecializedBlockScaledILi16ELi2ELi1ENS5_IJNS4_1CILi4EEENSA_ILi2EEENSA_ILi1EEEEEEEENS5_IJNSA_ILi256EEESG_NSA_ILi64EEEEEENS5_IJNS_12float_e2m1_tENS_13float_ue4m3_tEEEENS5_IJNS5_IJlSD_lEEENS4_6LayoutINS5_IJNS5_IJNS5_IJNSA_ILi32EEESB_EEEiEEENS5_IJNS5_IJNSA_ILi16EEESB_EEEiEEENS5_IJSD_iEEEEEENS5_IJST_NS5_IJNS5_IJNSA_ILi0EEESD_EEENSA_ILi512EEEEEENS5_IJSW_iEEEEEEEEEEESL_S13_NS4_8TiledMMAINS4_8MMA_AtomIJNS4_23SM100_MMA_MXF4_2x1SM_SSISJ_SJ_fSK_Li256ELi256ELi16ELNS4_4UMMA5MajorE0ELS18_0ELNS17_7ScaleInE0ELS19_0EEEEEENSN_INS5_IJSD_SD_SD_EEENS5_IJSW_SW_SW_EEEEENS5_IJNS4_10UnderscoreES1F_S1F_EEEEENS5_IJNS4_28SM100_TMA_2SM_LOAD_MULTICASTES1I_EEENS5_IJNS4_14ComposedLayoutINS4_7SwizzleILi1ELi4ELi3EEENS4_18smem_ptr_flag_bitsILi4EEENSN_INS5_IJNSA_ILi8EEESH_EEENS5_IJSH_SD_EEEEEEENSN_INS5_IJNS5_IJNS5_IJSP_SD_EEESS_EEESD_NS5_IJSD_SD_EEEEEENS5_IJNS5_IJNS5_IJSS_SY_EEESX_EEESW_NS5_IJSB_SY_EEEEEEEEEEEvNS4_8identityES1J_NS5_IJS1T_NSN_INS5_IJNS5_IJNS5_IJSP_SC_EEESS_EEESD_S1W_EEENS5_IJS1Z_SW_NS5_IJSB_NSA_ILi1024EEEEEEEEEEEEEEvS24_EENS_8epilogue10collective18CollectiveEpilogueINS2E_23Sm100TmaWarpSpecializedILi4ELi2ELi64ELb1ELb0EEEJNS5_IJNSA_ILi128EEESG_SH_EEENS5_IJNSN_IS2J_SD_EENSN_ISH_SD_EEEEENS_10bfloat16_tESM_S2O_SM_NS2E_6fusion15FusionCallbacksIS2I_NS2P_17LinearCombinationIS2O_fS2O_fLNS_15FloatRoundStyleE2EEES2K_S2N_JEEENS4_5SM1004TMEM4LOAD26SM100_TMEM_LOAD_32dp32b64xENS4_13SM90_TMA_LOADENS1K_INS1L_ILi3ELi4ELi3EEENS1N_ILi16EEES1S_EENS4_39AutoVectorizingCopyWithAssumedAlignmentILi128EEENS4_14SM90_TMA_STOREES32_S34_S34_EEEvvEEEEvNT_6ParamsE,"aw",@nobits
	.sectionflags	@""
	.align	16
	.zero		1024


//--------------------- .nv.shared.reserved.0     --------------------------
	.section	.nv.shared.reserved.0,"aw",@nobits
	.weak		__nv_reservedSMEM_offset_0_alias
	.size		__nv_reservedSMEM_offset_0_alias, 0, 64
	.other		__nv_reservedSMEM_offset_0_alias,@"STO_CUDA_RESERVED_SHARED STV_DEFAULT"
__nv_reservedSMEM_offset_0_alias:
	.zero		0
.nv.shared.reserved.0:
	.zero		64
	.weak		__nv_reservedSMEM_tcgen05_partition
	.type		__nv_reservedSMEM_tcgen05_partition,@object
	.size		__nv_reservedSMEM_tcgen05_partition,(.L_0 - __nv_reservedSMEM_tcgen05_partition)
__nv_reservedSMEM_tcgen05_partition:
	.zero		32
.L_0:


//--------------------- .nv.global                --------------------------
	.section	.nv.global,"aw",@nobits
.nv.global:
	.type		_ZN40_INTERNAL_48f519d9_4_k_cu_216130df_349494cute1_E,@object
	.size		_ZN40_INTERNAL_48f519d9_4_k_cu_216130df_349494cute1_E,(_ZN40_INTERNAL_48f519d9_4_k_cu_216130df_349494cuda3std3__45__cpo6cbeginE - _ZN40_INTERNAL_48f519d9_4_k_cu_216130df_349494cute1_E)
_ZN40_INTERNAL_48f519d9_4_k_cu_216130df_349494cute1_E:
	.zero		1
	.type		_ZN40_INTERNAL_48f519d9_4_k_cu_216130df_349494cuda3std3__45__cpo6cbeginE,@object
	.size		_ZN40_INTERNAL_48f519d9_4_k_cu_216130df_349494cuda3std3__45__cpo6cbeginE,(_ZN40_INTERNAL_48f519d9_4_k_cu_216130df_349494cuda3std3__48in_placeE - _ZN40_INTERNAL_48f519d9_4_k_cu_216130df_349494cuda3std3__45__cpo6cbeginE)
_ZN40_INTERNAL_48f519d9_4_k_cu_216130df_349494cuda3std3__45__cpo6cbeginE:
	.zero		1
	.type		_ZN40_INTERNAL_48f519d9_4_k_cu_216130df_349494cuda3std3__48in_placeE,@object
	.size		_ZN40_INTERNAL_48f519d9_4_k_cu_216130df_349494cuda3std3__48in_placeE,(_ZN40_INTERNAL_48f519d9_4_k_cu_216130df_349494cuda3std6ranges3__45__cpo9iter_moveE - _ZN40_INTERNAL_48f519d9_4_k_cu_216130df_349494cuda3std3__48in_placeE)
_ZN40_INTERNAL_48f519d9_4_k_cu_216130df_349494cuda3std3__48in_placeE:
	.zero		1
	.type		_ZN40_INTERNAL_48f519d9_4_k_cu_216130df_349494cuda3std6ranges3__45__cpo9iter_moveE,@object
	.size		_ZN40_INTERNAL_48f519d9_4_k_cu_216130df_349494cuda3std6ranges3__45__cpo9iter_moveE,(_ZN40_INTERNAL_48f519d9_4_k_cu_216130df_349494cuda3std3__45__cpo5beginE - _ZN40_INTERNAL_48f519d9_4_k_cu_216130df_349494cuda3std6ranges3__45__cpo9iter_moveE)
_ZN40_INTERNAL_48f519d9_4_k_cu_216130df_349494cuda3std6ranges3__45__cpo9iter_moveE:
	.zero		1
	.type		_ZN40_INTERNAL_48f519d9_4_k_cu_216130df_349494cuda3std3__45__cpo5beginE,@object
	.size		_ZN40_INTERNAL_48f519d9_4_k_cu_216130df_349494cuda3std3__45__cpo5beginE,(_ZN40_INTERNAL_48f519d9_4_k_cu_216130df_349494cuda3std3__442_GLOBAL__N__48f519d9_4_k_cu_216130df_349496ignoreE - _ZN40_INTERNAL_48f519d9_4_k_cu_216130df_349494cuda3std3__45__cpo5beginE)
_ZN40_INTERNAL_48f519d9_4_k_cu_216130df_349494cuda3std3__45__cpo5beginE:
	.zero		1
	.type		_ZN40_INTERNAL_48f519d9_4_k_cu_216130df_349494cuda3std3__442_GLOBAL__N__48f519d9_4_k_cu_216130df_349496ignoreE,@object
	.size		_ZN40_INTERNAL_48f519d9_4_k_cu_216130df_349494cuda3std3__442_GLOBAL__N__48f519d9_4_k_cu_216130df_349496ignoreE,(_ZN40_INTERNAL_48f519d9_4_k_cu_216130df_349494cute7productE - _ZN40_INTERNAL_48f519d9_4_k_cu_216130df_349494cuda3std3__442_GLOBAL__N__48f519d9_4_k_cu_216130df_349496ignoreE)
_ZN40_INTERNAL_48f519d9_4_k_cu_216130df_349494cuda3std3__442_GLOBAL__N__48f519d9_4_k_cu_216130df_349496ignoreE:
	.zero		1
	.type		_ZN40_INTERNAL_48f519d9_4_k_cu_216130df_349494cute7productE,@object
	.size		_ZN40_INTERNAL_48f519d9_4_k_cu_216130df_349494cute7productE,(_ZN40_INTERNAL_48f519d9_4_k_cu_216130df_349494cuda3std3__45__cpo3endE - _ZN40_INTERNAL_48f519d9_4_k_cu_216130df_349494cute7productE)
_ZN40_INTERNAL_48f519d9_4_k_cu_216130df_349494cute7productE:
	.zero		1
	.type		_ZN40_INTERNAL_48f519d9_4_k_cu_216130df_349494cuda3std3__45__cpo3endE,@object
	.size		_ZN40_INTERNAL_48f519d9_4_k_cu_216130df_349494cuda3std3__45__cpo3endE,(_ZN40_INTERNAL_48f519d9_4_k_cu_216130df_349494cuda3std3__419piecewise_constructE - _ZN40_INTERNAL_48f519d9_4_k_cu_216130df_349494cuda3std3__45__cpo3endE)
_ZN40_INTERNAL_48f519d9_4_k_cu_216130df_349494cuda3std3__45__cpo3endE:
	.zero		1
	.type		_ZN40_INTERNAL_48f519d9_4_k_cu_216130df_349494cuda3std3__419piecewise_constructE,@object
	.size		_ZN40_INTERNAL_48f519d9_4_k_cu_216130df_349494cuda3std3__419piecewise_constructE,(_ZN40_INTERNAL_48f519d9_4_k_cu_216130df_349494cuda3std3__45__cpo4cendE - _ZN40_INTERNAL_48f519d9_4_k_cu_216130df_349494cuda3std3__419piecewise_constructE)
_ZN40_INTERNAL_48f519d9_4_k_cu_216130df_349494cuda3std3__419piecewise_constructE:
	.zero		1
	.type		_ZN40_INTERNAL_48f519d9_4_k_cu_216130df_349494cuda3std3__45__cpo4cendE,@object
	.size		_ZN40_INTERNAL_48f519d9_4_k_cu_216130df_349494cuda3std3__45__cpo4cendE,(_ZN40_INTERNAL_48f519d9_4_k_cu_216130df_349494cuda3std6ranges3__45__cpo4swapE - _ZN40_INTERNAL_48f519d9_4_k_cu_216130df_349494cuda3std3__45__cpo4cendE)
_ZN40_INTERNAL_48f519d9_4_k_cu_216130df_349494cuda3std3__45__cpo4cendE:
	.zero		1
	.type		_ZN40_INTERNAL_48f519d9_4_k_cu_216130df_349494cuda3std6ranges3__45__cpo4swapE,@object
	.size		_ZN40_INTERNAL_48f519d9_4_k_cu_216130df_349494cuda3std6ranges3__45__cpo4swapE,(.L_10 - _ZN40_INTERNAL_48f519d9_4_k_cu_216130df_349494cuda3std6ranges3__45__cpo4swapE)
_ZN40_INTERNAL_48f519d9_4_k_cu_216130df_349494cuda3std6ranges3__45__cpo4swapE:
	.zero		1
.L_10:


//--------------------- .nv.constant0._ZN7cutlass13device_kernelINS_4gemm6kernel13GemmUniversalIN4cute5tupleIJiiiiEEENS1_10collective13CollectiveMmaINS1_46MainloopSm100TmaUmmaWarpSpecializedBlockScaledILi16ELi2ELi1ENS5_IJNS4_1CILi4EEENSA_ILi2EEENSA_ILi1EEEEEEEENS5_IJNSA_ILi256EEESG_NSA_ILi64EEEEEENS5_IJNS_12float_e2m1_tENS_13float_ue4m3_tEEEENS5_IJNS5_IJlSD_lEEENS4_6LayoutINS5_IJNS5_IJNS5_IJNSA_ILi32EEESB_EEEiEEENS5_IJNS5_IJNSA_ILi16EEESB_EEEiEEENS5_IJSD_iEEEEEENS5_IJST_NS5_IJNS5_IJNSA_ILi0EEESD_EEENSA_ILi512EEEEEENS5_IJSW_iEEEEEEEEEEESL_S13_NS4_8TiledMMAINS4_8MMA_AtomIJNS4_23SM100_MMA_MXF4_2x1SM_SSISJ_SJ_fSK_Li256ELi256ELi16ELNS4_4UMMA5MajorE0ELS18_0ELNS17_7ScaleInE0ELS19_0EEEEEENSN_INS5_IJSD_SD_SD_EEENS5_IJSW_SW_SW_EEEEENS5_IJNS4_10UnderscoreES1F_S1F_EEEEENS5_IJNS4_28SM100_TMA_2SM_LOAD_MULTICASTES1I_EEENS5_IJNS4_14ComposedLayoutINS4_7SwizzleILi1ELi4ELi3EEENS4_18smem_ptr_flag_bitsILi4EEENSN_INS5_IJNSA_ILi8EEESH_EEENS5_IJSH_SD_EEEEEEENSN_INS5_IJNS5_IJNS5_IJSP_SD_EEESS_EEESD_NS5_IJSD_SD_EEEEEENS5_IJNS5_IJNS5_IJSS_SY_EEESX_EEESW_NS5_IJSB_SY_EEEEEEEEEEEvNS4_8identityES1J_NS5_IJS1T_NSN_INS5_IJNS5_IJNS5_IJSP_SC_EEESS_EEESD_S1W_EEENS5_IJS1Z_SW_NS5_IJSB_NSA_ILi1024EEEEEEEEEEEEEEvS24_EENS_8epilogue10collective18CollectiveEpilogueINS2E_23Sm100TmaWarpSpecializedILi4ELi2ELi64ELb1ELb0EEEJNS5_IJNSA_ILi128EEESG_SH_EEENS5_IJNSN_IS2J_SD_EENSN_ISH_SD_EEEEENS_10bfloat16_tESM_S2O_SM_NS2E_6fusion15FusionCallbacksIS2I_NS2P_17LinearCombinationIS2O_fS2O_fLNS_15FloatRoundStyleE2EEES2K_S2N_JEEENS4_5SM1004TMEM4LOAD26SM100_TMEM_LOAD_32dp32b64xENS4_13SM90_TMA_LOADENS1K_INS1L_ILi3ELi4ELi3EEENS1N_ILi16EEES1S_EENS4_39AutoVectorizingCopyWithAssumedAlignmentILi128EEENS4_14SM90_TMA_STOREES32_S34_S34_EEEvvEEEEvNT_6ParamsE --------------------------
	.section	.nv.constant0._ZN7cutlass13device_kernelINS_4gemm6kernel13GemmUniversalIN4cute5tupleIJiiiiEEENS1_10collective13CollectiveMmaINS1_46MainloopSm100TmaUmmaWarpSpecializedBlockScaledILi16ELi2ELi1ENS5_IJNS4_1CILi4EEENSA_ILi2EEENSA_ILi1EEEEEEEENS5_IJNSA_ILi256EEESG_NSA_ILi64EEEEEENS5_IJNS_12float_e2m1_tENS_13float_ue4m3_tEEEENS5_IJNS5_IJlSD_lEEENS4_6LayoutINS5_IJNS5_IJNS5_IJNSA_ILi32EEESB_EEEiEEENS5_IJNS5_IJNSA_ILi16EEESB_EEEiEEENS5_IJSD_iEEEEEENS5_IJST_NS5_IJNS5_IJNSA_ILi0EEESD_EEENSA_ILi512EEEEEENS5_IJSW_iEEEEEEEEEEESL_S13_NS4_8TiledMMAINS4_8MMA_AtomIJNS4_23SM100_MMA_MXF4_2x1SM_SSISJ_SJ_fSK_Li256ELi256ELi16ELNS4_4UMMA5MajorE0ELS18_0ELNS17_7ScaleInE0ELS19_0EEEEEENSN_INS5_IJSD_SD_SD_EEENS5_IJSW_SW_SW_EEEEENS5_IJNS4_10UnderscoreES1F_S1F_EEEEENS5_IJNS4_28SM100_TMA_2SM_LOAD_MULTICASTES1I_EEENS5_IJNS4_14ComposedLayoutINS4_7SwizzleILi1ELi4ELi3EEENS4_18smem_ptr_flag_bitsILi4EEENSN_INS5_IJNSA_ILi8EEESH_EEENS5_IJSH_SD_EEEEEEENSN_INS5_IJNS5_IJNS5_IJSP_SD_EEESS_EEESD_NS5_IJSD_SD_EEEEEENS5_IJNS5_IJNS5_IJSS_SY_EEESX_EEESW_NS5_IJSB_SY_EEEEEEEEEEEvNS4_8identityES1J_NS5_IJS1T_NSN_INS5_IJNS5_IJNS5_IJSP_SC_EEESS_EEESD_S1W_EEENS5_IJS1Z_SW_NS5_IJSB_NSA_ILi1024EEEEEEEEEEEEEEvS24_EENS_8epilogue10collective18CollectiveEpilogueINS2E_23Sm100TmaWarpSpecializedILi4ELi2ELi64ELb1ELb0EEEJNS5_IJNSA_ILi128EEESG_SH_EEENS5_IJNSN_IS2J_SD_EENSN_ISH_SD_EEEEENS_10bfloat16_tESM_S2O_SM_NS2E_6fusion15FusionCallbacksIS2I_NS2P_17LinearCombinationIS2O_fS2O_fLNS_15FloatRoundStyleE2EEES2K_S2N_JEEENS4_5SM1004TMEM4LOAD26SM100_TMEM_LOAD_32dp32b64xENS4_13SM90_TMA_LOADENS1K_INS1L_ILi3ELi4ELi3EEENS1N_ILi16EEES1S_EENS4_39AutoVectorizingCopyWithAssumedAlignmentILi128EEENS4_14SM90_TMA_STOREES32_S34_S34_EEEvvEEEEvNT_6ParamsE,"a",@progbits
	.sectionflags	@""
	.align	4
.nv.constant0._ZN7cutlass13device_kernelINS_4gemm6kernel13GemmUniversalIN4cute5tupleIJiiiiEEENS1_10collective13CollectiveMmaINS1_46MainloopSm100TmaUmmaWarpSpecializedBlockScaledILi16ELi2ELi1ENS5_IJNS4_1CILi4EEENSA_ILi2EEENSA_ILi1EEEEEEEENS5_IJNSA_ILi256EEESG_NSA_ILi64EEEEEENS5_IJNS_12float_e2m1_tENS_13float_ue4m3_tEEEENS5_IJNS5_IJlSD_lEEENS4_6LayoutINS5_IJNS5_IJNS5_IJNSA_ILi32EEESB_EEEiEEENS5_IJNS5_IJNSA_ILi16EEESB_EEEiEEENS5_IJSD_iEEEEEENS5_IJST_NS5_IJNS5_IJNSA_ILi0EEESD_EEENSA_ILi512EEEEEENS5_IJSW_iEEEEEEEEEEESL_S13_NS4_8TiledMMAINS4_8MMA_AtomIJNS4_23SM100_MMA_MXF4_2x1SM_SSISJ_SJ_fSK_Li256ELi256ELi16ELNS4_4UMMA5MajorE0ELS18_0ELNS17_7ScaleInE0ELS19_0EEEEEENSN_INS5_IJSD_SD_SD_EEENS5_IJSW_SW_SW_EEEEENS5_IJNS4_10UnderscoreES1F_S1F_EEEEENS5_IJNS4_28SM100_TMA_2SM_LOAD_MULTICASTES1I_EEENS5_IJNS4_14ComposedLayoutINS4_7SwizzleILi1ELi4ELi3EEENS4_18smem_ptr_flag_bitsILi4EEENSN_INS5_IJNSA_ILi8EEESH_EEENS5_IJSH_SD_EEEEEEENSN_INS5_IJNS5_IJNS5_IJSP_SD_EEESS_EEESD_NS5_IJSD_SD_EEEEEENS5_IJNS5_IJNS5_IJSS_SY_EEESX_EEESW_NS5_IJSB_SY_EEEEEEEEEEEvNS4_8identityES1J_NS5_IJS1T_NSN_INS5_IJNS5_IJNS5_IJSP_SC_EEESS_EEESD_S1W_EEENS5_IJS1Z_SW_NS5_IJSB_NSA_ILi1024EEEEEEEEEEEEEEvS24_EENS_8epilogue10collective18CollectiveEpilogueINS2E_23Sm100TmaWarpSpecializedILi4ELi2ELi64ELb1ELb0EEEJNS5_IJNSA_ILi128EEESG_SH_EEENS5_IJNSN_IS2J_SD_EENSN_ISH_SD_EEEEENS_10bfloat16_tESM_S2O_SM_NS2E_6fusion15FusionCallbacksIS2I_NS2P_17LinearCombinationIS2O_fS2O_fLNS_15FloatRoundStyleE2EEES2K_S2N_JEEENS4_5SM1004TMEM4LOAD26SM100_TMEM_LOAD_32dp32b64xENS4_13SM90_TMA_LOADENS1K_INS1L_ILi3ELi4ELi3EEENS1N_ILi16EEES1S_EENS4_39AutoVectorizingCopyWithAssumedAlignmentILi128EEENS4_14SM90_TMA_STOREES32_S34_S34_EEEvvEEEEvNT_6ParamsE:
	.zero		3968


//--------------------- SYMBOLS --------------------------

	.type		.nv.reservedSmem.offset0,@object
	.size		.nv.reservedSmem.offset0,0x4
	.type		.nv.reservedSmem.cap,@object
	.size		.nv.reservedSmem.cap,0x4
	.type		__assertfail,@function
